//
// Generated by NVIDIA NVVM Compiler
//
// Compiler Build ID: CL-36424714
// Cuda compilation tools, release 13.0, V13.0.88
// Based on NVVM 20.0.0
//

.version 9.0
.target sm_100
.address_size 64

	// .globl	_Z20rmsnorm_matmul_fusedPK6__halfS1_S1_PS_iiif
// _ZZ20rmsnorm_matmul_fusedPK6__halfS1_S1_PS_iiifE2A0 has been demoted
// _ZZ20rmsnorm_matmul_fusedPK6__halfS1_S1_PS_iiifE2A1 has been demoted
// _ZZ20rmsnorm_matmul_fusedPK6__halfS1_S1_PS_iiifE2B0 has been demoted
// _ZZ20rmsnorm_matmul_fusedPK6__halfS1_S1_PS_iiifE2B1 has been demoted

.visible .entry _Z20rmsnorm_matmul_fusedPK6__halfS1_S1_PS_iiif(
	.param .u64 .ptr .align 1 _Z20rmsnorm_matmul_fusedPK6__halfS1_S1_PS_iiif_param_0,
	.param .u64 .ptr .align 1 _Z20rmsnorm_matmul_fusedPK6__halfS1_S1_PS_iiif_param_1,
	.param .u64 .ptr .align 1 _Z20rmsnorm_matmul_fusedPK6__halfS1_S1_PS_iiif_param_2,
	.param .u64 .ptr .align 1 _Z20rmsnorm_matmul_fusedPK6__halfS1_S1_PS_iiif_param_3,
	.param .u32 _Z20rmsnorm_matmul_fusedPK6__halfS1_S1_PS_iiif_param_4,
	.param .u32 _Z20rmsnorm_matmul_fusedPK6__halfS1_S1_PS_iiif_param_5,
	.param .u32 _Z20rmsnorm_matmul_fusedPK6__halfS1_S1_PS_iiif_param_6,
	.param .f32 _Z20rmsnorm_matmul_fusedPK6__halfS1_S1_PS_iiif_param_7
)
{
	.local .align 16 .b8 	__local_depot0[2080];
	.reg .b64 	%SP;
	.reg .b64 	%SPL;
	.reg .pred 	%p<204>;
	.reg .b16 	%rs<569>;
	.reg .b32 	%r<808>;
	.reg .b32 	%f<3026>;
	.reg .b64 	%rd<1834>;
	// demoted variable
	.shared .align 4 .b8 _ZZ20rmsnorm_matmul_fusedPK6__halfS1_S1_PS_iiifE2A0[2048];
	// demoted variable
	.shared .align 4 .b8 _ZZ20rmsnorm_matmul_fusedPK6__halfS1_S1_PS_iiifE2A1[2048];
	// demoted variable
	.shared .align 4 .b8 _ZZ20rmsnorm_matmul_fusedPK6__halfS1_S1_PS_iiifE2B0[16384];
	// demoted variable
	.shared .align 4 .b8 _ZZ20rmsnorm_matmul_fusedPK6__halfS1_S1_PS_iiifE2B1[16384];
	mov.u64 	%SPL, __local_depot0;
	ld.param.u64 	%rd174, [_Z20rmsnorm_matmul_fusedPK6__halfS1_S1_PS_iiif_param_0];
	ld.param.u64 	%rd172, [_Z20rmsnorm_matmul_fusedPK6__halfS1_S1_PS_iiif_param_1];
	ld.param.u64 	%rd175, [_Z20rmsnorm_matmul_fusedPK6__halfS1_S1_PS_iiif_param_2];
	cvta.to.global.u64 	%rd1, %rd174;
	cvta.to.global.u64 	%rd2, %rd175;
	add.u64 	%rd3, %SPL, 0;
	add.u64 	%rd4, %SPL, 2048;
	mov.u32 	%r284, %ctaid.y;
	shl.b32 	%r1, %r284, 3;
	mov.u32 	%r285, %ctaid.x;
	shl.b32 	%r2, %r285, 6;
	mov.f32 	%f1106, 0f00000000;
	st.local.v4.f32 	[%rd3], {%f1106, %f1106, %f1106, %f1106};
	st.local.v4.f32 	[%rd3+16], {%f1106, %f1106, %f1106, %f1106};
	st.local.v4.f32 	[%rd3+32], {%f1106, %f1106, %f1106, %f1106};
	st.local.v4.f32 	[%rd3+48], {%f1106, %f1106, %f1106, %f1106};
	st.local.v4.f32 	[%rd3+64], {%f1106, %f1106, %f1106, %f1106};
	st.local.v4.f32 	[%rd3+80], {%f1106, %f1106, %f1106, %f1106};
	st.local.v4.f32 	[%rd3+96], {%f1106, %f1106, %f1106, %f1106};
	st.local.v4.f32 	[%rd3+112], {%f1106, %f1106, %f1106, %f1106};
	st.local.v4.f32 	[%rd3+128], {%f1106, %f1106, %f1106, %f1106};
	st.local.v4.f32 	[%rd3+144], {%f1106, %f1106, %f1106, %f1106};
	st.local.v4.f32 	[%rd3+160], {%f1106, %f1106, %f1106, %f1106};
	st.local.v4.f32 	[%rd3+176], {%f1106, %f1106, %f1106, %f1106};
	st.local.v4.f32 	[%rd3+192], {%f1106, %f1106, %f1106, %f1106};
	st.local.v4.f32 	[%rd3+208], {%f1106, %f1106, %f1106, %f1106};
	st.local.v4.f32 	[%rd3+224], {%f1106, %f1106, %f1106, %f1106};
	st.local.v4.f32 	[%rd3+240], {%f1106, %f1106, %f1106, %f1106};
	st.local.v4.f32 	[%rd3+256], {%f1106, %f1106, %f1106, %f1106};
	st.local.v4.f32 	[%rd3+272], {%f1106, %f1106, %f1106, %f1106};
	st.local.v4.f32 	[%rd3+288], {%f1106, %f1106, %f1106, %f1106};
	st.local.v4.f32 	[%rd3+304], {%f1106, %f1106, %f1106, %f1106};
	st.local.v4.f32 	[%rd3+320], {%f1106, %f1106, %f1106, %f1106};
	st.local.v4.f32 	[%rd3+336], {%f1106, %f1106, %f1106, %f1106};
	st.local.v4.f32 	[%rd3+352], {%f1106, %f1106, %f1106, %f1106};
	st.local.v4.f32 	[%rd3+368], {%f1106, %f1106, %f1106, %f1106};
	st.local.v4.f32 	[%rd3+384], {%f1106, %f1106, %f1106, %f1106};
	st.local.v4.f32 	[%rd3+400], {%f1106, %f1106, %f1106, %f1106};
	st.local.v4.f32 	[%rd3+416], {%f1106, %f1106, %f1106, %f1106};
	st.local.v4.f32 	[%rd3+432], {%f1106, %f1106, %f1106, %f1106};
	st.local.v4.f32 	[%rd3+448], {%f1106, %f1106, %f1106, %f1106};
	st.local.v4.f32 	[%rd3+464], {%f1106, %f1106, %f1106, %f1106};
	st.local.v4.f32 	[%rd3+480], {%f1106, %f1106, %f1106, %f1106};
	st.local.v4.f32 	[%rd3+496], {%f1106, %f1106, %f1106, %f1106};
	st.local.v4.f32 	[%rd3+512], {%f1106, %f1106, %f1106, %f1106};
	st.local.v4.f32 	[%rd3+528], {%f1106, %f1106, %f1106, %f1106};
	st.local.v4.f32 	[%rd3+544], {%f1106, %f1106, %f1106, %f1106};
	st.local.v4.f32 	[%rd3+560], {%f1106, %f1106, %f1106, %f1106};
	st.local.v4.f32 	[%rd3+576], {%f1106, %f1106, %f1106, %f1106};
	st.local.v4.f32 	[%rd3+592], {%f1106, %f1106, %f1106, %f1106};
	st.local.v4.f32 	[%rd3+608], {%f1106, %f1106, %f1106, %f1106};
	st.local.v4.f32 	[%rd3+624], {%f1106, %f1106, %f1106, %f1106};
	st.local.v4.f32 	[%rd3+640], {%f1106, %f1106, %f1106, %f1106};
	st.local.v4.f32 	[%rd3+656], {%f1106, %f1106, %f1106, %f1106};
	st.local.v4.f32 	[%rd3+672], {%f1106, %f1106, %f1106, %f1106};
	st.local.v4.f32 	[%rd3+688], {%f1106, %f1106, %f1106, %f1106};
	st.local.v4.f32 	[%rd3+704], {%f1106, %f1106, %f1106, %f1106};
	st.local.v4.f32 	[%rd3+720], {%f1106, %f1106, %f1106, %f1106};
	st.local.v4.f32 	[%rd3+736], {%f1106, %f1106, %f1106, %f1106};
	st.local.v4.f32 	[%rd3+752], {%f1106, %f1106, %f1106, %f1106};
	st.local.v4.f32 	[%rd3+768], {%f1106, %f1106, %f1106, %f1106};
	st.local.v4.f32 	[%rd3+784], {%f1106, %f1106, %f1106, %f1106};
	st.local.v4.f32 	[%rd3+800], {%f1106, %f1106, %f1106, %f1106};
	st.local.v4.f32 	[%rd3+816], {%f1106, %f1106, %f1106, %f1106};
	st.local.v4.f32 	[%rd3+832], {%f1106, %f1106, %f1106, %f1106};
	st.local.v4.f32 	[%rd3+848], {%f1106, %f1106, %f1106, %f1106};
	st.local.v4.f32 	[%rd3+864], {%f1106, %f1106, %f1106, %f1106};
	st.local.v4.f32 	[%rd3+880], {%f1106, %f1106, %f1106, %f1106};
	st.local.v4.f32 	[%rd3+896], {%f1106, %f1106, %f1106, %f1106};
	st.local.v4.f32 	[%rd3+912], {%f1106, %f1106, %f1106, %f1106};
	st.local.v4.f32 	[%rd3+928], {%f1106, %f1106, %f1106, %f1106};
	st.local.v4.f32 	[%rd3+944], {%f1106, %f1106, %f1106, %f1106};
	st.local.v4.f32 	[%rd3+960], {%f1106, %f1106, %f1106, %f1106};
	st.local.v4.f32 	[%rd3+976], {%f1106, %f1106, %f1106, %f1106};
	st.local.v4.f32 	[%rd3+992], {%f1106, %f1106, %f1106, %f1106};
	st.local.v4.f32 	[%rd3+1008], {%f1106, %f1106, %f1106, %f1106};
	st.local.v4.f32 	[%rd3+1024], {%f1106, %f1106, %f1106, %f1106};
	st.local.v4.f32 	[%rd3+1040], {%f1106, %f1106, %f1106, %f1106};
	st.local.v4.f32 	[%rd3+1056], {%f1106, %f1106, %f1106, %f1106};
	st.local.v4.f32 	[%rd3+1072], {%f1106, %f1106, %f1106, %f1106};
	st.local.v4.f32 	[%rd3+1088], {%f1106, %f1106, %f1106, %f1106};
	st.local.v4.f32 	[%rd3+1104], {%f1106, %f1106, %f1106, %f1106};
	st.local.v4.f32 	[%rd3+1120], {%f1106, %f1106, %f1106, %f1106};
	st.local.v4.f32 	[%rd3+1136], {%f1106, %f1106, %f1106, %f1106};
	st.local.v4.f32 	[%rd3+1152], {%f1106, %f1106, %f1106, %f1106};
	st.local.v4.f32 	[%rd3+1168], {%f1106, %f1106, %f1106, %f1106};
	st.local.v4.f32 	[%rd3+1184], {%f1106, %f1106, %f1106, %f1106};
	st.local.v4.f32 	[%rd3+1200], {%f1106, %f1106, %f1106, %f1106};
	st.local.v4.f32 	[%rd3+1216], {%f1106, %f1106, %f1106, %f1106};
	st.local.v4.f32 	[%rd3+1232], {%f1106, %f1106, %f1106, %f1106};
	st.local.v4.f32 	[%rd3+1248], {%f1106, %f1106, %f1106, %f1106};
	st.local.v4.f32 	[%rd3+1264], {%f1106, %f1106, %f1106, %f1106};
	st.local.v4.f32 	[%rd3+1280], {%f1106, %f1106, %f1106, %f1106};
	st.local.v4.f32 	[%rd3+1296], {%f1106, %f1106, %f1106, %f1106};
	st.local.v4.f32 	[%rd3+1312], {%f1106, %f1106, %f1106, %f1106};
	st.local.v4.f32 	[%rd3+1328], {%f1106, %f1106, %f1106, %f1106};
	st.local.v4.f32 	[%rd3+1344], {%f1106, %f1106, %f1106, %f1106};
	st.local.v4.f32 	[%rd3+1360], {%f1106, %f1106, %f1106, %f1106};
	st.local.v4.f32 	[%rd3+1376], {%f1106, %f1106, %f1106, %f1106};
	st.local.v4.f32 	[%rd3+1392], {%f1106, %f1106, %f1106, %f1106};
	st.local.v4.f32 	[%rd3+1408], {%f1106, %f1106, %f1106, %f1106};
	st.local.v4.f32 	[%rd3+1424], {%f1106, %f1106, %f1106, %f1106};
	st.local.v4.f32 	[%rd3+1440], {%f1106, %f1106, %f1106, %f1106};
	st.local.v4.f32 	[%rd3+1456], {%f1106, %f1106, %f1106, %f1106};
	st.local.v4.f32 	[%rd3+1472], {%f1106, %f1106, %f1106, %f1106};
	st.local.v4.f32 	[%rd3+1488], {%f1106, %f1106, %f1106, %f1106};
	st.local.v4.f32 	[%rd3+1504], {%f1106, %f1106, %f1106, %f1106};
	st.local.v4.f32 	[%rd3+1520], {%f1106, %f1106, %f1106, %f1106};
	st.local.v4.f32 	[%rd3+1536], {%f1106, %f1106, %f1106, %f1106};
	st.local.v4.f32 	[%rd3+1552], {%f1106, %f1106, %f1106, %f1106};
	st.local.v4.f32 	[%rd3+1568], {%f1106, %f1106, %f1106, %f1106};
	st.local.v4.f32 	[%rd3+1584], {%f1106, %f1106, %f1106, %f1106};
	st.local.v4.f32 	[%rd3+1600], {%f1106, %f1106, %f1106, %f1106};
	st.local.v4.f32 	[%rd3+1616], {%f1106, %f1106, %f1106, %f1106};
	st.local.v4.f32 	[%rd3+1632], {%f1106, %f1106, %f1106, %f1106};
	st.local.v4.f32 	[%rd3+1648], {%f1106, %f1106, %f1106, %f1106};
	st.local.v4.f32 	[%rd3+1664], {%f1106, %f1106, %f1106, %f1106};
	st.local.v4.f32 	[%rd3+1680], {%f1106, %f1106, %f1106, %f1106};
	st.local.v4.f32 	[%rd3+1696], {%f1106, %f1106, %f1106, %f1106};
	st.local.v4.f32 	[%rd3+1712], {%f1106, %f1106, %f1106, %f1106};
	st.local.v4.f32 	[%rd3+1728], {%f1106, %f1106, %f1106, %f1106};
	st.local.v4.f32 	[%rd3+1744], {%f1106, %f1106, %f1106, %f1106};
	st.local.v4.f32 	[%rd3+1760], {%f1106, %f1106, %f1106, %f1106};
	st.local.v4.f32 	[%rd3+1776], {%f1106, %f1106, %f1106, %f1106};
	st.local.v4.f32 	[%rd3+1792], {%f1106, %f1106, %f1106, %f1106};
	st.local.v4.f32 	[%rd3+1808], {%f1106, %f1106, %f1106, %f1106};
	st.local.v4.f32 	[%rd3+1824], {%f1106, %f1106, %f1106, %f1106};
	st.local.v4.f32 	[%rd3+1840], {%f1106, %f1106, %f1106, %f1106};
	st.local.v4.f32 	[%rd3+1856], {%f1106, %f1106, %f1106, %f1106};
	st.local.v4.f32 	[%rd3+1872], {%f1106, %f1106, %f1106, %f1106};
	st.local.v4.f32 	[%rd3+1888], {%f1106, %f1106, %f1106, %f1106};
	st.local.v4.f32 	[%rd3+1904], {%f1106, %f1106, %f1106, %f1106};
	st.local.v4.f32 	[%rd3+1920], {%f1106, %f1106, %f1106, %f1106};
	st.local.v4.f32 	[%rd3+1936], {%f1106, %f1106, %f1106, %f1106};
	st.local.v4.f32 	[%rd3+1952], {%f1106, %f1106, %f1106, %f1106};
	st.local.v4.f32 	[%rd3+1968], {%f1106, %f1106, %f1106, %f1106};
	st.local.v4.f32 	[%rd3+1984], {%f1106, %f1106, %f1106, %f1106};
	st.local.v4.f32 	[%rd3+2000], {%f1106, %f1106, %f1106, %f1106};
	st.local.v4.f32 	[%rd3+2016], {%f1106, %f1106, %f1106, %f1106};
	st.local.v4.f32 	[%rd3+2032], {%f1106, %f1106, %f1106, %f1106};
	st.local.v4.f32 	[%rd4], {%f1106, %f1106, %f1106, %f1106};
	st.local.v4.f32 	[%rd4+16], {%f1106, %f1106, %f1106, %f1106};
	mov.u32 	%r3, %tid.y;
	setp.gt.u32 	%p1, %r3, 7;
	@%p1 bra 	$L__BB0_10;
	mov.u32 	%r4, %tid.x;
	mov.u32 	%r5, %ntid.x;
	mov.u32 	%r6, %ntid.y;
	add.s32 	%r7, %r4, %r5;
	max.u32 	%r286, %r7, 64;
	setp.lt.u32 	%p2, %r7, 64;
	selp.u32 	%r287, 1, 0, %p2;
	add.s32 	%r288, %r7, %r287;
	sub.s32 	%r289, %r286, %r288;
	div.u32 	%r290, %r289, %r5;
	add.s32 	%r8, %r290, %r287;
	and.b32  	%r9, %r8, 3;
	add.s32 	%r10, %r7, %r5;
	add.s32 	%r11, %r10, %r5;
	mov.u32 	%r778, %r3;
$L__BB0_2:
	setp.gt.u32 	%p3, %r4, 63;
	@%p3 bra 	$L__BB0_9;
	ld.param.u32 	%r772, [_Z20rmsnorm_matmul_fusedPK6__halfS1_S1_PS_iiif_param_6];
	setp.eq.s32 	%p4, %r9, 3;
	add.s32 	%r291, %r1, %r778;
	mul.lo.s32 	%r21, %r291, %r772;
	shl.b32 	%r22, %r778, 6;
	mov.u32 	%r779, %r4;
	@%p4 bra 	$L__BB0_7;
	setp.eq.s32 	%p5, %r9, 0;
	add.s32 	%r292, %r4, %r21;
	mul.wide.s32 	%rd178, %r292, 2;
	add.s64 	%rd5, %rd1, %rd178;
	ld.global.nc.u16 	%rs1, [%rd5];
	// begin inline asm
	{  cvt.f32.f16 %f1107, %rs1;}

	// end inline asm
	add.s32 	%r293, %r22, %r4;
	shl.b32 	%r294, %r293, 2;
	mov.u32 	%r295, _ZZ20rmsnorm_matmul_fusedPK6__halfS1_S1_PS_iiifE2A0;
	add.s32 	%r23, %r295, %r294;
	st.shared.f32 	[%r23], %f1107;
	mov.u32 	%r779, %r7;
	@%p5 bra 	$L__BB0_7;
	setp.eq.s32 	%p6, %r9, 1;
	shl.b32 	%r24, %r5, 1;
	cvt.u64.u32 	%rd179, %r24;
	add.s64 	%rd6, %rd5, %rd179;
	ld.global.nc.u16 	%rs2, [%rd6];
	// begin inline asm
	{  cvt.f32.f16 %f1108, %rs2;}

	// end inline asm
	shl.b32 	%r25, %r5, 2;
	add.s32 	%r26, %r23, %r25;
	st.shared.f32 	[%r26], %f1108;
	mov.u32 	%r779, %r10;
	@%p6 bra 	$L__BB0_7;
	add.s64 	%rd181, %rd6, %rd179;
	ld.global.nc.u16 	%rs3, [%rd181];
	// begin inline asm
	{  cvt.f32.f16 %f1109, %rs3;}

	// end inline asm
	add.s32 	%r296, %r26, %r25;
	st.shared.f32 	[%r296], %f1109;
	mov.u32 	%r779, %r11;
$L__BB0_7:
	setp.lt.u32 	%p7, %r8, 3;
	@%p7 bra 	$L__BB0_9;
$L__BB0_8:
	add.s32 	%r297, %r779, %r21;
	mul.wide.s32 	%rd182, %r297, 2;
	add.s64 	%rd183, %rd1, %rd182;
	ld.global.nc.u16 	%rs4, [%rd183];
	// begin inline asm
	{  cvt.f32.f16 %f1110, %rs4;}

	// end inline asm
	add.s32 	%r298, %r22, %r779;
	shl.b32 	%r299, %r298, 2;
	mov.u32 	%r300, _ZZ20rmsnorm_matmul_fusedPK6__halfS1_S1_PS_iiifE2A0;
	add.s32 	%r301, %r300, %r299;
	st.shared.f32 	[%r301], %f1110;
	shl.b32 	%r302, %r5, 1;
	cvt.u64.u32 	%rd184, %r302;
	add.s64 	%rd185, %rd183, %rd184;
	ld.global.nc.u16 	%rs5, [%rd185];
	// begin inline asm
	{  cvt.f32.f16 %f1111, %rs5;}

	// end inline asm
	shl.b32 	%r303, %r5, 2;
	add.s32 	%r304, %r301, %r303;
	st.shared.f32 	[%r304], %f1111;
	add.s64 	%rd186, %rd185, %rd184;
	ld.global.nc.u16 	%rs6, [%rd186];
	// begin inline asm
	{  cvt.f32.f16 %f1112, %rs6;}

	// end inline asm
	add.s32 	%r305, %r304, %r303;
	st.shared.f32 	[%r305], %f1112;
	add.s64 	%rd187, %rd186, %rd184;
	ld.global.nc.u16 	%rs7, [%rd187];
	// begin inline asm
	{  cvt.f32.f16 %f1113, %rs7;}

	// end inline asm
	add.s32 	%r306, %r305, %r303;
	st.shared.f32 	[%r306], %f1113;
	add.s32 	%r779, %r303, %r779;
	setp.lt.u32 	%p8, %r779, 64;
	@%p8 bra 	$L__BB0_8;
$L__BB0_9:
	add.s32 	%r778, %r778, %r6;
	setp.lt.u32 	%p9, %r778, 8;
	@%p9 bra 	$L__BB0_2;
$L__BB0_10:
	setp.gt.u32 	%p10, %r3, 63;
	@%p10 bra 	$L__BB0_20;
	mov.u32 	%r12, %tid.x;
	mov.u32 	%r13, %ntid.x;
	mov.u32 	%r14, %ntid.y;
	add.s32 	%r15, %r12, %r13;
	max.u32 	%r307, %r15, 64;
	setp.lt.u32 	%p11, %r15, 64;
	selp.u32 	%r308, 1, 0, %p11;
	add.s32 	%r309, %r15, %r308;
	sub.s32 	%r310, %r307, %r309;
	div.u32 	%r311, %r310, %r13;
	add.s32 	%r16, %r311, %r308;
	and.b32  	%r17, %r16, 3;
	add.s32 	%r18, %r15, %r13;
	add.s32 	%r19, %r18, %r13;
	mov.u32 	%r781, %r3;
$L__BB0_12:
	setp.gt.u32 	%p12, %r12, 63;
	@%p12 bra 	$L__BB0_19;
	ld.param.u32 	%r762, [_Z20rmsnorm_matmul_fusedPK6__halfS1_S1_PS_iiif_param_5];
	setp.eq.s32 	%p13, %r17, 3;
	mad.lo.s32 	%r32, %r781, %r762, %r2;
	shl.b32 	%r33, %r781, 6;
	mov.u32 	%r782, %r12;
	@%p13 bra 	$L__BB0_17;
	setp.eq.s32 	%p14, %r17, 0;
	add.s32 	%r312, %r32, %r12;
	mul.wide.s32 	%rd188, %r312, 2;
	add.s64 	%rd7, %rd2, %rd188;
	ld.global.nc.u16 	%rs8, [%rd7];
	// begin inline asm
	{  cvt.f32.f16 %f1114, %rs8;}

	// end inline asm
	add.s32 	%r313, %r33, %r12;
	shl.b32 	%r314, %r313, 2;
	mov.u32 	%r315, _ZZ20rmsnorm_matmul_fusedPK6__halfS1_S1_PS_iiifE2B0;
	add.s32 	%r34, %r315, %r314;
	st.shared.f32 	[%r34], %f1114;
	mov.u32 	%r782, %r15;
	@%p14 bra 	$L__BB0_17;
	setp.eq.s32 	%p15, %r17, 1;
	shl.b32 	%r35, %r13, 1;
	cvt.u64.u32 	%rd189, %r35;
	add.s64 	%rd8, %rd7, %rd189;
	ld.global.nc.u16 	%rs9, [%rd8];
	// begin inline asm
	{  cvt.f32.f16 %f1115, %rs9;}

	// end inline asm
	shl.b32 	%r36, %r13, 2;
	add.s32 	%r37, %r34, %r36;
	st.shared.f32 	[%r37], %f1115;
	mov.u32 	%r782, %r18;
	@%p15 bra 	$L__BB0_17;
	add.s64 	%rd191, %rd8, %rd189;
	ld.global.nc.u16 	%rs10, [%rd191];
	// begin inline asm
	{  cvt.f32.f16 %f1116, %rs10;}

	// end inline asm
	add.s32 	%r316, %r37, %r36;
	st.shared.f32 	[%r316], %f1116;
	mov.u32 	%r782, %r19;
$L__BB0_17:
	setp.lt.u32 	%p16, %r16, 3;
	@%p16 bra 	$L__BB0_19;
$L__BB0_18:
	add.s32 	%r317, %r32, %r782;
	mul.wide.s32 	%rd192, %r317, 2;
	add.s64 	%rd193, %rd2, %rd192;
	ld.global.nc.u16 	%rs11, [%rd193];
	// begin inline asm
	{  cvt.f32.f16 %f1117, %rs11;}

	// end inline asm
	add.s32 	%r318, %r33, %r782;
	shl.b32 	%r319, %r318, 2;
	mov.u32 	%r320, _ZZ20rmsnorm_matmul_fusedPK6__halfS1_S1_PS_iiifE2B0;
	add.s32 	%r321, %r320, %r319;
	st.shared.f32 	[%r321], %f1117;
	shl.b32 	%r322, %r13, 1;
	cvt.u64.u32 	%rd194, %r322;
	add.s64 	%rd195, %rd193, %rd194;
	ld.global.nc.u16 	%rs12, [%rd195];
	// begin inline asm
	{  cvt.f32.f16 %f1118, %rs12;}

	// end inline asm
	shl.b32 	%r323, %r13, 2;
	add.s32 	%r324, %r321, %r323;
	st.shared.f32 	[%r324], %f1118;
	add.s64 	%rd196, %rd195, %rd194;
	ld.global.nc.u16 	%rs13, [%rd196];
	// begin inline asm
	{  cvt.f32.f16 %f1119, %rs13;}

	// end inline asm
	add.s32 	%r325, %r324, %r323;
	st.shared.f32 	[%r325], %f1119;
	add.s64 	%rd197, %rd196, %rd194;
	ld.global.nc.u16 	%rs14, [%rd197];
	// begin inline asm
	{  cvt.f32.f16 %f1120, %rs14;}

	// end inline asm
	add.s32 	%r326, %r325, %r323;
	st.shared.f32 	[%r326], %f1120;
	add.s32 	%r782, %r323, %r782;
	setp.lt.u32 	%p17, %r782, 64;
	@%p17 bra 	$L__BB0_18;
$L__BB0_19:
	add.s32 	%r781, %r781, %r14;
	setp.lt.u32 	%p18, %r781, 64;
	@%p18 bra 	$L__BB0_12;
$L__BB0_20:
	ld.param.u32 	%r773, [_Z20rmsnorm_matmul_fusedPK6__halfS1_S1_PS_iiif_param_6];
	bar.sync 	0;
	setp.lt.s32 	%p19, %r773, 1;
	mov.f32 	%f2506, 0f00000000;
	mov.f32 	%f2507, %f2506;
	mov.f32 	%f2508, %f2506;
	mov.f32 	%f2509, %f2506;
	mov.f32 	%f2510, %f2506;
	mov.f32 	%f2511, %f2506;
	mov.f32 	%f2512, %f2506;
	mov.f32 	%f2513, %f2506;
	mov.f32 	%f2514, %f2506;
	mov.f32 	%f2515, %f2506;
	mov.f32 	%f2516, %f2506;
	mov.f32 	%f2517, %f2506;
	mov.f32 	%f2518, %f2506;
	mov.f32 	%f2519, %f2506;
	mov.f32 	%f2520, %f2506;
	mov.f32 	%f2521, %f2506;
	mov.f32 	%f2522, %f2506;
	mov.f32 	%f2523, %f2506;
	mov.f32 	%f2524, %f2506;
	mov.f32 	%f2525, %f2506;
	mov.f32 	%f2526, %f2506;
	mov.f32 	%f2527, %f2506;
	mov.f32 	%f2528, %f2506;
	mov.f32 	%f2529, %f2506;
	mov.f32 	%f2530, %f2506;
	mov.f32 	%f2531, %f2506;
	mov.f32 	%f2532, %f2506;
	mov.f32 	%f2533, %f2506;
	mov.f32 	%f2534, %f2506;
	mov.f32 	%f2535, %f2506;
	mov.f32 	%f2536, %f2506;
	mov.f32 	%f2537, %f2506;
	mov.f32 	%f2538, %f2506;
	mov.f32 	%f2539, %f2506;
	mov.f32 	%f2540, %f2506;
	mov.f32 	%f2541, %f2506;
	mov.f32 	%f2542, %f2506;
	mov.f32 	%f2543, %f2506;
	mov.f32 	%f2544, %f2506;
	mov.f32 	%f2545, %f2506;
	mov.f32 	%f2546, %f2506;
	mov.f32 	%f2547, %f2506;
	mov.f32 	%f2548, %f2506;
	mov.f32 	%f2549, %f2506;
	mov.f32 	%f2550, %f2506;
	mov.f32 	%f2551, %f2506;
	mov.f32 	%f2552, %f2506;
	mov.f32 	%f2553, %f2506;
	mov.f32 	%f2554, %f2506;
	mov.f32 	%f2555, %f2506;
	mov.f32 	%f2556, %f2506;
	mov.f32 	%f2557, %f2506;
	mov.f32 	%f2558, %f2506;
	mov.f32 	%f2559, %f2506;
	mov.f32 	%f2560, %f2506;
	mov.f32 	%f2561, %f2506;
	mov.f32 	%f2562, %f2506;
	mov.f32 	%f2563, %f2506;
	mov.f32 	%f2564, %f2506;
	mov.f32 	%f2565, %f2506;
	mov.f32 	%f2566, %f2506;
	mov.f32 	%f2567, %f2506;
	mov.f32 	%f2568, %f2506;
	mov.f32 	%f2569, %f2506;
	mov.f32 	%f2570, %f2506;
	mov.f32 	%f2571, %f2506;
	mov.f32 	%f2572, %f2506;
	mov.f32 	%f2573, %f2506;
	mov.f32 	%f2574, %f2506;
	mov.f32 	%f2575, %f2506;
	mov.f32 	%f2576, %f2506;
	mov.f32 	%f2577, %f2506;
	mov.f32 	%f2578, %f2506;
	mov.f32 	%f2579, %f2506;
	mov.f32 	%f2580, %f2506;
	mov.f32 	%f2581, %f2506;
	mov.f32 	%f2582, %f2506;
	mov.f32 	%f2583, %f2506;
	mov.f32 	%f2584, %f2506;
	mov.f32 	%f2585, %f2506;
	mov.f32 	%f2586, %f2506;
	mov.f32 	%f2587, %f2506;
	mov.f32 	%f2588, %f2506;
	mov.f32 	%f2589, %f2506;
	mov.f32 	%f2590, %f2506;
	mov.f32 	%f2591, %f2506;
	mov.f32 	%f2592, %f2506;
	mov.f32 	%f2593, %f2506;
	mov.f32 	%f2594, %f2506;
	mov.f32 	%f2595, %f2506;
	mov.f32 	%f2596, %f2506;
	mov.f32 	%f2597, %f2506;
	mov.f32 	%f2598, %f2506;
	mov.f32 	%f2599, %f2506;
	mov.f32 	%f2600, %f2506;
	mov.f32 	%f2601, %f2506;
	mov.f32 	%f2602, %f2506;
	mov.f32 	%f2603, %f2506;
	mov.f32 	%f2604, %f2506;
	mov.f32 	%f2605, %f2506;
	mov.f32 	%f2606, %f2506;
	mov.f32 	%f2607, %f2506;
	mov.f32 	%f2608, %f2506;
	mov.f32 	%f2609, %f2506;
	mov.f32 	%f2610, %f2506;
	mov.f32 	%f2611, %f2506;
	mov.f32 	%f2612, %f2506;
	mov.f32 	%f2613, %f2506;
	mov.f32 	%f2614, %f2506;
	mov.f32 	%f2615, %f2506;
	mov.f32 	%f2616, %f2506;
	mov.f32 	%f2617, %f2506;
	mov.f32 	%f2618, %f2506;
	mov.f32 	%f2619, %f2506;
	mov.f32 	%f2620, %f2506;
	mov.f32 	%f2621, %f2506;
	mov.f32 	%f2622, %f2506;
	mov.f32 	%f2623, %f2506;
	mov.f32 	%f2624, %f2506;
	mov.f32 	%f2625, %f2506;
	mov.f32 	%f2626, %f2506;
	mov.f32 	%f2627, %f2506;
	mov.f32 	%f2628, %f2506;
	mov.f32 	%f2629, %f2506;
	mov.f32 	%f2630, %f2506;
	mov.f32 	%f2631, %f2506;
	mov.f32 	%f2632, %f2506;
	mov.f32 	%f2633, %f2506;
	mov.f32 	%f2634, %f2506;
	mov.f32 	%f2635, %f2506;
	mov.f32 	%f2636, %f2506;
	mov.f32 	%f2637, %f2506;
	mov.f32 	%f2638, %f2506;
	mov.f32 	%f2639, %f2506;
	mov.f32 	%f2640, %f2506;
	mov.f32 	%f2641, %f2506;
	mov.f32 	%f2642, %f2506;
	mov.f32 	%f2643, %f2506;
	mov.f32 	%f2644, %f2506;
	mov.f32 	%f2645, %f2506;
	mov.f32 	%f2646, %f2506;
	mov.f32 	%f2647, %f2506;
	mov.f32 	%f2648, %f2506;
	mov.f32 	%f2649, %f2506;
	mov.f32 	%f2650, %f2506;
	mov.f32 	%f2651, %f2506;
	mov.f32 	%f2652, %f2506;
	mov.f32 	%f2653, %f2506;
	mov.f32 	%f2654, %f2506;
	mov.f32 	%f2655, %f2506;
	mov.f32 	%f2656, %f2506;
	mov.f32 	%f2657, %f2506;
	mov.f32 	%f2658, %f2506;
	mov.f32 	%f2659, %f2506;
	mov.f32 	%f2660, %f2506;
	mov.f32 	%f2661, %f2506;
	mov.f32 	%f2662, %f2506;
	mov.f32 	%f2663, %f2506;
	mov.f32 	%f2664, %f2506;
	mov.f32 	%f2665, %f2506;
	mov.f32 	%f2666, %f2506;
	mov.f32 	%f2667, %f2506;
	mov.f32 	%f2668, %f2506;
	mov.f32 	%f2669, %f2506;
	mov.f32 	%f2670, %f2506;
	mov.f32 	%f2671, %f2506;
	mov.f32 	%f2672, %f2506;
	mov.f32 	%f2673, %f2506;
	mov.f32 	%f2674, %f2506;
	mov.f32 	%f2675, %f2506;
	mov.f32 	%f2676, %f2506;
	mov.f32 	%f2677, %f2506;
	mov.f32 	%f2678, %f2506;
	mov.f32 	%f2679, %f2506;
	mov.f32 	%f2680, %f2506;
	mov.f32 	%f2681, %f2506;
	mov.f32 	%f2682, %f2506;
	mov.f32 	%f2683, %f2506;
	mov.f32 	%f2684, %f2506;
	mov.f32 	%f2685, %f2506;
	mov.f32 	%f2686, %f2506;
	mov.f32 	%f2687, %f2506;
	mov.f32 	%f2688, %f2506;
	mov.f32 	%f2689, %f2506;
	mov.f32 	%f2690, %f2506;
	mov.f32 	%f2691, %f2506;
	mov.f32 	%f2692, %f2506;
	mov.f32 	%f2693, %f2506;
	mov.f32 	%f2694, %f2506;
	mov.f32 	%f2695, %f2506;
	mov.f32 	%f2696, %f2506;
	mov.f32 	%f2697, %f2506;
	mov.f32 	%f2698, %f2506;
	mov.f32 	%f2699, %f2506;
	mov.f32 	%f2700, %f2506;
	mov.f32 	%f2701, %f2506;
	mov.f32 	%f2702, %f2506;
	mov.f32 	%f2703, %f2506;
	mov.f32 	%f2704, %f2506;
	mov.f32 	%f2705, %f2506;
	mov.f32 	%f2706, %f2506;
	mov.f32 	%f2707, %f2506;
	mov.f32 	%f2708, %f2506;
	mov.f32 	%f2709, %f2506;
	mov.f32 	%f2710, %f2506;
	mov.f32 	%f2711, %f2506;
	mov.f32 	%f2712, %f2506;
	mov.f32 	%f2713, %f2506;
	mov.f32 	%f2714, %f2506;
	mov.f32 	%f2715, %f2506;
	mov.f32 	%f2716, %f2506;
	mov.f32 	%f2717, %f2506;
	mov.f32 	%f2718, %f2506;
	mov.f32 	%f2719, %f2506;
	mov.f32 	%f2720, %f2506;
	mov.f32 	%f2721, %f2506;
	mov.f32 	%f2722, %f2506;
	mov.f32 	%f2723, %f2506;
	mov.f32 	%f2724, %f2506;
	mov.f32 	%f2725, %f2506;
	mov.f32 	%f2726, %f2506;
	mov.f32 	%f2727, %f2506;
	mov.f32 	%f2728, %f2506;
	mov.f32 	%f2729, %f2506;
	mov.f32 	%f2730, %f2506;
	mov.f32 	%f2731, %f2506;
	mov.f32 	%f2732, %f2506;
	mov.f32 	%f2733, %f2506;
	mov.f32 	%f2734, %f2506;
	mov.f32 	%f2735, %f2506;
	mov.f32 	%f2736, %f2506;
	mov.f32 	%f2737, %f2506;
	mov.f32 	%f2738, %f2506;
	mov.f32 	%f2739, %f2506;
	mov.f32 	%f2740, %f2506;
	mov.f32 	%f2741, %f2506;
	mov.f32 	%f2742, %f2506;
	mov.f32 	%f2743, %f2506;
	mov.f32 	%f2744, %f2506;
	mov.f32 	%f2745, %f2506;
	mov.f32 	%f2746, %f2506;
	mov.f32 	%f2747, %f2506;
	mov.f32 	%f2748, %f2506;
	mov.f32 	%f2749, %f2506;
	mov.f32 	%f2750, %f2506;
	mov.f32 	%f2751, %f2506;
	mov.f32 	%f2752, %f2506;
	mov.f32 	%f2753, %f2506;
	mov.f32 	%f2754, %f2506;
	mov.f32 	%f2755, %f2506;
	mov.f32 	%f2756, %f2506;
	mov.f32 	%f2757, %f2506;
	mov.f32 	%f2758, %f2506;
	mov.f32 	%f2759, %f2506;
	mov.f32 	%f2760, %f2506;
	mov.f32 	%f2761, %f2506;
	mov.f32 	%f2762, %f2506;
	mov.f32 	%f2763, %f2506;
	mov.f32 	%f2764, %f2506;
	mov.f32 	%f2765, %f2506;
	mov.f32 	%f2766, %f2506;
	mov.f32 	%f2767, %f2506;
	mov.f32 	%f2768, %f2506;
	mov.f32 	%f2769, %f2506;
	mov.f32 	%f2770, %f2506;
	mov.f32 	%f2771, %f2506;
	mov.f32 	%f2772, %f2506;
	mov.f32 	%f2773, %f2506;
	mov.f32 	%f2774, %f2506;
	mov.f32 	%f2775, %f2506;
	mov.f32 	%f2776, %f2506;
	mov.f32 	%f2777, %f2506;
	mov.f32 	%f2778, %f2506;
	mov.f32 	%f2779, %f2506;
	mov.f32 	%f2780, %f2506;
	mov.f32 	%f2781, %f2506;
	mov.f32 	%f2782, %f2506;
	mov.f32 	%f2783, %f2506;
	mov.f32 	%f2784, %f2506;
	mov.f32 	%f2785, %f2506;
	mov.f32 	%f2786, %f2506;
	mov.f32 	%f2787, %f2506;
	mov.f32 	%f2788, %f2506;
	mov.f32 	%f2789, %f2506;
	mov.f32 	%f2790, %f2506;
	mov.f32 	%f2791, %f2506;
	mov.f32 	%f2792, %f2506;
	mov.f32 	%f2793, %f2506;
	mov.f32 	%f2794, %f2506;
	mov.f32 	%f2795, %f2506;
	mov.f32 	%f2796, %f2506;
	mov.f32 	%f2797, %f2506;
	mov.f32 	%f2798, %f2506;
	mov.f32 	%f2799, %f2506;
	mov.f32 	%f2800, %f2506;
	mov.f32 	%f2801, %f2506;
	mov.f32 	%f2802, %f2506;
	mov.f32 	%f2803, %f2506;
	mov.f32 	%f2804, %f2506;
	mov.f32 	%f2805, %f2506;
	mov.f32 	%f2806, %f2506;
	mov.f32 	%f2807, %f2506;
	mov.f32 	%f2808, %f2506;
	mov.f32 	%f2809, %f2506;
	mov.f32 	%f2810, %f2506;
	mov.f32 	%f2811, %f2506;
	mov.f32 	%f2812, %f2506;
	mov.f32 	%f2813, %f2506;
	mov.f32 	%f2814, %f2506;
	mov.f32 	%f2815, %f2506;
	mov.f32 	%f2816, %f2506;
	mov.f32 	%f2817, %f2506;
	mov.f32 	%f2818, %f2506;
	mov.f32 	%f2819, %f2506;
	mov.f32 	%f2820, %f2506;
	mov.f32 	%f2821, %f2506;
	mov.f32 	%f2822, %f2506;
	mov.f32 	%f2823, %f2506;
	mov.f32 	%f2824, %f2506;
	mov.f32 	%f2825, %f2506;
	mov.f32 	%f2826, %f2506;
	mov.f32 	%f2827, %f2506;
	mov.f32 	%f2828, %f2506;
	mov.f32 	%f2829, %f2506;
	mov.f32 	%f2830, %f2506;
	mov.f32 	%f2831, %f2506;
	mov.f32 	%f2832, %f2506;
	mov.f32 	%f2833, %f2506;
	mov.f32 	%f2834, %f2506;
	mov.f32 	%f2835, %f2506;
	mov.f32 	%f2836, %f2506;
	mov.f32 	%f2837, %f2506;
	mov.f32 	%f2838, %f2506;
	mov.f32 	%f2839, %f2506;
	mov.f32 	%f2840, %f2506;
	mov.f32 	%f2841, %f2506;
	mov.f32 	%f2842, %f2506;
	mov.f32 	%f2843, %f2506;
	mov.f32 	%f2844, %f2506;
	mov.f32 	%f2845, %f2506;
	mov.f32 	%f2846, %f2506;
	mov.f32 	%f2847, %f2506;
	mov.f32 	%f2848, %f2506;
	mov.f32 	%f2849, %f2506;
	mov.f32 	%f2850, %f2506;
	mov.f32 	%f2851, %f2506;
	mov.f32 	%f2852, %f2506;
	mov.f32 	%f2853, %f2506;
	mov.f32 	%f2854, %f2506;
	mov.f32 	%f2855, %f2506;
	mov.f32 	%f2856, %f2506;
	mov.f32 	%f2857, %f2506;
	mov.f32 	%f2858, %f2506;
	mov.f32 	%f2859, %f2506;
	mov.f32 	%f2860, %f2506;
	mov.f32 	%f2861, %f2506;
	mov.f32 	%f2862, %f2506;
	mov.f32 	%f2863, %f2506;
	mov.f32 	%f2864, %f2506;
	mov.f32 	%f2865, %f2506;
	mov.f32 	%f2866, %f2506;
	mov.f32 	%f2867, %f2506;
	mov.f32 	%f2868, %f2506;
	mov.f32 	%f2869, %f2506;
	mov.f32 	%f2870, %f2506;
	mov.f32 	%f2871, %f2506;
	mov.f32 	%f2872, %f2506;
	mov.f32 	%f2873, %f2506;
	mov.f32 	%f2874, %f2506;
	mov.f32 	%f2875, %f2506;
	mov.f32 	%f2876, %f2506;
	mov.f32 	%f2877, %f2506;
	mov.f32 	%f2878, %f2506;
	mov.f32 	%f2879, %f2506;
	mov.f32 	%f2880, %f2506;
	mov.f32 	%f2881, %f2506;
	mov.f32 	%f2882, %f2506;
	mov.f32 	%f2883, %f2506;
	mov.f32 	%f2884, %f2506;
	mov.f32 	%f2885, %f2506;
	mov.f32 	%f2886, %f2506;
	mov.f32 	%f2887, %f2506;
	mov.f32 	%f2888, %f2506;
	mov.f32 	%f2889, %f2506;
	mov.f32 	%f2890, %f2506;
	mov.f32 	%f2891, %f2506;
	mov.f32 	%f2892, %f2506;
	mov.f32 	%f2893, %f2506;
	mov.f32 	%f2894, %f2506;
	mov.f32 	%f2895, %f2506;
	mov.f32 	%f2896, %f2506;
	mov.f32 	%f2897, %f2506;
	mov.f32 	%f2898, %f2506;
	mov.f32 	%f2899, %f2506;
	mov.f32 	%f2900, %f2506;
	mov.f32 	%f2901, %f2506;
	mov.f32 	%f2902, %f2506;
	mov.f32 	%f2903, %f2506;
	mov.f32 	%f2904, %f2506;
	mov.f32 	%f2905, %f2506;
	mov.f32 	%f2906, %f2506;
	mov.f32 	%f2907, %f2506;
	mov.f32 	%f2908, %f2506;
	mov.f32 	%f2909, %f2506;
	mov.f32 	%f2910, %f2506;
	mov.f32 	%f2911, %f2506;
	mov.f32 	%f2912, %f2506;
	mov.f32 	%f2913, %f2506;
	mov.f32 	%f2914, %f2506;
	mov.f32 	%f2915, %f2506;
	mov.f32 	%f2916, %f2506;
	mov.f32 	%f2917, %f2506;
	mov.f32 	%f2918, %f2506;
	mov.f32 	%f2919, %f2506;
	mov.f32 	%f2920, %f2506;
	mov.f32 	%f2921, %f2506;
	mov.f32 	%f2922, %f2506;
	mov.f32 	%f2923, %f2506;
	mov.f32 	%f2924, %f2506;
	mov.f32 	%f2925, %f2506;
	mov.f32 	%f2926, %f2506;
	mov.f32 	%f2927, %f2506;
	mov.f32 	%f2928, %f2506;
	mov.f32 	%f2929, %f2506;
	mov.f32 	%f2930, %f2506;
	mov.f32 	%f2931, %f2506;
	mov.f32 	%f2932, %f2506;
	mov.f32 	%f2933, %f2506;
	mov.f32 	%f2934, %f2506;
	mov.f32 	%f2935, %f2506;
	mov.f32 	%f2936, %f2506;
	mov.f32 	%f2937, %f2506;
	mov.f32 	%f2938, %f2506;
	mov.f32 	%f2939, %f2506;
	mov.f32 	%f2940, %f2506;
	mov.f32 	%f2941, %f2506;
	mov.f32 	%f2942, %f2506;
	mov.f32 	%f2943, %f2506;
	mov.f32 	%f2944, %f2506;
	mov.f32 	%f2945, %f2506;
	mov.f32 	%f2946, %f2506;
	mov.f32 	%f2947, %f2506;
	mov.f32 	%f2948, %f2506;
	mov.f32 	%f2949, %f2506;
	mov.f32 	%f2950, %f2506;
	mov.f32 	%f2951, %f2506;
	mov.f32 	%f2952, %f2506;
	mov.f32 	%f2953, %f2506;
	mov.f32 	%f2954, %f2506;
	mov.f32 	%f2955, %f2506;
	mov.f32 	%f2956, %f2506;
	mov.f32 	%f2957, %f2506;
	mov.f32 	%f2958, %f2506;
	mov.f32 	%f2959, %f2506;
	mov.f32 	%f2960, %f2506;
	mov.f32 	%f2961, %f2506;
	mov.f32 	%f2962, %f2506;
	mov.f32 	%f2963, %f2506;
	mov.f32 	%f2964, %f2506;
	mov.f32 	%f2965, %f2506;
	mov.f32 	%f2966, %f2506;
	mov.f32 	%f2967, %f2506;
	mov.f32 	%f2968, %f2506;
	mov.f32 	%f2969, %f2506;
	mov.f32 	%f2970, %f2506;
	mov.f32 	%f2971, %f2506;
	mov.f32 	%f2972, %f2506;
	mov.f32 	%f2973, %f2506;
	mov.f32 	%f2974, %f2506;
	mov.f32 	%f2975, %f2506;
	mov.f32 	%f2976, %f2506;
	mov.f32 	%f2977, %f2506;
	mov.f32 	%f2978, %f2506;
	mov.f32 	%f2979, %f2506;
	mov.f32 	%f2980, %f2506;
	mov.f32 	%f2981, %f2506;
	mov.f32 	%f2982, %f2506;
	mov.f32 	%f2983, %f2506;
	mov.f32 	%f2984, %f2506;
	mov.f32 	%f2985, %f2506;
	mov.f32 	%f2986, %f2506;
	mov.f32 	%f2987, %f2506;
	mov.f32 	%f2988, %f2506;
	mov.f32 	%f2989, %f2506;
	mov.f32 	%f2990, %f2506;
	mov.f32 	%f2991, %f2506;
	mov.f32 	%f2992, %f2506;
	mov.f32 	%f2993, %f2506;
	mov.f32 	%f2994, %f2506;
	mov.f32 	%f2995, %f2506;
	mov.f32 	%f2996, %f2506;
	mov.f32 	%f2997, %f2506;
	mov.f32 	%f2998, %f2506;
	mov.f32 	%f2999, %f2506;
	mov.f32 	%f3000, %f2506;
	mov.f32 	%f3001, %f2506;
	mov.f32 	%f3002, %f2506;
	mov.f32 	%f3003, %f2506;
	mov.f32 	%f3004, %f2506;
	mov.f32 	%f3005, %f2506;
	mov.f32 	%f3006, %f2506;
	mov.f32 	%f3007, %f2506;
	mov.f32 	%f3008, %f2506;
	mov.f32 	%f3009, %f2506;
	mov.f32 	%f3010, %f2506;
	mov.f32 	%f3011, %f2506;
	mov.f32 	%f3012, %f2506;
	mov.f32 	%f3013, %f2506;
	mov.f32 	%f3014, %f2506;
	mov.f32 	%f3015, %f2506;
	mov.f32 	%f3016, %f2506;
	mov.f32 	%f3017, %f2506;
	mov.f32 	%f3018, %f2506;
	mov.f32 	%f3019, %f2506;
	mov.f32 	%f3020, %f2506;
	mov.f32 	%f3021, %f2506;
	mov.f32 	%f3022, %f2506;
	mov.f32 	%f3023, %f2506;
	mov.f32 	%f3024, %f2506;
	mov.f32 	%f3025, %f2506;
	@%p19 bra 	$L__BB0_46;
	mov.u32 	%r42, %tid.x;
	mov.u32 	%r43, %ntid.x;
	mov.u32 	%r44, %ntid.y;
	shl.b32 	%r45, %r42, 2;
	shl.b32 	%r46, %r43, 2;
	add.s32 	%r47, %r42, 64;
	cvta.to.global.u64 	%rd9, %rd172;
	mov.b32 	%r784, 0;
	mov.u32 	%r788, _ZZ20rmsnorm_matmul_fusedPK6__halfS1_S1_PS_iiifE2B1;
	mov.u32 	%r787, _ZZ20rmsnorm_matmul_fusedPK6__halfS1_S1_PS_iiifE2A1;
	mov.u32 	%r786, _ZZ20rmsnorm_matmul_fusedPK6__halfS1_S1_PS_iiifE2B0;
	mov.u32 	%r785, _ZZ20rmsnorm_matmul_fusedPK6__halfS1_S1_PS_iiifE2A0;
$L__BB0_22:
	mov.u32 	%r50, %r786;
	mov.u32 	%r49, %r785;
	ld.param.u32 	%r774, [_Z20rmsnorm_matmul_fusedPK6__halfS1_S1_PS_iiif_param_6];
	add.s32 	%r54, %r784, 64;
	setp.ge.s32 	%p20, %r54, %r774;
	@%p20 bra 	$L__BB0_34;
	setp.gt.u32 	%p21, %r3, 7;
	@%p21 bra 	$L__BB0_29;
	add.s32 	%r55, %r787, %r45;
	add.s32 	%r56, %r47, %r784;
	mov.u32 	%r789, %r3;
$L__BB0_25:
	setp.gt.u32 	%p22, %r42, 63;
	@%p22 bra 	$L__BB0_28;
	ld.param.u32 	%r775, [_Z20rmsnorm_matmul_fusedPK6__halfS1_S1_PS_iiif_param_6];
	add.s32 	%r332, %r1, %r789;
	shl.b32 	%r333, %r789, 8;
	add.s32 	%r791, %r55, %r333;
	mad.lo.s32 	%r790, %r332, %r775, %r56;
	mov.u32 	%r792, %r42;
$L__BB0_27:
	mul.wide.s32 	%rd198, %r790, 2;
	add.s64 	%rd199, %rd1, %rd198;
	ld.global.nc.u16 	%rs15, [%rd199];
	// begin inline asm
	{  cvt.f32.f16 %f1122, %rs15;}

	// end inline asm
	st.shared.f32 	[%r791], %f1122;
	add.s32 	%r792, %r792, %r43;
	add.s32 	%r791, %r791, %r46;
	add.s32 	%r790, %r790, %r43;
	setp.lt.u32 	%p23, %r792, 64;
	@%p23 bra 	$L__BB0_27;
$L__BB0_28:
	add.s32 	%r789, %r789, %r44;
	setp.lt.u32 	%p24, %r789, 8;
	@%p24 bra 	$L__BB0_25;
$L__BB0_29:
	setp.gt.u32 	%p25, %r3, 63;
	mov.u32 	%r793, %r3;
	@%p25 bra 	$L__BB0_34;
$L__BB0_30:
	setp.gt.u32 	%p26, %r42, 63;
	@%p26 bra 	$L__BB0_33;
	ld.param.u32 	%r763, [_Z20rmsnorm_matmul_fusedPK6__halfS1_S1_PS_iiif_param_5];
	add.s32 	%r334, %r793, %r54;
	mad.lo.s32 	%r68, %r334, %r763, %r2;
	shl.b32 	%r69, %r793, 6;
	mov.u32 	%r794, %r42;
$L__BB0_32:
	add.s32 	%r335, %r68, %r794;
	mul.wide.s32 	%rd200, %r335, 2;
	add.s64 	%rd201, %rd2, %rd200;
	ld.global.nc.u16 	%rs16, [%rd201];
	// begin inline asm
	{  cvt.f32.f16 %f1123, %rs16;}

	// end inline asm
	add.s32 	%r336, %r69, %r794;
	shl.b32 	%r337, %r336, 2;
	add.s32 	%r338, %r788, %r337;
	st.shared.f32 	[%r338], %f1123;
	add.s32 	%r794, %r794, %r43;
	setp.lt.u32 	%p27, %r794, 64;
	@%p27 bra 	$L__BB0_32;
$L__BB0_33:
	add.s32 	%r793, %r793, %r44;
	setp.lt.u32 	%p28, %r793, 64;
	@%p28 bra 	$L__BB0_30;
$L__BB0_34:
	bar.sync 	0;
	mov.b32 	%r795, 0;
$L__BB0_35:
	shl.b32 	%r340, %r795, 8;
	add.s32 	%r341, %r49, %r340;
	ld.shared.f32 	%f1124, [%r341];
	fma.rn.f32 	%f1125, %f1124, %f1124, 0f00000000;
	ld.shared.f32 	%f1126, [%r341+4];
	fma.rn.f32 	%f1127, %f1126, %f1126, %f1125;
	ld.shared.f32 	%f1128, [%r341+8];
	fma.rn.f32 	%f1129, %f1128, %f1128, %f1127;
	ld.shared.f32 	%f1130, [%r341+12];
	fma.rn.f32 	%f1131, %f1130, %f1130, %f1129;
	ld.shared.f32 	%f1132, [%r341+16];
	fma.rn.f32 	%f1133, %f1132, %f1132, %f1131;
	ld.shared.f32 	%f1134, [%r341+20];
	fma.rn.f32 	%f1135, %f1134, %f1134, %f1133;
	ld.shared.f32 	%f1136, [%r341+24];
	fma.rn.f32 	%f1137, %f1136, %f1136, %f1135;
	ld.shared.f32 	%f1138, [%r341+28];
	fma.rn.f32 	%f1139, %f1138, %f1138, %f1137;
	ld.shared.f32 	%f1140, [%r341+32];
	fma.rn.f32 	%f1141, %f1140, %f1140, %f1139;
	ld.shared.f32 	%f1142, [%r341+36];
	fma.rn.f32 	%f1143, %f1142, %f1142, %f1141;
	ld.shared.f32 	%f1144, [%r341+40];
	fma.rn.f32 	%f1145, %f1144, %f1144, %f1143;
	ld.shared.f32 	%f1146, [%r341+44];
	fma.rn.f32 	%f1147, %f1146, %f1146, %f1145;
	ld.shared.f32 	%f1148, [%r341+48];
	fma.rn.f32 	%f1149, %f1148, %f1148, %f1147;
	ld.shared.f32 	%f1150, [%r341+52];
	fma.rn.f32 	%f1151, %f1150, %f1150, %f1149;
	ld.shared.f32 	%f1152, [%r341+56];
	fma.rn.f32 	%f1153, %f1152, %f1152, %f1151;
	ld.shared.f32 	%f1154, [%r341+60];
	fma.rn.f32 	%f1155, %f1154, %f1154, %f1153;
	ld.shared.f32 	%f1156, [%r341+64];
	fma.rn.f32 	%f1157, %f1156, %f1156, %f1155;
	ld.shared.f32 	%f1158, [%r341+68];
	fma.rn.f32 	%f1159, %f1158, %f1158, %f1157;
	ld.shared.f32 	%f1160, [%r341+72];
	fma.rn.f32 	%f1161, %f1160, %f1160, %f1159;
	ld.shared.f32 	%f1162, [%r341+76];
	fma.rn.f32 	%f1163, %f1162, %f1162, %f1161;
	ld.shared.f32 	%f1164, [%r341+80];
	fma.rn.f32 	%f1165, %f1164, %f1164, %f1163;
	ld.shared.f32 	%f1166, [%r341+84];
	fma.rn.f32 	%f1167, %f1166, %f1166, %f1165;
	ld.shared.f32 	%f1168, [%r341+88];
	fma.rn.f32 	%f1169, %f1168, %f1168, %f1167;
	ld.shared.f32 	%f1170, [%r341+92];
	fma.rn.f32 	%f1171, %f1170, %f1170, %f1169;
	ld.shared.f32 	%f1172, [%r341+96];
	fma.rn.f32 	%f1173, %f1172, %f1172, %f1171;
	ld.shared.f32 	%f1174, [%r341+100];
	fma.rn.f32 	%f1175, %f1174, %f1174, %f1173;
	ld.shared.f32 	%f1176, [%r341+104];
	fma.rn.f32 	%f1177, %f1176, %f1176, %f1175;
	ld.shared.f32 	%f1178, [%r341+108];
	fma.rn.f32 	%f1179, %f1178, %f1178, %f1177;
	ld.shared.f32 	%f1180, [%r341+112];
	fma.rn.f32 	%f1181, %f1180, %f1180, %f1179;
	ld.shared.f32 	%f1182, [%r341+116];
	fma.rn.f32 	%f1183, %f1182, %f1182, %f1181;
	ld.shared.f32 	%f1184, [%r341+120];
	fma.rn.f32 	%f1185, %f1184, %f1184, %f1183;
	ld.shared.f32 	%f1186, [%r341+124];
	fma.rn.f32 	%f1187, %f1186, %f1186, %f1185;
	ld.shared.f32 	%f1188, [%r341+128];
	fma.rn.f32 	%f1189, %f1188, %f1188, %f1187;
	ld.shared.f32 	%f1190, [%r341+132];
	fma.rn.f32 	%f1191, %f1190, %f1190, %f1189;
	ld.shared.f32 	%f1192, [%r341+136];
	fma.rn.f32 	%f1193, %f1192, %f1192, %f1191;
	ld.shared.f32 	%f1194, [%r341+140];
	fma.rn.f32 	%f1195, %f1194, %f1194, %f1193;
	ld.shared.f32 	%f1196, [%r341+144];
	fma.rn.f32 	%f1197, %f1196, %f1196, %f1195;
	ld.shared.f32 	%f1198, [%r341+148];
	fma.rn.f32 	%f1199, %f1198, %f1198, %f1197;
	ld.shared.f32 	%f1200, [%r341+152];
	fma.rn.f32 	%f1201, %f1200, %f1200, %f1199;
	ld.shared.f32 	%f1202, [%r341+156];
	fma.rn.f32 	%f1203, %f1202, %f1202, %f1201;
	ld.shared.f32 	%f1204, [%r341+160];
	fma.rn.f32 	%f1205, %f1204, %f1204, %f1203;
	ld.shared.f32 	%f1206, [%r341+164];
	fma.rn.f32 	%f1207, %f1206, %f1206, %f1205;
	ld.shared.f32 	%f1208, [%r341+168];
	fma.rn.f32 	%f1209, %f1208, %f1208, %f1207;
	ld.shared.f32 	%f1210, [%r341+172];
	fma.rn.f32 	%f1211, %f1210, %f1210, %f1209;
	ld.shared.f32 	%f1212, [%r341+176];
	fma.rn.f32 	%f1213, %f1212, %f1212, %f1211;
	ld.shared.f32 	%f1214, [%r341+180];
	fma.rn.f32 	%f1215, %f1214, %f1214, %f1213;
	ld.shared.f32 	%f1216, [%r341+184];
	fma.rn.f32 	%f1217, %f1216, %f1216, %f1215;
	ld.shared.f32 	%f1218, [%r341+188];
	fma.rn.f32 	%f1219, %f1218, %f1218, %f1217;
	ld.shared.f32 	%f1220, [%r341+192];
	fma.rn.f32 	%f1221, %f1220, %f1220, %f1219;
	ld.shared.f32 	%f1222, [%r341+196];
	fma.rn.f32 	%f1223, %f1222, %f1222, %f1221;
	ld.shared.f32 	%f1224, [%r341+200];
	fma.rn.f32 	%f1225, %f1224, %f1224, %f1223;
	ld.shared.f32 	%f1226, [%r341+204];
	fma.rn.f32 	%f1227, %f1226, %f1226, %f1225;
	ld.shared.f32 	%f1228, [%r341+208];
	fma.rn.f32 	%f1229, %f1228, %f1228, %f1227;
	ld.shared.f32 	%f1230, [%r341+212];
	fma.rn.f32 	%f1231, %f1230, %f1230, %f1229;
	ld.shared.f32 	%f1232, [%r341+216];
	fma.rn.f32 	%f1233, %f1232, %f1232, %f1231;
	ld.shared.f32 	%f1234, [%r341+220];
	fma.rn.f32 	%f1235, %f1234, %f1234, %f1233;
	ld.shared.f32 	%f1236, [%r341+224];
	fma.rn.f32 	%f1237, %f1236, %f1236, %f1235;
	ld.shared.f32 	%f1238, [%r341+228];
	fma.rn.f32 	%f1239, %f1238, %f1238, %f1237;
	ld.shared.f32 	%f1240, [%r341+232];
	fma.rn.f32 	%f1241, %f1240, %f1240, %f1239;
	ld.shared.f32 	%f1242, [%r341+236];
	fma.rn.f32 	%f1243, %f1242, %f1242, %f1241;
	ld.shared.f32 	%f1244, [%r341+240];
	fma.rn.f32 	%f1245, %f1244, %f1244, %f1243;
	ld.shared.f32 	%f1246, [%r341+244];
	fma.rn.f32 	%f1247, %f1246, %f1246, %f1245;
	ld.shared.f32 	%f1248, [%r341+248];
	fma.rn.f32 	%f1249, %f1248, %f1248, %f1247;
	ld.shared.f32 	%f1250, [%r341+252];
	fma.rn.f32 	%f1251, %f1250, %f1250, %f1249;
	mul.wide.u32 	%rd202, %r795, 4;
	add.s64 	%rd203, %rd4, %rd202;
	ld.local.f32 	%f1252, [%rd203];
	add.f32 	%f1253, %f1251, %f1252;
	st.local.f32 	[%rd203], %f1253;
	add.s32 	%r795, %r795, 1;
	setp.ne.s32 	%p29, %r795, 8;
	@%p29 bra 	$L__BB0_35;
	mov.b32 	%r796, 0;
$L__BB0_37:
	shl.b32 	%r76, %r796, 6;
	mov.b32 	%r797, 0;
$L__BB0_38:
	add.s32 	%r344, %r797, %r784;
	mul.wide.u32 	%rd204, %r344, 2;
	add.s64 	%rd205, %rd9, %rd204;
	ld.global.nc.u16 	%rs17, [%rd205];
	// begin inline asm
	{  cvt.f32.f16 %f1254, %rs17;}

	// end inline asm
	add.s32 	%r345, %r76, %r797;
	shl.b32 	%r346, %r345, 2;
	add.s32 	%r347, %r49, %r346;
	ld.shared.f32 	%f1270, [%r347];
	mul.f32 	%f1271, %f1254, %f1270;
	st.shared.f32 	[%r347], %f1271;
	ld.global.nc.u16 	%rs18, [%rd205+2];
	// begin inline asm
	{  cvt.f32.f16 %f1255, %rs18;}

	// end inline asm
	ld.shared.f32 	%f1272, [%r347+4];
	mul.f32 	%f1273, %f1255, %f1272;
	st.shared.f32 	[%r347+4], %f1273;
	ld.global.nc.u16 	%rs19, [%rd205+4];
	// begin inline asm
	{  cvt.f32.f16 %f1256, %rs19;}

	// end inline asm
	ld.shared.f32 	%f1274, [%r347+8];
	mul.f32 	%f1275, %f1256, %f1274;
	st.shared.f32 	[%r347+8], %f1275;
	ld.global.nc.u16 	%rs20, [%rd205+6];
	// begin inline asm
	{  cvt.f32.f16 %f1257, %rs20;}

	// end inline asm
	ld.shared.f32 	%f1276, [%r347+12];
	mul.f32 	%f1277, %f1257, %f1276;
	st.shared.f32 	[%r347+12], %f1277;
	ld.global.nc.u16 	%rs21, [%rd205+8];
	// begin inline asm
	{  cvt.f32.f16 %f1258, %rs21;}

	// end inline asm
	ld.shared.f32 	%f1278, [%r347+16];
	mul.f32 	%f1279, %f1258, %f1278;
	st.shared.f32 	[%r347+16], %f1279;
	ld.global.nc.u16 	%rs22, [%rd205+10];
	// begin inline asm
	{  cvt.f32.f16 %f1259, %rs22;}

	// end inline asm
	ld.shared.f32 	%f1280, [%r347+20];
	mul.f32 	%f1281, %f1259, %f1280;
	st.shared.f32 	[%r347+20], %f1281;
	ld.global.nc.u16 	%rs23, [%rd205+12];
	// begin inline asm
	{  cvt.f32.f16 %f1260, %rs23;}

	// end inline asm
	ld.shared.f32 	%f1282, [%r347+24];
	mul.f32 	%f1283, %f1260, %f1282;
	st.shared.f32 	[%r347+24], %f1283;
	ld.global.nc.u16 	%rs24, [%rd205+14];
	// begin inline asm
	{  cvt.f32.f16 %f1261, %rs24;}

	// end inline asm
	ld.shared.f32 	%f1284, [%r347+28];
	mul.f32 	%f1285, %f1261, %f1284;
	st.shared.f32 	[%r347+28], %f1285;
	ld.global.nc.u16 	%rs25, [%rd205+16];
	// begin inline asm
	{  cvt.f32.f16 %f1262, %rs25;}

	// end inline asm
	ld.shared.f32 	%f1286, [%r347+32];
	mul.f32 	%f1287, %f1262, %f1286;
	st.shared.f32 	[%r347+32], %f1287;
	ld.global.nc.u16 	%rs26, [%rd205+18];
	// begin inline asm
	{  cvt.f32.f16 %f1263, %rs26;}

	// end inline asm
	ld.shared.f32 	%f1288, [%r347+36];
	mul.f32 	%f1289, %f1263, %f1288;
	st.shared.f32 	[%r347+36], %f1289;
	ld.global.nc.u16 	%rs27, [%rd205+20];
	// begin inline asm
	{  cvt.f32.f16 %f1264, %rs27;}

	// end inline asm
	ld.shared.f32 	%f1290, [%r347+40];
	mul.f32 	%f1291, %f1264, %f1290;
	st.shared.f32 	[%r347+40], %f1291;
	ld.global.nc.u16 	%rs28, [%rd205+22];
	// begin inline asm
	{  cvt.f32.f16 %f1265, %rs28;}

	// end inline asm
	ld.shared.f32 	%f1292, [%r347+44];
	mul.f32 	%f1293, %f1265, %f1292;
	st.shared.f32 	[%r347+44], %f1293;
	ld.global.nc.u16 	%rs29, [%rd205+24];
	// begin inline asm
	{  cvt.f32.f16 %f1266, %rs29;}

	// end inline asm
	ld.shared.f32 	%f1294, [%r347+48];
	mul.f32 	%f1295, %f1266, %f1294;
	st.shared.f32 	[%r347+48], %f1295;
	ld.global.nc.u16 	%rs30, [%rd205+26];
	// begin inline asm
	{  cvt.f32.f16 %f1267, %rs30;}

	// end inline asm
	ld.shared.f32 	%f1296, [%r347+52];
	mul.f32 	%f1297, %f1267, %f1296;
	st.shared.f32 	[%r347+52], %f1297;
	ld.global.nc.u16 	%rs31, [%rd205+28];
	// begin inline asm
	{  cvt.f32.f16 %f1268, %rs31;}

	// end inline asm
	ld.shared.f32 	%f1298, [%r347+56];
	mul.f32 	%f1299, %f1268, %f1298;
	st.shared.f32 	[%r347+56], %f1299;
	ld.global.nc.u16 	%rs32, [%rd205+30];
	// begin inline asm
	{  cvt.f32.f16 %f1269, %rs32;}

	// end inline asm
	ld.shared.f32 	%f1300, [%r347+60];
	mul.f32 	%f1301, %f1269, %f1300;
	st.shared.f32 	[%r347+60], %f1301;
	add.s32 	%r797, %r797, 16;
	setp.ne.s32 	%p30, %r797, 64;
	@%p30 bra 	$L__BB0_38;
	add.s32 	%r796, %r796, 1;
	setp.ne.s32 	%p31, %r796, 8;
	@%p31 bra 	$L__BB0_37;
	mov.b32 	%r798, 0;
$L__BB0_41:
	mul.wide.u32 	%rd206, %r798, 256;
	add.s64 	%rd10, %rd3, %rd206;
	shl.b32 	%r350, %r798, 8;
	add.s32 	%r351, %r49, %r350;
	ld.shared.f32 	%f521, [%r351];
	ld.shared.f32 	%f522, [%r351+4];
	ld.shared.f32 	%f523, [%r351+8];
	ld.shared.f32 	%f524, [%r351+12];
	ld.shared.f32 	%f525, [%r351+16];
	ld.shared.f32 	%f526, [%r351+20];
	ld.shared.f32 	%f527, [%r351+24];
	ld.shared.f32 	%f528, [%r351+28];
	ld.shared.f32 	%f529, [%r351+32];
	ld.shared.f32 	%f530, [%r351+36];
	ld.shared.f32 	%f531, [%r351+40];
	ld.shared.f32 	%f532, [%r351+44];
	ld.shared.f32 	%f533, [%r351+48];
	ld.shared.f32 	%f534, [%r351+52];
	ld.shared.f32 	%f535, [%r351+56];
	ld.shared.f32 	%f536, [%r351+60];
	ld.shared.f32 	%f537, [%r351+64];
	ld.shared.f32 	%f538, [%r351+68];
	ld.shared.f32 	%f539, [%r351+72];
	ld.shared.f32 	%f540, [%r351+76];
	ld.shared.f32 	%f541, [%r351+80];
	ld.shared.f32 	%f542, [%r351+84];
	ld.shared.f32 	%f543, [%r351+88];
	ld.shared.f32 	%f544, [%r351+92];
	ld.shared.f32 	%f545, [%r351+96];
	ld.shared.f32 	%f546, [%r351+100];
	ld.shared.f32 	%f547, [%r351+104];
	ld.shared.f32 	%f548, [%r351+108];
	ld.shared.f32 	%f549, [%r351+112];
	ld.shared.f32 	%f550, [%r351+116];
	ld.shared.f32 	%f551, [%r351+120];
	ld.shared.f32 	%f552, [%r351+124];
	ld.shared.f32 	%f553, [%r351+128];
	ld.shared.f32 	%f554, [%r351+132];
	ld.shared.f32 	%f555, [%r351+136];
	ld.shared.f32 	%f556, [%r351+140];
	ld.shared.f32 	%f557, [%r351+144];
	ld.shared.f32 	%f558, [%r351+148];
	ld.shared.f32 	%f559, [%r351+152];
	ld.shared.f32 	%f560, [%r351+156];
	ld.shared.f32 	%f561, [%r351+160];
	ld.shared.f32 	%f562, [%r351+164];
	ld.shared.f32 	%f563, [%r351+168];
	ld.shared.f32 	%f564, [%r351+172];
	ld.shared.f32 	%f565, [%r351+176];
	ld.shared.f32 	%f566, [%r351+180];
	ld.shared.f32 	%f567, [%r351+184];
	ld.shared.f32 	%f568, [%r351+188];
	ld.shared.f32 	%f569, [%r351+192];
	ld.shared.f32 	%f570, [%r351+196];
	ld.shared.f32 	%f571, [%r351+200];
	ld.shared.f32 	%f572, [%r351+204];
	ld.shared.f32 	%f573, [%r351+208];
	ld.shared.f32 	%f574, [%r351+212];
	ld.shared.f32 	%f575, [%r351+216];
	ld.shared.f32 	%f576, [%r351+220];
	ld.shared.f32 	%f577, [%r351+224];
	ld.shared.f32 	%f578, [%r351+228];
	ld.shared.f32 	%f579, [%r351+232];
	ld.shared.f32 	%f580, [%r351+236];
	ld.shared.f32 	%f581, [%r351+240];
	ld.shared.f32 	%f582, [%r351+244];
	ld.shared.f32 	%f583, [%r351+248];
	ld.shared.f32 	%f584, [%r351+252];
	mov.b32 	%r799, 0;
$L__BB0_42:
	shl.b32 	%r352, %r799, 2;
	add.s32 	%r353, %r50, %r352;
	ld.shared.f32 	%f1302, [%r353];
	fma.rn.f32 	%f1303, %f521, %f1302, 0f00000000;
	ld.shared.f32 	%f1304, [%r353+256];
	fma.rn.f32 	%f1305, %f522, %f1304, %f1303;
	ld.shared.f32 	%f1306, [%r353+512];
	fma.rn.f32 	%f1307, %f523, %f1306, %f1305;
	ld.shared.f32 	%f1308, [%r353+768];
	fma.rn.f32 	%f1309, %f524, %f1308, %f1307;
	ld.shared.f32 	%f1310, [%r353+1024];
	fma.rn.f32 	%f1311, %f525, %f1310, %f1309;
	ld.shared.f32 	%f1312, [%r353+1280];
	fma.rn.f32 	%f1313, %f526, %f1312, %f1311;
	ld.shared.f32 	%f1314, [%r353+1536];
	fma.rn.f32 	%f1315, %f527, %f1314, %f1313;
	ld.shared.f32 	%f1316, [%r353+1792];
	fma.rn.f32 	%f1317, %f528, %f1316, %f1315;
	ld.shared.f32 	%f1318, [%r353+2048];
	fma.rn.f32 	%f1319, %f529, %f1318, %f1317;
	ld.shared.f32 	%f1320, [%r353+2304];
	fma.rn.f32 	%f1321, %f530, %f1320, %f1319;
	ld.shared.f32 	%f1322, [%r353+2560];
	fma.rn.f32 	%f1323, %f531, %f1322, %f1321;
	ld.shared.f32 	%f1324, [%r353+2816];
	fma.rn.f32 	%f1325, %f532, %f1324, %f1323;
	ld.shared.f32 	%f1326, [%r353+3072];
	fma.rn.f32 	%f1327, %f533, %f1326, %f1325;
	ld.shared.f32 	%f1328, [%r353+3328];
	fma.rn.f32 	%f1329, %f534, %f1328, %f1327;
	ld.shared.f32 	%f1330, [%r353+3584];
	fma.rn.f32 	%f1331, %f535, %f1330, %f1329;
	ld.shared.f32 	%f1332, [%r353+3840];
	fma.rn.f32 	%f1333, %f536, %f1332, %f1331;
	ld.shared.f32 	%f1334, [%r353+4096];
	fma.rn.f32 	%f1335, %f537, %f1334, %f1333;
	ld.shared.f32 	%f1336, [%r353+4352];
	fma.rn.f32 	%f1337, %f538, %f1336, %f1335;
	ld.shared.f32 	%f1338, [%r353+4608];
	fma.rn.f32 	%f1339, %f539, %f1338, %f1337;
	ld.shared.f32 	%f1340, [%r353+4864];
	fma.rn.f32 	%f1341, %f540, %f1340, %f1339;
	ld.shared.f32 	%f1342, [%r353+5120];
	fma.rn.f32 	%f1343, %f541, %f1342, %f1341;
	ld.shared.f32 	%f1344, [%r353+5376];
	fma.rn.f32 	%f1345, %f542, %f1344, %f1343;
	ld.shared.f32 	%f1346, [%r353+5632];
	fma.rn.f32 	%f1347, %f543, %f1346, %f1345;
	ld.shared.f32 	%f1348, [%r353+5888];
	fma.rn.f32 	%f1349, %f544, %f1348, %f1347;
	ld.shared.f32 	%f1350, [%r353+6144];
	fma.rn.f32 	%f1351, %f545, %f1350, %f1349;
	ld.shared.f32 	%f1352, [%r353+6400];
	fma.rn.f32 	%f1353, %f546, %f1352, %f1351;
	ld.shared.f32 	%f1354, [%r353+6656];
	fma.rn.f32 	%f1355, %f547, %f1354, %f1353;
	ld.shared.f32 	%f1356, [%r353+6912];
	fma.rn.f32 	%f1357, %f548, %f1356, %f1355;
	ld.shared.f32 	%f1358, [%r353+7168];
	fma.rn.f32 	%f1359, %f549, %f1358, %f1357;
	ld.shared.f32 	%f1360, [%r353+7424];
	fma.rn.f32 	%f1361, %f550, %f1360, %f1359;
	ld.shared.f32 	%f1362, [%r353+7680];
	fma.rn.f32 	%f1363, %f551, %f1362, %f1361;
	ld.shared.f32 	%f1364, [%r353+7936];
	fma.rn.f32 	%f1365, %f552, %f1364, %f1363;
	ld.shared.f32 	%f1366, [%r353+8192];
	fma.rn.f32 	%f1367, %f553, %f1366, %f1365;
	ld.shared.f32 	%f1368, [%r353+8448];
	fma.rn.f32 	%f1369, %f554, %f1368, %f1367;
	ld.shared.f32 	%f1370, [%r353+8704];
	fma.rn.f32 	%f1371, %f555, %f1370, %f1369;
	ld.shared.f32 	%f1372, [%r353+8960];
	fma.rn.f32 	%f1373, %f556, %f1372, %f1371;
	ld.shared.f32 	%f1374, [%r353+9216];
	fma.rn.f32 	%f1375, %f557, %f1374, %f1373;
	ld.shared.f32 	%f1376, [%r353+9472];
	fma.rn.f32 	%f1377, %f558, %f1376, %f1375;
	ld.shared.f32 	%f1378, [%r353+9728];
	fma.rn.f32 	%f1379, %f559, %f1378, %f1377;
	ld.shared.f32 	%f1380, [%r353+9984];
	fma.rn.f32 	%f1381, %f560, %f1380, %f1379;
	ld.shared.f32 	%f1382, [%r353+10240];
	fma.rn.f32 	%f1383, %f561, %f1382, %f1381;
	ld.shared.f32 	%f1384, [%r353+10496];
	fma.rn.f32 	%f1385, %f562, %f1384, %f1383;
	ld.shared.f32 	%f1386, [%r353+10752];
	fma.rn.f32 	%f1387, %f563, %f1386, %f1385;
	ld.shared.f32 	%f1388, [%r353+11008];
	fma.rn.f32 	%f1389, %f564, %f1388, %f1387;
	ld.shared.f32 	%f1390, [%r353+11264];
	fma.rn.f32 	%f1391, %f565, %f1390, %f1389;
	ld.shared.f32 	%f1392, [%r353+11520];
	fma.rn.f32 	%f1393, %f566, %f1392, %f1391;
	ld.shared.f32 	%f1394, [%r353+11776];
	fma.rn.f32 	%f1395, %f567, %f1394, %f1393;
	ld.shared.f32 	%f1396, [%r353+12032];
	fma.rn.f32 	%f1397, %f568, %f1396, %f1395;
	ld.shared.f32 	%f1398, [%r353+12288];
	fma.rn.f32 	%f1399, %f569, %f1398, %f1397;
	ld.shared.f32 	%f1400, [%r353+12544];
	fma.rn.f32 	%f1401, %f570, %f1400, %f1399;
	ld.shared.f32 	%f1402, [%r353+12800];
	fma.rn.f32 	%f1403, %f571, %f1402, %f1401;
	ld.shared.f32 	%f1404, [%r353+13056];
	fma.rn.f32 	%f1405, %f572, %f1404, %f1403;
	ld.shared.f32 	%f1406, [%r353+13312];
	fma.rn.f32 	%f1407, %f573, %f1406, %f1405;
	ld.shared.f32 	%f1408, [%r353+13568];
	fma.rn.f32 	%f1409, %f574, %f1408, %f1407;
	ld.shared.f32 	%f1410, [%r353+13824];
	fma.rn.f32 	%f1411, %f575, %f1410, %f1409;
	ld.shared.f32 	%f1412, [%r353+14080];
	fma.rn.f32 	%f1413, %f576, %f1412, %f1411;
	ld.shared.f32 	%f1414, [%r353+14336];
	fma.rn.f32 	%f1415, %f577, %f1414, %f1413;
	ld.shared.f32 	%f1416, [%r353+14592];
	fma.rn.f32 	%f1417, %f578, %f1416, %f1415;
	ld.shared.f32 	%f1418, [%r353+14848];
	fma.rn.f32 	%f1419, %f579, %f1418, %f1417;
	ld.shared.f32 	%f1420, [%r353+15104];
	fma.rn.f32 	%f1421, %f580, %f1420, %f1419;
	ld.shared.f32 	%f1422, [%r353+15360];
	fma.rn.f32 	%f1423, %f581, %f1422, %f1421;
	ld.shared.f32 	%f1424, [%r353+15616];
	fma.rn.f32 	%f1425, %f582, %f1424, %f1423;
	ld.shared.f32 	%f1426, [%r353+15872];
	fma.rn.f32 	%f1427, %f583, %f1426, %f1425;
	ld.shared.f32 	%f1428, [%r353+16128];
	fma.rn.f32 	%f1429, %f584, %f1428, %f1427;
	mul.wide.u32 	%rd207, %r799, 4;
	add.s64 	%rd208, %rd10, %rd207;
	ld.local.f32 	%f1430, [%rd208];
	add.f32 	%f1431, %f1429, %f1430;
	st.local.f32 	[%rd208], %f1431;
	add.s32 	%r799, %r799, 1;
	setp.ne.s32 	%p32, %r799, 64;
	@%p32 bra 	$L__BB0_42;
	add.s32 	%r798, %r798, 1;
	setp.ne.s32 	%p33, %r798, 8;
	@%p33 bra 	$L__BB0_41;
	ld.param.u32 	%r776, [_Z20rmsnorm_matmul_fusedPK6__halfS1_S1_PS_iiif_param_6];
	setp.lt.s32 	%p34, %r54, %r776;
	bar.sync 	0;
	mov.u32 	%r784, %r54;
	mov.u32 	%r785, %r787;
	mov.u32 	%r786, %r788;
	mov.u32 	%r787, %r49;
	mov.u32 	%r788, %r50;
	@%p34 bra 	$L__BB0_22;
	ld.local.v4.f32 	{%f3025, %f2960, %f2895, %f2830}, [%rd4];
	ld.local.v4.f32 	{%f3024, %f3023, %f3022, %f3021}, [%rd3];
	ld.local.v4.f32 	{%f3020, %f3019, %f3018, %f3017}, [%rd3+16];
	ld.local.v4.f32 	{%f3016, %f3015, %f3014, %f3013}, [%rd3+32];
	ld.local.v4.f32 	{%f3012, %f3011, %f3010, %f3009}, [%rd3+48];
	ld.local.v4.f32 	{%f3008, %f3007, %f3006, %f3005}, [%rd3+64];
	ld.local.v4.f32 	{%f3004, %f3003, %f3002, %f3001}, [%rd3+80];
	ld.local.v4.f32 	{%f3000, %f2999, %f2998, %f2997}, [%rd3+96];
	ld.local.v4.f32 	{%f2996, %f2995, %f2994, %f2993}, [%rd3+112];
	ld.local.v4.f32 	{%f2992, %f2991, %f2990, %f2989}, [%rd3+128];
	ld.local.v4.f32 	{%f2988, %f2987, %f2986, %f2985}, [%rd3+144];
	ld.local.v4.f32 	{%f2984, %f2983, %f2982, %f2981}, [%rd3+160];
	ld.local.v4.f32 	{%f2980, %f2979, %f2978, %f2977}, [%rd3+176];
	ld.local.v4.f32 	{%f2976, %f2975, %f2974, %f2973}, [%rd3+192];
	ld.local.v4.f32 	{%f2972, %f2971, %f2970, %f2969}, [%rd3+208];
	ld.local.v4.f32 	{%f2968, %f2967, %f2966, %f2965}, [%rd3+224];
	ld.local.v4.f32 	{%f2964, %f2963, %f2962, %f2961}, [%rd3+240];
	ld.local.v4.f32 	{%f2959, %f2958, %f2957, %f2956}, [%rd3+256];
	ld.local.v4.f32 	{%f2955, %f2954, %f2953, %f2952}, [%rd3+272];
	ld.local.v4.f32 	{%f2951, %f2950, %f2949, %f2948}, [%rd3+288];
	ld.local.v4.f32 	{%f2947, %f2946, %f2945, %f2944}, [%rd3+304];
	ld.local.v4.f32 	{%f2943, %f2942, %f2941, %f2940}, [%rd3+320];
	ld.local.v4.f32 	{%f2939, %f2938, %f2937, %f2936}, [%rd3+336];
	ld.local.v4.f32 	{%f2935, %f2934, %f2933, %f2932}, [%rd3+352];
	ld.local.v4.f32 	{%f2931, %f2930, %f2929, %f2928}, [%rd3+368];
	ld.local.v4.f32 	{%f2927, %f2926, %f2925, %f2924}, [%rd3+384];
	ld.local.v4.f32 	{%f2923, %f2922, %f2921, %f2920}, [%rd3+400];
	ld.local.v4.f32 	{%f2919, %f2918, %f2917, %f2916}, [%rd3+416];
	ld.local.v4.f32 	{%f2915, %f2914, %f2913, %f2912}, [%rd3+432];
	ld.local.v4.f32 	{%f2911, %f2910, %f2909, %f2908}, [%rd3+448];
	ld.local.v4.f32 	{%f2907, %f2906, %f2905, %f2904}, [%rd3+464];
	ld.local.v4.f32 	{%f2903, %f2902, %f2901, %f2900}, [%rd3+480];
	ld.local.v4.f32 	{%f2899, %f2898, %f2897, %f2896}, [%rd3+496];
	ld.local.v4.f32 	{%f2894, %f2893, %f2892, %f2891}, [%rd3+512];
	ld.local.v4.f32 	{%f2890, %f2889, %f2888, %f2887}, [%rd3+528];
	ld.local.v4.f32 	{%f2886, %f2885, %f2884, %f2883}, [%rd3+544];
	ld.local.v4.f32 	{%f2882, %f2881, %f2880, %f2879}, [%rd3+560];
	ld.local.v4.f32 	{%f2878, %f2877, %f2876, %f2875}, [%rd3+576];
	ld.local.v4.f32 	{%f2874, %f2873, %f2872, %f2871}, [%rd3+592];
	ld.local.v4.f32 	{%f2870, %f2869, %f2868, %f2867}, [%rd3+608];
	ld.local.v4.f32 	{%f2866, %f2865, %f2864, %f2863}, [%rd3+624];
	ld.local.v4.f32 	{%f2862, %f2861, %f2860, %f2859}, [%rd3+640];
	ld.local.v4.f32 	{%f2858, %f2857, %f2856, %f2855}, [%rd3+656];
	ld.local.v4.f32 	{%f2854, %f2853, %f2852, %f2851}, [%rd3+672];
	ld.local.v4.f32 	{%f2850, %f2849, %f2848, %f2847}, [%rd3+688];
	ld.local.v4.f32 	{%f2846, %f2845, %f2844, %f2843}, [%rd3+704];
	ld.local.v4.f32 	{%f2842, %f2841, %f2840, %f2839}, [%rd3+720];
	ld.local.v4.f32 	{%f2838, %f2837, %f2836, %f2835}, [%rd3+736];
	ld.local.v4.f32 	{%f2834, %f2833, %f2832, %f2831}, [%rd3+752];
	ld.local.v4.f32 	{%f2829, %f2828, %f2827, %f2826}, [%rd3+768];
	ld.local.v4.f32 	{%f2825, %f2824, %f2823, %f2822}, [%rd3+784];
	ld.local.v4.f32 	{%f2821, %f2820, %f2819, %f2818}, [%rd3+800];
	ld.local.v4.f32 	{%f2817, %f2816, %f2815, %f2814}, [%rd3+816];
	ld.local.v4.f32 	{%f2813, %f2812, %f2811, %f2810}, [%rd3+832];
	ld.local.v4.f32 	{%f2809, %f2808, %f2807, %f2806}, [%rd3+848];
	ld.local.v4.f32 	{%f2805, %f2804, %f2803, %f2802}, [%rd3+864];
	ld.local.v4.f32 	{%f2801, %f2800, %f2799, %f2798}, [%rd3+880];
	ld.local.v4.f32 	{%f2797, %f2796, %f2795, %f2794}, [%rd3+896];
	ld.local.v4.f32 	{%f2793, %f2792, %f2791, %f2790}, [%rd3+912];
	ld.local.v4.f32 	{%f2789, %f2788, %f2787, %f2786}, [%rd3+928];
	ld.local.v4.f32 	{%f2785, %f2784, %f2783, %f2782}, [%rd3+944];
	ld.local.v4.f32 	{%f2781, %f2780, %f2779, %f2778}, [%rd3+960];
	ld.local.v4.f32 	{%f2777, %f2776, %f2775, %f2774}, [%rd3+976];
	ld.local.v4.f32 	{%f2773, %f2772, %f2771, %f2770}, [%rd3+992];
	ld.local.v4.f32 	{%f2769, %f2768, %f2767, %f2766}, [%rd3+1008];
	ld.local.v4.f32 	{%f2765, %f2700, %f2635, %f2570}, [%rd4+16];
	ld.local.v4.f32 	{%f2764, %f2763, %f2762, %f2761}, [%rd3+1024];
	ld.local.v4.f32 	{%f2760, %f2759, %f2758, %f2757}, [%rd3+1040];
	ld.local.v4.f32 	{%f2756, %f2755, %f2754, %f2753}, [%rd3+1056];
	ld.local.v4.f32 	{%f2752, %f2751, %f2750, %f2749}, [%rd3+1072];
	ld.local.v4.f32 	{%f2748, %f2747, %f2746, %f2745}, [%rd3+1088];
	ld.local.v4.f32 	{%f2744, %f2743, %f2742, %f2741}, [%rd3+1104];
	ld.local.v4.f32 	{%f2740, %f2739, %f2738, %f2737}, [%rd3+1120];
	ld.local.v4.f32 	{%f2736, %f2735, %f2734, %f2733}, [%rd3+1136];
	ld.local.v4.f32 	{%f2732, %f2731, %f2730, %f2729}, [%rd3+1152];
	ld.local.v4.f32 	{%f2728, %f2727, %f2726, %f2725}, [%rd3+1168];
	ld.local.v4.f32 	{%f2724, %f2723, %f2722, %f2721}, [%rd3+1184];
	ld.local.v4.f32 	{%f2720, %f2719, %f2718, %f2717}, [%rd3+1200];
	ld.local.v4.f32 	{%f2716, %f2715, %f2714, %f2713}, [%rd3+1216];
	ld.local.v4.f32 	{%f2712, %f2711, %f2710, %f2709}, [%rd3+1232];
	ld.local.v4.f32 	{%f2708, %f2707, %f2706, %f2705}, [%rd3+1248];
	ld.local.v4.f32 	{%f2704, %f2703, %f2702, %f2701}, [%rd3+1264];
	ld.local.v4.f32 	{%f2699, %f2698, %f2697, %f2696}, [%rd3+1280];
	ld.local.v4.f32 	{%f2695, %f2694, %f2693, %f2692}, [%rd3+1296];
	ld.local.v4.f32 	{%f2691, %f2690, %f2689, %f2688}, [%rd3+1312];
	ld.local.v4.f32 	{%f2687, %f2686, %f2685, %f2684}, [%rd3+1328];
	ld.local.v4.f32 	{%f2683, %f2682, %f2681, %f2680}, [%rd3+1344];
	ld.local.v4.f32 	{%f2679, %f2678, %f2677, %f2676}, [%rd3+1360];
	ld.local.v4.f32 	{%f2675, %f2674, %f2673, %f2672}, [%rd3+1376];
	ld.local.v4.f32 	{%f2671, %f2670, %f2669, %f2668}, [%rd3+1392];
	ld.local.v4.f32 	{%f2667, %f2666, %f2665, %f2664}, [%rd3+1408];
	ld.local.v4.f32 	{%f2663, %f2662, %f2661, %f2660}, [%rd3+1424];
	ld.local.v4.f32 	{%f2659, %f2658, %f2657, %f2656}, [%rd3+1440];
	ld.local.v4.f32 	{%f2655, %f2654, %f2653, %f2652}, [%rd3+1456];
	ld.local.v4.f32 	{%f2651, %f2650, %f2649, %f2648}, [%rd3+1472];
	ld.local.v4.f32 	{%f2647, %f2646, %f2645, %f2644}, [%rd3+1488];
	ld.local.v4.f32 	{%f2643, %f2642, %f2641, %f2640}, [%rd3+1504];
	ld.local.v4.f32 	{%f2639, %f2638, %f2637, %f2636}, [%rd3+1520];
	ld.local.v4.f32 	{%f2634, %f2633, %f2632, %f2631}, [%rd3+1536];
	ld.local.v4.f32 	{%f2630, %f2629, %f2628, %f2627}, [%rd3+1552];
	ld.local.v4.f32 	{%f2626, %f2625, %f2624, %f2623}, [%rd3+1568];
	ld.local.v4.f32 	{%f2622, %f2621, %f2620, %f2619}, [%rd3+1584];
	ld.local.v4.f32 	{%f2618, %f2617, %f2616, %f2615}, [%rd3+1600];
	ld.local.v4.f32 	{%f2614, %f2613, %f2612, %f2611}, [%rd3+1616];
	ld.local.v4.f32 	{%f2610, %f2609, %f2608, %f2607}, [%rd3+1632];
	ld.local.v4.f32 	{%f2606, %f2605, %f2604, %f2603}, [%rd3+1648];
	ld.local.v4.f32 	{%f2602, %f2601, %f2600, %f2599}, [%rd3+1664];
	ld.local.v4.f32 	{%f2598, %f2597, %f2596, %f2595}, [%rd3+1680];
	ld.local.v4.f32 	{%f2594, %f2593, %f2592, %f2591}, [%rd3+1696];
	ld.local.v4.f32 	{%f2590, %f2589, %f2588, %f2587}, [%rd3+1712];
	ld.local.v4.f32 	{%f2586, %f2585, %f2584, %f2583}, [%rd3+1728];
	ld.local.v4.f32 	{%f2582, %f2581, %f2580, %f2579}, [%rd3+1744];
	ld.local.v4.f32 	{%f2578, %f2577, %f2576, %f2575}, [%rd3+1760];
	ld.local.v4.f32 	{%f2574, %f2573, %f2572, %f2571}, [%rd3+1776];
	ld.local.v4.f32 	{%f2569, %f2568, %f2567, %f2566}, [%rd3+1792];
	ld.local.v4.f32 	{%f2565, %f2564, %f2563, %f2562}, [%rd3+1808];
	ld.local.v4.f32 	{%f2561, %f2560, %f2559, %f2558}, [%rd3+1824];
	ld.local.v4.f32 	{%f2557, %f2556, %f2555, %f2554}, [%rd3+1840];
	ld.local.v4.f32 	{%f2553, %f2552, %f2551, %f2550}, [%rd3+1856];
	ld.local.v4.f32 	{%f2549, %f2548, %f2547, %f2546}, [%rd3+1872];
	ld.local.v4.f32 	{%f2545, %f2544, %f2543, %f2542}, [%rd3+1888];
	ld.local.v4.f32 	{%f2541, %f2540, %f2539, %f2538}, [%rd3+1904];
	ld.local.v4.f32 	{%f2537, %f2536, %f2535, %f2534}, [%rd3+1920];
	ld.local.v4.f32 	{%f2533, %f2532, %f2531, %f2530}, [%rd3+1936];
	ld.local.v4.f32 	{%f2529, %f2528, %f2527, %f2526}, [%rd3+1952];
	ld.local.v4.f32 	{%f2525, %f2524, %f2523, %f2522}, [%rd3+1968];
	ld.local.v4.f32 	{%f2521, %f2520, %f2519, %f2518}, [%rd3+1984];
	ld.local.v4.f32 	{%f2517, %f2516, %f2515, %f2514}, [%rd3+2000];
	ld.local.v4.f32 	{%f2513, %f2512, %f2511, %f2510}, [%rd3+2016];
	ld.local.v4.f32 	{%f2509, %f2508, %f2507, %f2506}, [%rd3+2032];
$L__BB0_46:
	ld.param.f32 	%f2505, [_Z20rmsnorm_matmul_fusedPK6__halfS1_S1_PS_iiif_param_7];
	ld.param.u32 	%r777, [_Z20rmsnorm_matmul_fusedPK6__halfS1_S1_PS_iiif_param_6];
	mov.u32 	%r48, %tid.y;
	setp.lt.u32 	%p35, %r48, 8;
	cvt.rn.f32.s32 	%f1432, %r777;
	div.rn.f32 	%f1433, %f3025, %f1432;
	add.f32 	%f1434, %f2505, %f1433;
	rsqrt.approx.f32 	%f1435, %f1434;
	mul.f32 	%f1436, %f1435, %f3024;
	mul.f32 	%f1437, %f1435, %f3023;
	mul.f32 	%f1438, %f1435, %f3022;
	mul.f32 	%f1439, %f1435, %f3021;
	st.local.v4.f32 	[%rd3], {%f1436, %f1437, %f1438, %f1439};
	mul.f32 	%f1440, %f1435, %f3020;
	mul.f32 	%f1441, %f1435, %f3019;
	mul.f32 	%f1442, %f1435, %f3018;
	mul.f32 	%f1443, %f1435, %f3017;
	st.local.v4.f32 	[%rd3+16], {%f1440, %f1441, %f1442, %f1443};
	mul.f32 	%f1444, %f1435, %f3016;
	mul.f32 	%f1445, %f1435, %f3015;
	mul.f32 	%f1446, %f1435, %f3014;
	mul.f32 	%f1447, %f1435, %f3013;
	st.local.v4.f32 	[%rd3+32], {%f1444, %f1445, %f1446, %f1447};
	mul.f32 	%f1448, %f1435, %f3012;
	mul.f32 	%f1449, %f1435, %f3011;
	mul.f32 	%f1450, %f1435, %f3010;
	mul.f32 	%f1451, %f1435, %f3009;
	st.local.v4.f32 	[%rd3+48], {%f1448, %f1449, %f1450, %f1451};
	mul.f32 	%f1452, %f1435, %f3008;
	mul.f32 	%f1453, %f1435, %f3007;
	mul.f32 	%f1454, %f1435, %f3006;
	mul.f32 	%f1455, %f1435, %f3005;
	st.local.v4.f32 	[%rd3+64], {%f1452, %f1453, %f1454, %f1455};
	mul.f32 	%f1456, %f1435, %f3004;
	mul.f32 	%f1457, %f1435, %f3003;
	mul.f32 	%f1458, %f1435, %f3002;
	mul.f32 	%f1459, %f1435, %f3001;
	st.local.v4.f32 	[%rd3+80], {%f1456, %f1457, %f1458, %f1459};
	mul.f32 	%f1460, %f1435, %f3000;
	mul.f32 	%f1461, %f1435, %f2999;
	mul.f32 	%f1462, %f1435, %f2998;
	mul.f32 	%f1463, %f1435, %f2997;
	st.local.v4.f32 	[%rd3+96], {%f1460, %f1461, %f1462, %f1463};
	mul.f32 	%f1464, %f1435, %f2996;
	mul.f32 	%f1465, %f1435, %f2995;
	mul.f32 	%f1466, %f1435, %f2994;
	mul.f32 	%f1467, %f1435, %f2993;
	st.local.v4.f32 	[%rd3+112], {%f1464, %f1465, %f1466, %f1467};
	mul.f32 	%f1468, %f1435, %f2992;
	mul.f32 	%f1469, %f1435, %f2991;
	mul.f32 	%f1470, %f1435, %f2990;
	mul.f32 	%f1471, %f1435, %f2989;
	st.local.v4.f32 	[%rd3+128], {%f1468, %f1469, %f1470, %f1471};
	mul.f32 	%f1472, %f1435, %f2988;
	mul.f32 	%f1473, %f1435, %f2987;
	mul.f32 	%f1474, %f1435, %f2986;
	mul.f32 	%f1475, %f1435, %f2985;
	st.local.v4.f32 	[%rd3+144], {%f1472, %f1473, %f1474, %f1475};
	mul.f32 	%f1476, %f1435, %f2984;
	mul.f32 	%f1477, %f1435, %f2983;
	mul.f32 	%f1478, %f1435, %f2982;
	mul.f32 	%f1479, %f1435, %f2981;
	st.local.v4.f32 	[%rd3+160], {%f1476, %f1477, %f1478, %f1479};
	mul.f32 	%f1480, %f1435, %f2980;
	mul.f32 	%f1481, %f1435, %f2979;
	mul.f32 	%f1482, %f1435, %f2978;
	mul.f32 	%f1483, %f1435, %f2977;
	st.local.v4.f32 	[%rd3+176], {%f1480, %f1481, %f1482, %f1483};
	mul.f32 	%f1484, %f1435, %f2976;
	mul.f32 	%f1485, %f1435, %f2975;
	mul.f32 	%f1486, %f1435, %f2974;
	mul.f32 	%f1487, %f1435, %f2973;
	st.local.v4.f32 	[%rd3+192], {%f1484, %f1485, %f1486, %f1487};
	mul.f32 	%f1488, %f1435, %f2972;
	mul.f32 	%f1489, %f1435, %f2971;
	mul.f32 	%f1490, %f1435, %f2970;
	mul.f32 	%f1491, %f1435, %f2969;
	st.local.v4.f32 	[%rd3+208], {%f1488, %f1489, %f1490, %f1491};
	mul.f32 	%f1492, %f1435, %f2968;
	mul.f32 	%f1493, %f1435, %f2967;
	mul.f32 	%f1494, %f1435, %f2966;
	mul.f32 	%f1495, %f1435, %f2965;
	st.local.v4.f32 	[%rd3+224], {%f1492, %f1493, %f1494, %f1495};
	mul.f32 	%f1496, %f1435, %f2964;
	mul.f32 	%f1497, %f1435, %f2963;
	mul.f32 	%f1498, %f1435, %f2962;
	mul.f32 	%f1499, %f1435, %f2961;
	st.local.v4.f32 	[%rd3+240], {%f1496, %f1497, %f1498, %f1499};
	div.rn.f32 	%f1500, %f2960, %f1432;
	add.f32 	%f1501, %f2505, %f1500;
	rsqrt.approx.f32 	%f1502, %f1501;
	mul.f32 	%f1503, %f1502, %f2959;
	mul.f32 	%f1504, %f1502, %f2958;
	mul.f32 	%f1505, %f1502, %f2957;
	mul.f32 	%f1506, %f1502, %f2956;
	st.local.v4.f32 	[%rd3+256], {%f1503, %f1504, %f1505, %f1506};
	mul.f32 	%f1507, %f1502, %f2955;
	mul.f32 	%f1508, %f1502, %f2954;
	mul.f32 	%f1509, %f1502, %f2953;
	mul.f32 	%f1510, %f1502, %f2952;
	st.local.v4.f32 	[%rd3+272], {%f1507, %f1508, %f1509, %f1510};
	mul.f32 	%f1511, %f1502, %f2951;
	mul.f32 	%f1512, %f1502, %f2950;
	mul.f32 	%f1513, %f1502, %f2949;
	mul.f32 	%f1514, %f1502, %f2948;
	st.local.v4.f32 	[%rd3+288], {%f1511, %f1512, %f1513, %f1514};
	mul.f32 	%f1515, %f1502, %f2947;
	mul.f32 	%f1516, %f1502, %f2946;
	mul.f32 	%f1517, %f1502, %f2945;
	mul.f32 	%f1518, %f1502, %f2944;
	st.local.v4.f32 	[%rd3+304], {%f1515, %f1516, %f1517, %f1518};
	mul.f32 	%f1519, %f1502, %f2943;
	mul.f32 	%f1520, %f1502, %f2942;
	mul.f32 	%f1521, %f1502, %f2941;
	mul.f32 	%f1522, %f1502, %f2940;
	st.local.v4.f32 	[%rd3+320], {%f1519, %f1520, %f1521, %f1522};
	mul.f32 	%f1523, %f1502, %f2939;
	mul.f32 	%f1524, %f1502, %f2938;
	mul.f32 	%f1525, %f1502, %f2937;
	mul.f32 	%f1526, %f1502, %f2936;
	st.local.v4.f32 	[%rd3+336], {%f1523, %f1524, %f1525, %f1526};
	mul.f32 	%f1527, %f1502, %f2935;
	mul.f32 	%f1528, %f1502, %f2934;
	mul.f32 	%f1529, %f1502, %f2933;
	mul.f32 	%f1530, %f1502, %f2932;
	st.local.v4.f32 	[%rd3+352], {%f1527, %f1528, %f1529, %f1530};
	mul.f32 	%f1531, %f1502, %f2931;
	mul.f32 	%f1532, %f1502, %f2930;
	mul.f32 	%f1533, %f1502, %f2929;
	mul.f32 	%f1534, %f1502, %f2928;
	st.local.v4.f32 	[%rd3+368], {%f1531, %f1532, %f1533, %f1534};
	mul.f32 	%f1535, %f1502, %f2927;
	mul.f32 	%f1536, %f1502, %f2926;
	mul.f32 	%f1537, %f1502, %f2925;
	mul.f32 	%f1538, %f1502, %f2924;
	st.local.v4.f32 	[%rd3+384], {%f1535, %f1536, %f1537, %f1538};
	mul.f32 	%f1539, %f1502, %f2923;
	mul.f32 	%f1540, %f1502, %f2922;
	mul.f32 	%f1541, %f1502, %f2921;
	mul.f32 	%f1542, %f1502, %f2920;
	st.local.v4.f32 	[%rd3+400], {%f1539, %f1540, %f1541, %f1542};
	mul.f32 	%f1543, %f1502, %f2919;
	mul.f32 	%f1544, %f1502, %f2918;
	mul.f32 	%f1545, %f1502, %f2917;
	mul.f32 	%f1546, %f1502, %f2916;
	st.local.v4.f32 	[%rd3+416], {%f1543, %f1544, %f1545, %f1546};
	mul.f32 	%f1547, %f1502, %f2915;
	mul.f32 	%f1548, %f1502, %f2914;
	mul.f32 	%f1549, %f1502, %f2913;
	mul.f32 	%f1550, %f1502, %f2912;
	st.local.v4.f32 	[%rd3+432], {%f1547, %f1548, %f1549, %f1550};
	mul.f32 	%f1551, %f1502, %f2911;
	mul.f32 	%f1552, %f1502, %f2910;
	mul.f32 	%f1553, %f1502, %f2909;
	mul.f32 	%f1554, %f1502, %f2908;
	st.local.v4.f32 	[%rd3+448], {%f1551, %f1552, %f1553, %f1554};
	mul.f32 	%f1555, %f1502, %f2907;
	mul.f32 	%f1556, %f1502, %f2906;
	mul.f32 	%f1557, %f1502, %f2905;
	mul.f32 	%f1558, %f1502, %f2904;
	st.local.v4.f32 	[%rd3+464], {%f1555, %f1556, %f1557, %f1558};
	mul.f32 	%f1559, %f1502, %f2903;
	mul.f32 	%f1560, %f1502, %f2902;
	mul.f32 	%f1561, %f1502, %f2901;
	mul.f32 	%f1562, %f1502, %f2900;
	st.local.v4.f32 	[%rd3+480], {%f1559, %f1560, %f1561, %f1562};
	mul.f32 	%f1563, %f1502, %f2899;
	mul.f32 	%f1564, %f1502, %f2898;
	mul.f32 	%f1565, %f1502, %f2897;
	mul.f32 	%f1566, %f1502, %f2896;
	st.local.v4.f32 	[%rd3+496], {%f1563, %f1564, %f1565, %f1566};
	div.rn.f32 	%f1567, %f2895, %f1432;
	add.f32 	%f1568, %f2505, %f1567;
	rsqrt.approx.f32 	%f1569, %f1568;
	mul.f32 	%f1570, %f1569, %f2894;
	mul.f32 	%f1571, %f1569, %f2893;
	mul.f32 	%f1572, %f1569, %f2892;
	mul.f32 	%f1573, %f1569, %f2891;
	st.local.v4.f32 	[%rd3+512], {%f1570, %f1571, %f1572, %f1573};
	mul.f32 	%f1574, %f1569, %f2890;
	mul.f32 	%f1575, %f1569, %f2889;
	mul.f32 	%f1576, %f1569, %f2888;
	mul.f32 	%f1577, %f1569, %f2887;
	st.local.v4.f32 	[%rd3+528], {%f1574, %f1575, %f1576, %f1577};
	mul.f32 	%f1578, %f1569, %f2886;
	mul.f32 	%f1579, %f1569, %f2885;
	mul.f32 	%f1580, %f1569, %f2884;
	mul.f32 	%f1581, %f1569, %f2883;
	st.local.v4.f32 	[%rd3+544], {%f1578, %f1579, %f1580, %f1581};
	mul.f32 	%f1582, %f1569, %f2882;
	mul.f32 	%f1583, %f1569, %f2881;
	mul.f32 	%f1584, %f1569, %f2880;
	mul.f32 	%f1585, %f1569, %f2879;
	st.local.v4.f32 	[%rd3+560], {%f1582, %f1583, %f1584, %f1585};
	mul.f32 	%f1586, %f1569, %f2878;
	mul.f32 	%f1587, %f1569, %f2877;
	mul.f32 	%f1588, %f1569, %f2876;
	mul.f32 	%f1589, %f1569, %f2875;
	st.local.v4.f32 	[%rd3+576], {%f1586, %f1587, %f1588, %f1589};
	mul.f32 	%f1590, %f1569, %f2874;
	mul.f32 	%f1591, %f1569, %f2873;
	mul.f32 	%f1592, %f1569, %f2872;
	mul.f32 	%f1593, %f1569, %f2871;
	st.local.v4.f32 	[%rd3+592], {%f1590, %f1591, %f1592, %f1593};
	mul.f32 	%f1594, %f1569, %f2870;
	mul.f32 	%f1595, %f1569, %f2869;
	mul.f32 	%f1596, %f1569, %f2868;
	mul.f32 	%f1597, %f1569, %f2867;
	st.local.v4.f32 	[%rd3+608], {%f1594, %f1595, %f1596, %f1597};
	mul.f32 	%f1598, %f1569, %f2866;
	mul.f32 	%f1599, %f1569, %f2865;
	mul.f32 	%f1600, %f1569, %f2864;
	mul.f32 	%f1601, %f1569, %f2863;
	st.local.v4.f32 	[%rd3+624], {%f1598, %f1599, %f1600, %f1601};
	mul.f32 	%f1602, %f1569, %f2862;
	mul.f32 	%f1603, %f1569, %f2861;
	mul.f32 	%f1604, %f1569, %f2860;
	mul.f32 	%f1605, %f1569, %f2859;
	st.local.v4.f32 	[%rd3+640], {%f1602, %f1603, %f1604, %f1605};
	mul.f32 	%f1606, %f1569, %f2858;
	mul.f32 	%f1607, %f1569, %f2857;
	mul.f32 	%f1608, %f1569, %f2856;
	mul.f32 	%f1609, %f1569, %f2855;
	st.local.v4.f32 	[%rd3+656], {%f1606, %f1607, %f1608, %f1609};
	mul.f32 	%f1610, %f1569, %f2854;
	mul.f32 	%f1611, %f1569, %f2853;
	mul.f32 	%f1612, %f1569, %f2852;
	mul.f32 	%f1613, %f1569, %f2851;
	st.local.v4.f32 	[%rd3+672], {%f1610, %f1611, %f1612, %f1613};
	mul.f32 	%f1614, %f1569, %f2850;
	mul.f32 	%f1615, %f1569, %f2849;
	mul.f32 	%f1616, %f1569, %f2848;
	mul.f32 	%f1617, %f1569, %f2847;
	st.local.v4.f32 	[%rd3+688], {%f1614, %f1615, %f1616, %f1617};
	mul.f32 	%f1618, %f1569, %f2846;
	mul.f32 	%f1619, %f1569, %f2845;
	mul.f32 	%f1620, %f1569, %f2844;
	mul.f32 	%f1621, %f1569, %f2843;
	st.local.v4.f32 	[%rd3+704], {%f1618, %f1619, %f1620, %f1621};
	mul.f32 	%f1622, %f1569, %f2842;
	mul.f32 	%f1623, %f1569, %f2841;
	mul.f32 	%f1624, %f1569, %f2840;
	mul.f32 	%f1625, %f1569, %f2839;
	st.local.v4.f32 	[%rd3+720], {%f1622, %f1623, %f1624, %f1625};
	mul.f32 	%f1626, %f1569, %f2838;
	mul.f32 	%f1627, %f1569, %f2837;
	mul.f32 	%f1628, %f1569, %f2836;
	mul.f32 	%f1629, %f1569, %f2835;
	st.local.v4.f32 	[%rd3+736], {%f1626, %f1627, %f1628, %f1629};
	mul.f32 	%f1630, %f1569, %f2834;
	mul.f32 	%f1631, %f1569, %f2833;
	mul.f32 	%f1632, %f1569, %f2832;
	mul.f32 	%f1633, %f1569, %f2831;
	st.local.v4.f32 	[%rd3+752], {%f1630, %f1631, %f1632, %f1633};
	div.rn.f32 	%f1634, %f2830, %f1432;
	add.f32 	%f1635, %f2505, %f1634;
	rsqrt.approx.f32 	%f1636, %f1635;
	mul.f32 	%f1637, %f1636, %f2829;
	mul.f32 	%f1638, %f1636, %f2828;
	mul.f32 	%f1639, %f1636, %f2827;
	mul.f32 	%f1640, %f1636, %f2826;
	st.local.v4.f32 	[%rd3+768], {%f1637, %f1638, %f1639, %f1640};
	mul.f32 	%f1641, %f1636, %f2825;
	mul.f32 	%f1642, %f1636, %f2824;
	mul.f32 	%f1643, %f1636, %f2823;
	mul.f32 	%f1644, %f1636, %f2822;
	st.local.v4.f32 	[%rd3+784], {%f1641, %f1642, %f1643, %f1644};
	mul.f32 	%f1645, %f1636, %f2821;
	mul.f32 	%f1646, %f1636, %f2820;
	mul.f32 	%f1647, %f1636, %f2819;
	mul.f32 	%f1648, %f1636, %f2818;
	st.local.v4.f32 	[%rd3+800], {%f1645, %f1646, %f1647, %f1648};
	mul.f32 	%f1649, %f1636, %f2817;
	mul.f32 	%f1650, %f1636, %f2816;
	mul.f32 	%f1651, %f1636, %f2815;
	mul.f32 	%f1652, %f1636, %f2814;
	st.local.v4.f32 	[%rd3+816], {%f1649, %f1650, %f1651, %f1652};
	mul.f32 	%f1653, %f1636, %f2813;
	mul.f32 	%f1654, %f1636, %f2812;
	mul.f32 	%f1655, %f1636, %f2811;
	mul.f32 	%f1656, %f1636, %f2810;
	st.local.v4.f32 	[%rd3+832], {%f1653, %f1654, %f1655, %f1656};
	mul.f32 	%f1657, %f1636, %f2809;
	mul.f32 	%f1658, %f1636, %f2808;
	mul.f32 	%f1659, %f1636, %f2807;
	mul.f32 	%f1660, %f1636, %f2806;
	st.local.v4.f32 	[%rd3+848], {%f1657, %f1658, %f1659, %f1660};
	mul.f32 	%f1661, %f1636, %f2805;
	mul.f32 	%f1662, %f1636, %f2804;
	mul.f32 	%f1663, %f1636, %f2803;
	mul.f32 	%f1664, %f1636, %f2802;
	st.local.v4.f32 	[%rd3+864], {%f1661, %f1662, %f1663, %f1664};
	mul.f32 	%f1665, %f1636, %f2801;
	mul.f32 	%f1666, %f1636, %f2800;
	mul.f32 	%f1667, %f1636, %f2799;
	mul.f32 	%f1668, %f1636, %f2798;
	st.local.v4.f32 	[%rd3+880], {%f1665, %f1666, %f1667, %f1668};
	mul.f32 	%f1669, %f1636, %f2797;
	mul.f32 	%f1670, %f1636, %f2796;
	mul.f32 	%f1671, %f1636, %f2795;
	mul.f32 	%f1672, %f1636, %f2794;
	st.local.v4.f32 	[%rd3+896], {%f1669, %f1670, %f1671, %f1672};
	mul.f32 	%f1673, %f1636, %f2793;
	mul.f32 	%f1674, %f1636, %f2792;
	mul.f32 	%f1675, %f1636, %f2791;
	mul.f32 	%f1676, %f1636, %f2790;
	st.local.v4.f32 	[%rd3+912], {%f1673, %f1674, %f1675, %f1676};
	mul.f32 	%f1677, %f1636, %f2789;
	mul.f32 	%f1678, %f1636, %f2788;
	mul.f32 	%f1679, %f1636, %f2787;
	mul.f32 	%f1680, %f1636, %f2786;
	st.local.v4.f32 	[%rd3+928], {%f1677, %f1678, %f1679, %f1680};
	mul.f32 	%f1681, %f1636, %f2785;
	mul.f32 	%f1682, %f1636, %f2784;
	mul.f32 	%f1683, %f1636, %f2783;
	mul.f32 	%f1684, %f1636, %f2782;
	st.local.v4.f32 	[%rd3+944], {%f1681, %f1682, %f1683, %f1684};
	mul.f32 	%f1685, %f1636, %f2781;
	mul.f32 	%f1686, %f1636, %f2780;
	mul.f32 	%f1687, %f1636, %f2779;
	mul.f32 	%f1688, %f1636, %f2778;
	st.local.v4.f32 	[%rd3+960], {%f1685, %f1686, %f1687, %f1688};
	mul.f32 	%f1689, %f1636, %f2777;
	mul.f32 	%f1690, %f1636, %f2776;
	mul.f32 	%f1691, %f1636, %f2775;
	mul.f32 	%f1692, %f1636, %f2774;
	st.local.v4.f32 	[%rd3+976], {%f1689, %f1690, %f1691, %f1692};
	mul.f32 	%f1693, %f1636, %f2773;
	mul.f32 	%f1694, %f1636, %f2772;
	mul.f32 	%f1695, %f1636, %f2771;
	mul.f32 	%f1696, %f1636, %f2770;
	st.local.v4.f32 	[%rd3+992], {%f1693, %f1694, %f1695, %f1696};
	mul.f32 	%f1697, %f1636, %f2769;
	mul.f32 	%f1698, %f1636, %f2768;
	mul.f32 	%f1699, %f1636, %f2767;
	mul.f32 	%f1700, %f1636, %f2766;
	st.local.v4.f32 	[%rd3+1008], {%f1697, %f1698, %f1699, %f1700};
	div.rn.f32 	%f1701, %f2765, %f1432;
	add.f32 	%f1702, %f2505, %f1701;
	rsqrt.approx.f32 	%f1703, %f1702;
	mul.f32 	%f1704, %f1703, %f2764;
	mul.f32 	%f1705, %f1703, %f2763;
	mul.f32 	%f1706, %f1703, %f2762;
	mul.f32 	%f1707, %f1703, %f2761;
	st.local.v4.f32 	[%rd3+1024], {%f1704, %f1705, %f1706, %f1707};
	mul.f32 	%f1708, %f1703, %f2760;
	mul.f32 	%f1709, %f1703, %f2759;
	mul.f32 	%f1710, %f1703, %f2758;
	mul.f32 	%f1711, %f1703, %f2757;
	st.local.v4.f32 	[%rd3+1040], {%f1708, %f1709, %f1710, %f1711};
	mul.f32 	%f1712, %f1703, %f2756;
	mul.f32 	%f1713, %f1703, %f2755;
	mul.f32 	%f1714, %f1703, %f2754;
	mul.f32 	%f1715, %f1703, %f2753;
	st.local.v4.f32 	[%rd3+1056], {%f1712, %f1713, %f1714, %f1715};
	mul.f32 	%f1716, %f1703, %f2752;
	mul.f32 	%f1717, %f1703, %f2751;
	mul.f32 	%f1718, %f1703, %f2750;
	mul.f32 	%f1719, %f1703, %f2749;
	st.local.v4.f32 	[%rd3+1072], {%f1716, %f1717, %f1718, %f1719};
	mul.f32 	%f1720, %f1703, %f2748;
	mul.f32 	%f1721, %f1703, %f2747;
	mul.f32 	%f1722, %f1703, %f2746;
	mul.f32 	%f1723, %f1703, %f2745;
	st.local.v4.f32 	[%rd3+1088], {%f1720, %f1721, %f1722, %f1723};
	mul.f32 	%f1724, %f1703, %f2744;
	mul.f32 	%f1725, %f1703, %f2743;
	mul.f32 	%f1726, %f1703, %f2742;
	mul.f32 	%f1727, %f1703, %f2741;
	st.local.v4.f32 	[%rd3+1104], {%f1724, %f1725, %f1726, %f1727};
	mul.f32 	%f1728, %f1703, %f2740;
	mul.f32 	%f1729, %f1703, %f2739;
	mul.f32 	%f1730, %f1703, %f2738;
	mul.f32 	%f1731, %f1703, %f2737;
	st.local.v4.f32 	[%rd3+1120], {%f1728, %f1729, %f1730, %f1731};
	mul.f32 	%f1732, %f1703, %f2736;
	mul.f32 	%f1733, %f1703, %f2735;
	mul.f32 	%f1734, %f1703, %f2734;
	mul.f32 	%f1735, %f1703, %f2733;
	st.local.v4.f32 	[%rd3+1136], {%f1732, %f1733, %f1734, %f1735};
	mul.f32 	%f1736, %f1703, %f2732;
	mul.f32 	%f1737, %f1703, %f2731;
	mul.f32 	%f1738, %f1703, %f2730;
	mul.f32 	%f1739, %f1703, %f2729;
	st.local.v4.f32 	[%rd3+1152], {%f1736, %f1737, %f1738, %f1739};
	mul.f32 	%f1740, %f1703, %f2728;
	mul.f32 	%f1741, %f1703, %f2727;
	mul.f32 	%f1742, %f1703, %f2726;
	mul.f32 	%f1743, %f1703, %f2725;
	st.local.v4.f32 	[%rd3+1168], {%f1740, %f1741, %f1742, %f1743};
	mul.f32 	%f1744, %f1703, %f2724;
	mul.f32 	%f1745, %f1703, %f2723;
	mul.f32 	%f1746, %f1703, %f2722;
	mul.f32 	%f1747, %f1703, %f2721;
	st.local.v4.f32 	[%rd3+1184], {%f1744, %f1745, %f1746, %f1747};
	mul.f32 	%f1748, %f1703, %f2720;
	mul.f32 	%f1749, %f1703, %f2719;
	mul.f32 	%f1750, %f1703, %f2718;
	mul.f32 	%f1751, %f1703, %f2717;
	st.local.v4.f32 	[%rd3+1200], {%f1748, %f1749, %f1750, %f1751};
	mul.f32 	%f1752, %f1703, %f2716;
	mul.f32 	%f1753, %f1703, %f2715;
	mul.f32 	%f1754, %f1703, %f2714;
	mul.f32 	%f1755, %f1703, %f2713;
	st.local.v4.f32 	[%rd3+1216], {%f1752, %f1753, %f1754, %f1755};
	mul.f32 	%f1756, %f1703, %f2712;
	mul.f32 	%f1757, %f1703, %f2711;
	mul.f32 	%f1758, %f1703, %f2710;
	mul.f32 	%f1759, %f1703, %f2709;
	st.local.v4.f32 	[%rd3+1232], {%f1756, %f1757, %f1758, %f1759};
	mul.f32 	%f1760, %f1703, %f2708;
	mul.f32 	%f1761, %f1703, %f2707;
	mul.f32 	%f1762, %f1703, %f2706;
	mul.f32 	%f1763, %f1703, %f2705;
	st.local.v4.f32 	[%rd3+1248], {%f1760, %f1761, %f1762, %f1763};
	mul.f32 	%f1764, %f1703, %f2704;
	mul.f32 	%f1765, %f1703, %f2703;
	mul.f32 	%f1766, %f1703, %f2702;
	mul.f32 	%f1767, %f1703, %f2701;
	st.local.v4.f32 	[%rd3+1264], {%f1764, %f1765, %f1766, %f1767};
	div.rn.f32 	%f1768, %f2700, %f1432;
	add.f32 	%f1769, %f2505, %f1768;
	rsqrt.approx.f32 	%f1770, %f1769;
	mul.f32 	%f1771, %f1770, %f2699;
	mul.f32 	%f1772, %f1770, %f2698;
	mul.f32 	%f1773, %f1770, %f2697;
	mul.f32 	%f1774, %f1770, %f2696;
	st.local.v4.f32 	[%rd3+1280], {%f1771, %f1772, %f1773, %f1774};
	mul.f32 	%f1775, %f1770, %f2695;
	mul.f32 	%f1776, %f1770, %f2694;
	mul.f32 	%f1777, %f1770, %f2693;
	mul.f32 	%f1778, %f1770, %f2692;
	st.local.v4.f32 	[%rd3+1296], {%f1775, %f1776, %f1777, %f1778};
	mul.f32 	%f1779, %f1770, %f2691;
	mul.f32 	%f1780, %f1770, %f2690;
	mul.f32 	%f1781, %f1770, %f2689;
	mul.f32 	%f1782, %f1770, %f2688;
	st.local.v4.f32 	[%rd3+1312], {%f1779, %f1780, %f1781, %f1782};
	mul.f32 	%f1783, %f1770, %f2687;
	mul.f32 	%f1784, %f1770, %f2686;
	mul.f32 	%f1785, %f1770, %f2685;
	mul.f32 	%f1786, %f1770, %f2684;
	st.local.v4.f32 	[%rd3+1328], {%f1783, %f1784, %f1785, %f1786};
	mul.f32 	%f1787, %f1770, %f2683;
	mul.f32 	%f1788, %f1770, %f2682;
	mul.f32 	%f1789, %f1770, %f2681;
	mul.f32 	%f1790, %f1770, %f2680;
	st.local.v4.f32 	[%rd3+1344], {%f1787, %f1788, %f1789, %f1790};
	mul.f32 	%f1791, %f1770, %f2679;
	mul.f32 	%f1792, %f1770, %f2678;
	mul.f32 	%f1793, %f1770, %f2677;
	mul.f32 	%f1794, %f1770, %f2676;
	st.local.v4.f32 	[%rd3+1360], {%f1791, %f1792, %f1793, %f1794};
	mul.f32 	%f1795, %f1770, %f2675;
	mul.f32 	%f1796, %f1770, %f2674;
	mul.f32 	%f1797, %f1770, %f2673;
	mul.f32 	%f1798, %f1770, %f2672;
	st.local.v4.f32 	[%rd3+1376], {%f1795, %f1796, %f1797, %f1798};
	mul.f32 	%f1799, %f1770, %f2671;
	mul.f32 	%f1800, %f1770, %f2670;
	mul.f32 	%f1801, %f1770, %f2669;
	mul.f32 	%f1802, %f1770, %f2668;
	st.local.v4.f32 	[%rd3+1392], {%f1799, %f1800, %f1801, %f1802};
	mul.f32 	%f1803, %f1770, %f2667;
	mul.f32 	%f1804, %f1770, %f2666;
	mul.f32 	%f1805, %f1770, %f2665;
	mul.f32 	%f1806, %f1770, %f2664;
	st.local.v4.f32 	[%rd3+1408], {%f1803, %f1804, %f1805, %f1806};
	mul.f32 	%f1807, %f1770, %f2663;
	mul.f32 	%f1808, %f1770, %f2662;
	mul.f32 	%f1809, %f1770, %f2661;
	mul.f32 	%f1810, %f1770, %f2660;
	st.local.v4.f32 	[%rd3+1424], {%f1807, %f1808, %f1809, %f1810};
	mul.f32 	%f1811, %f1770, %f2659;
	mul.f32 	%f1812, %f1770, %f2658;
	mul.f32 	%f1813, %f1770, %f2657;
	mul.f32 	%f1814, %f1770, %f2656;
	st.local.v4.f32 	[%rd3+1440], {%f1811, %f1812, %f1813, %f1814};
	mul.f32 	%f1815, %f1770, %f2655;
	mul.f32 	%f1816, %f1770, %f2654;
	mul.f32 	%f1817, %f1770, %f2653;
	mul.f32 	%f1818, %f1770, %f2652;
	st.local.v4.f32 	[%rd3+1456], {%f1815, %f1816, %f1817, %f1818};
	mul.f32 	%f1819, %f1770, %f2651;
	mul.f32 	%f1820, %f1770, %f2650;
	mul.f32 	%f1821, %f1770, %f2649;
	mul.f32 	%f1822, %f1770, %f2648;
	st.local.v4.f32 	[%rd3+1472], {%f1819, %f1820, %f1821, %f1822};
	mul.f32 	%f1823, %f1770, %f2647;
	mul.f32 	%f1824, %f1770, %f2646;
	mul.f32 	%f1825, %f1770, %f2645;
	mul.f32 	%f1826, %f1770, %f2644;
	st.local.v4.f32 	[%rd3+1488], {%f1823, %f1824, %f1825, %f1826};
	mul.f32 	%f1827, %f1770, %f2643;
	mul.f32 	%f1828, %f1770, %f2642;
	mul.f32 	%f1829, %f1770, %f2641;
	mul.f32 	%f1830, %f1770, %f2640;
	st.local.v4.f32 	[%rd3+1504], {%f1827, %f1828, %f1829, %f1830};
	mul.f32 	%f1831, %f1770, %f2639;
	mul.f32 	%f1832, %f1770, %f2638;
	mul.f32 	%f1833, %f1770, %f2637;
	mul.f32 	%f1834, %f1770, %f2636;
	st.local.v4.f32 	[%rd3+1520], {%f1831, %f1832, %f1833, %f1834};
	div.rn.f32 	%f1835, %f2635, %f1432;
	add.f32 	%f1836, %f2505, %f1835;
	rsqrt.approx.f32 	%f1837, %f1836;
	mul.f32 	%f1838, %f1837, %f2634;
	mul.f32 	%f1839, %f1837, %f2633;
	mul.f32 	%f1840, %f1837, %f2632;
	mul.f32 	%f1841, %f1837, %f2631;
	st.local.v4.f32 	[%rd3+1536], {%f1838, %f1839, %f1840, %f1841};
	mul.f32 	%f1842, %f1837, %f2630;
	mul.f32 	%f1843, %f1837, %f2629;
	mul.f32 	%f1844, %f1837, %f2628;
	mul.f32 	%f1845, %f1837, %f2627;
	st.local.v4.f32 	[%rd3+1552], {%f1842, %f1843, %f1844, %f1845};
	mul.f32 	%f1846, %f1837, %f2626;
	mul.f32 	%f1847, %f1837, %f2625;
	mul.f32 	%f1848, %f1837, %f2624;
	mul.f32 	%f1849, %f1837, %f2623;
	st.local.v4.f32 	[%rd3+1568], {%f1846, %f1847, %f1848, %f1849};
	mul.f32 	%f1850, %f1837, %f2622;
	mul.f32 	%f1851, %f1837, %f2621;
	mul.f32 	%f1852, %f1837, %f2620;
	mul.f32 	%f1853, %f1837, %f2619;
	st.local.v4.f32 	[%rd3+1584], {%f1850, %f1851, %f1852, %f1853};
	mul.f32 	%f1854, %f1837, %f2618;
	mul.f32 	%f1855, %f1837, %f2617;
	mul.f32 	%f1856, %f1837, %f2616;
	mul.f32 	%f1857, %f1837, %f2615;
	st.local.v4.f32 	[%rd3+1600], {%f1854, %f1855, %f1856, %f1857};
	mul.f32 	%f1858, %f1837, %f2614;
	mul.f32 	%f1859, %f1837, %f2613;
	mul.f32 	%f1860, %f1837, %f2612;
	mul.f32 	%f1861, %f1837, %f2611;
	st.local.v4.f32 	[%rd3+1616], {%f1858, %f1859, %f1860, %f1861};
	mul.f32 	%f1862, %f1837, %f2610;
	mul.f32 	%f1863, %f1837, %f2609;
	mul.f32 	%f1864, %f1837, %f2608;
	mul.f32 	%f1865, %f1837, %f2607;
	st.local.v4.f32 	[%rd3+1632], {%f1862, %f1863, %f1864, %f1865};
	mul.f32 	%f1866, %f1837, %f2606;
	mul.f32 	%f1867, %f1837, %f2605;
	mul.f32 	%f1868, %f1837, %f2604;
	mul.f32 	%f1869, %f1837, %f2603;
	st.local.v4.f32 	[%rd3+1648], {%f1866, %f1867, %f1868, %f1869};
	mul.f32 	%f1870, %f1837, %f2602;
	mul.f32 	%f1871, %f1837, %f2601;
	mul.f32 	%f1872, %f1837, %f2600;
	mul.f32 	%f1873, %f1837, %f2599;
	st.local.v4.f32 	[%rd3+1664], {%f1870, %f1871, %f1872, %f1873};
	mul.f32 	%f1874, %f1837, %f2598;
	mul.f32 	%f1875, %f1837, %f2597;
	mul.f32 	%f1876, %f1837, %f2596;
	mul.f32 	%f1877, %f1837, %f2595;
	st.local.v4.f32 	[%rd3+1680], {%f1874, %f1875, %f1876, %f1877};
	mul.f32 	%f1878, %f1837, %f2594;
	mul.f32 	%f1879, %f1837, %f2593;
	mul.f32 	%f1880, %f1837, %f2592;
	mul.f32 	%f1881, %f1837, %f2591;
	st.local.v4.f32 	[%rd3+1696], {%f1878, %f1879, %f1880, %f1881};
	mul.f32 	%f1882, %f1837, %f2590;
	mul.f32 	%f1883, %f1837, %f2589;
	mul.f32 	%f1884, %f1837, %f2588;
	mul.f32 	%f1885, %f1837, %f2587;
	st.local.v4.f32 	[%rd3+1712], {%f1882, %f1883, %f1884, %f1885};
	mul.f32 	%f1886, %f1837, %f2586;
	mul.f32 	%f1887, %f1837, %f2585;
	mul.f32 	%f1888, %f1837, %f2584;
	mul.f32 	%f1889, %f1837, %f2583;
	st.local.v4.f32 	[%rd3+1728], {%f1886, %f1887, %f1888, %f1889};
	mul.f32 	%f1890, %f1837, %f2582;
	mul.f32 	%f1891, %f1837, %f2581;
	mul.f32 	%f1892, %f1837, %f2580;
	mul.f32 	%f1893, %f1837, %f2579;
	st.local.v4.f32 	[%rd3+1744], {%f1890, %f1891, %f1892, %f1893};
	mul.f32 	%f1894, %f1837, %f2578;
	mul.f32 	%f1895, %f1837, %f2577;
	mul.f32 	%f1896, %f1837, %f2576;
	mul.f32 	%f1897, %f1837, %f2575;
	st.local.v4.f32 	[%rd3+1760], {%f1894, %f1895, %f1896, %f1897};
	mul.f32 	%f1898, %f1837, %f2574;
	mul.f32 	%f1899, %f1837, %f2573;
	mul.f32 	%f1900, %f1837, %f2572;
	mul.f32 	%f1901, %f1837, %f2571;
	st.local.v4.f32 	[%rd3+1776], {%f1898, %f1899, %f1900, %f1901};
	div.rn.f32 	%f1902, %f2570, %f1432;
	add.f32 	%f1903, %f2505, %f1902;
	rsqrt.approx.f32 	%f1904, %f1903;
	mul.f32 	%f1905, %f1904, %f2569;
	mul.f32 	%f1906, %f1904, %f2568;
	mul.f32 	%f1907, %f1904, %f2567;
	mul.f32 	%f1908, %f1904, %f2566;
	st.local.v4.f32 	[%rd3+1792], {%f1905, %f1906, %f1907, %f1908};
	mul.f32 	%f1909, %f1904, %f2565;
	mul.f32 	%f1910, %f1904, %f2564;
	mul.f32 	%f1911, %f1904, %f2563;
	mul.f32 	%f1912, %f1904, %f2562;
	st.local.v4.f32 	[%rd3+1808], {%f1909, %f1910, %f1911, %f1912};
	mul.f32 	%f1913, %f1904, %f2561;
	mul.f32 	%f1914, %f1904, %f2560;
	mul.f32 	%f1915, %f1904, %f2559;
	mul.f32 	%f1916, %f1904, %f2558;
	st.local.v4.f32 	[%rd3+1824], {%f1913, %f1914, %f1915, %f1916};
	mul.f32 	%f1917, %f1904, %f2557;
	mul.f32 	%f1918, %f1904, %f2556;
	mul.f32 	%f1919, %f1904, %f2555;
	mul.f32 	%f1920, %f1904, %f2554;
	st.local.v4.f32 	[%rd3+1840], {%f1917, %f1918, %f1919, %f1920};
	mul.f32 	%f1921, %f1904, %f2553;
	mul.f32 	%f1922, %f1904, %f2552;
	mul.f32 	%f1923, %f1904, %f2551;
	mul.f32 	%f1924, %f1904, %f2550;
	st.local.v4.f32 	[%rd3+1856], {%f1921, %f1922, %f1923, %f1924};
	mul.f32 	%f1925, %f1904, %f2549;
	mul.f32 	%f1926, %f1904, %f2548;
	mul.f32 	%f1927, %f1904, %f2547;
	mul.f32 	%f1928, %f1904, %f2546;
	st.local.v4.f32 	[%rd3+1872], {%f1925, %f1926, %f1927, %f1928};
	mul.f32 	%f1929, %f1904, %f2545;
	mul.f32 	%f1930, %f1904, %f2544;
	mul.f32 	%f1931, %f1904, %f2543;
	mul.f32 	%f1932, %f1904, %f2542;
	st.local.v4.f32 	[%rd3+1888], {%f1929, %f1930, %f1931, %f1932};
	mul.f32 	%f1933, %f1904, %f2541;
	mul.f32 	%f1934, %f1904, %f2540;
	mul.f32 	%f1935, %f1904, %f2539;
	mul.f32 	%f1936, %f1904, %f2538;
	st.local.v4.f32 	[%rd3+1904], {%f1933, %f1934, %f1935, %f1936};
	mul.f32 	%f1937, %f1904, %f2537;
	mul.f32 	%f1938, %f1904, %f2536;
	mul.f32 	%f1939, %f1904, %f2535;
	mul.f32 	%f1940, %f1904, %f2534;
	st.local.v4.f32 	[%rd3+1920], {%f1937, %f1938, %f1939, %f1940};
	mul.f32 	%f1941, %f1904, %f2533;
	mul.f32 	%f1942, %f1904, %f2532;
	mul.f32 	%f1943, %f1904, %f2531;
	mul.f32 	%f1944, %f1904, %f2530;
	st.local.v4.f32 	[%rd3+1936], {%f1941, %f1942, %f1943, %f1944};
	mul.f32 	%f1945, %f1904, %f2529;
	mul.f32 	%f1946, %f1904, %f2528;
	mul.f32 	%f1947, %f1904, %f2527;
	mul.f32 	%f1948, %f1904, %f2526;
	st.local.v4.f32 	[%rd3+1952], {%f1945, %f1946, %f1947, %f1948};
	mul.f32 	%f1949, %f1904, %f2525;
	mul.f32 	%f1950, %f1904, %f2524;
	mul.f32 	%f1951, %f1904, %f2523;
	mul.f32 	%f1952, %f1904, %f2522;
	st.local.v4.f32 	[%rd3+1968], {%f1949, %f1950, %f1951, %f1952};
	mul.f32 	%f1953, %f1904, %f2521;
	mul.f32 	%f1954, %f1904, %f2520;
	mul.f32 	%f1955, %f1904, %f2519;
	mul.f32 	%f1956, %f1904, %f2518;
	st.local.v4.f32 	[%rd3+1984], {%f1953, %f1954, %f1955, %f1956};
	mul.f32 	%f1957, %f1904, %f2517;
	mul.f32 	%f1958, %f1904, %f2516;
	mul.f32 	%f1959, %f1904, %f2515;
	mul.f32 	%f1960, %f1904, %f2514;
	st.local.v4.f32 	[%rd3+2000], {%f1957, %f1958, %f1959, %f1960};
	mul.f32 	%f1961, %f1904, %f2513;
	mul.f32 	%f1962, %f1904, %f2512;
	mul.f32 	%f1963, %f1904, %f2511;
	mul.f32 	%f1964, %f1904, %f2510;
	st.local.v4.f32 	[%rd3+2016], {%f1961, %f1962, %f1963, %f1964};
	mul.f32 	%f1965, %f1904, %f2509;
	mul.f32 	%f1966, %f1904, %f2508;
	mul.f32 	%f1967, %f1904, %f2507;
	mul.f32 	%f1968, %f1904, %f2506;
	st.local.v4.f32 	[%rd3+2032], {%f1965, %f1966, %f1967, %f1968};
	@%p35 bra 	$L__BB0_47;
	bra.uni 	$L__BB0_230;
$L__BB0_47:
	ld.param.u64 	%rd1833, [_Z20rmsnorm_matmul_fusedPK6__halfS1_S1_PS_iiif_param_3];
	cvta.to.global.u64 	%rd11, %rd1833;
	mov.u32 	%r354, %ctaid.x;
	shl.b32 	%r84, %r354, 6;
	mov.u32 	%r807, %tid.x;
	setp.gt.u32 	%p36, %r807, 63;
	mov.u32 	%r86, %ntid.x;
	mov.u32 	%r87, %ntid.y;
	add.s32 	%r88, %r807, %r86;
	max.u32 	%r355, %r88, 64;
	setp.lt.u32 	%p37, %r88, 64;
	selp.u32 	%r356, 1, 0, %p37;
	add.s32 	%r357, %r88, %r356;
	sub.s32 	%r358, %r355, %r357;
	div.u32 	%r359, %r358, %r86;
	add.s32 	%r89, %r359, %r356;
	add.s32 	%r90, %r89, 1;
	mov.u32 	%r360, %ctaid.y;
	shl.b32 	%r361, %r360, 3;
	add.s32 	%r91, %r361, %r48;
	@%p36 bra 	$L__BB0_69;
	ld.param.u32 	%r764, [_Z20rmsnorm_matmul_fusedPK6__halfS1_S1_PS_iiif_param_5];
	mul.wide.u32 	%rd209, %r48, 256;
	add.s64 	%rd12, %rd3, %rd209;
	mad.lo.s32 	%r92, %r91, %r764, %r84;
	and.b32  	%r93, %r90, 3;
	setp.eq.s32 	%p38, %r93, 0;
	mov.u32 	%r800, %r807;
	@%p38 bra 	$L__BB0_52;
	mul.wide.u32 	%rd210, %r807, 4;
	add.s64 	%rd13, %rd12, %rd210;
	ld.local.f32 	%f1969, [%rd13];
	// begin inline asm
	{  cvt.rn.f16.f32 %rs33, %f1969;}

	// end inline asm
	add.s32 	%r362, %r92, %r807;
	mul.wide.s32 	%rd211, %r362, 2;
	add.s64 	%rd14, %rd11, %rd211;
	st.global.u16 	[%rd14], %rs33;
	setp.eq.s32 	%p39, %r93, 1;
	mov.u32 	%r800, %r88;
	@%p39 bra 	$L__BB0_52;
	mul.wide.s32 	%rd212, %r86, 4;
	add.s64 	%rd15, %rd13, %rd212;
	ld.local.f32 	%f1970, [%rd15];
	// begin inline asm
	{  cvt.rn.f16.f32 %rs34, %f1970;}

	// end inline asm
	shl.b32 	%r94, %r86, 1;
	cvt.u64.u32 	%rd213, %r94;
	add.s64 	%rd16, %rd14, %rd213;
	st.global.u16 	[%rd16], %rs34;
	add.s32 	%r800, %r88, %r86;
	setp.eq.s32 	%p40, %r93, 2;
	@%p40 bra 	$L__BB0_52;
	add.s64 	%rd216, %rd15, %rd212;
	ld.local.f32 	%f1971, [%rd216];
	// begin inline asm
	{  cvt.rn.f16.f32 %rs35, %f1971;}

	// end inline asm
	add.s64 	%rd217, %rd16, %rd213;
	st.global.u16 	[%rd217], %rs35;
	add.s32 	%r800, %r800, %r86;
$L__BB0_52:
	setp.lt.u32 	%p41, %r89, 3;
	@%p41 bra 	$L__BB0_69;
	mul.wide.u32 	%rd218, %r800, 4;
	add.s64 	%rd219, %rd12, %rd218;
	ld.local.f32 	%f1972, [%rd219];
	// begin inline asm
	{  cvt.rn.f16.f32 %rs36, %f1972;}

	// end inline asm
	add.s32 	%r363, %r92, %r800;
	mul.wide.s32 	%rd220, %r363, 2;
	add.s64 	%rd221, %rd11, %rd220;
	st.global.u16 	[%rd221], %rs36;
	add.s32 	%r364, %r800, %r86;
	mul.wide.u32 	%rd222, %r364, 4;
	add.s64 	%rd223, %rd12, %rd222;
	ld.local.f32 	%f1973, [%rd223];
	// begin inline asm
	{  cvt.rn.f16.f32 %rs37, %f1973;}

	// end inline asm
	shl.b32 	%r98, %r86, 1;
	cvt.u64.u32 	%rd224, %r98;
	add.s64 	%rd225, %rd221, %rd224;
	st.global.u16 	[%rd225], %rs37;
	add.s32 	%r365, %r364, %r86;
	mul.wide.u32 	%rd226, %r365, 4;
	add.s64 	%rd227, %rd12, %rd226;
	ld.local.f32 	%f1974, [%rd227];
	// begin inline asm
	{  cvt.rn.f16.f32 %rs38, %f1974;}

	// end inline asm
	add.s64 	%rd228, %rd225, %rd224;
	st.global.u16 	[%rd228], %rs38;
	add.s32 	%r366, %r365, %r86;
	mul.wide.u32 	%rd229, %r366, 4;
	add.s64 	%rd230, %rd12, %rd229;
	ld.local.f32 	%f1975, [%rd230];
	// begin inline asm
	{  cvt.rn.f16.f32 %rs39, %f1975;}

	// end inline asm
	add.s64 	%rd17, %rd228, %rd224;
	st.global.u16 	[%rd17], %rs39;
	add.s32 	%r99, %r366, %r86;
	setp.gt.u32 	%p42, %r99, 63;
	@%p42 bra 	$L__BB0_69;
	mul.wide.u32 	%rd232, %r99, 4;
	add.s64 	%rd233, %rd12, %rd232;
	ld.local.f32 	%f1976, [%rd233];
	// begin inline asm
	{  cvt.rn.f16.f32 %rs40, %f1976;}

	// end inline asm
	add.s64 	%rd234, %rd17, %rd224;
	st.global.u16 	[%rd234], %rs40;
	add.s32 	%r367, %r99, %r86;
	mul.wide.u32 	%rd235, %r367, 4;
	add.s64 	%rd236, %rd12, %rd235;
	ld.local.f32 	%f1977, [%rd236];
	// begin inline asm
	{  cvt.rn.f16.f32 %rs41, %f1977;}

	// end inline asm
	add.s64 	%rd237, %rd234, %rd224;
	st.global.u16 	[%rd237], %rs41;
	add.s32 	%r368, %r367, %r86;
	mul.wide.u32 	%rd238, %r368, 4;
	add.s64 	%rd239, %rd12, %rd238;
	ld.local.f32 	%f1978, [%rd239];
	// begin inline asm
	{  cvt.rn.f16.f32 %rs42, %f1978;}

	// end inline asm
	add.s64 	%rd240, %rd237, %rd224;
	st.global.u16 	[%rd240], %rs42;
	add.s32 	%r369, %r368, %r86;
	mul.wide.u32 	%rd241, %r369, 4;
	add.s64 	%rd242, %rd12, %rd241;
	ld.local.f32 	%f1979, [%rd242];
	// begin inline asm
	{  cvt.rn.f16.f32 %rs43, %f1979;}

	// end inline asm
	add.s64 	%rd18, %rd240, %rd224;
	st.global.u16 	[%rd18], %rs43;
	add.s32 	%r100, %r369, %r86;
	setp.gt.u32 	%p43, %r100, 63;
	@%p43 bra 	$L__BB0_69;
	mul.wide.u32 	%rd244, %r100, 4;
	add.s64 	%rd245, %rd12, %rd244;
	ld.local.f32 	%f1980, [%rd245];
	// begin inline asm
	{  cvt.rn.f16.f32 %rs44, %f1980;}

	// end inline asm
	add.s64 	%rd246, %rd18, %rd224;
	st.global.u16 	[%rd246], %rs44;
	add.s32 	%r370, %r100, %r86;
	mul.wide.u32 	%rd247, %r370, 4;
	add.s64 	%rd248, %rd12, %rd247;
	ld.local.f32 	%f1981, [%rd248];
	// begin inline asm
	{  cvt.rn.f16.f32 %rs45, %f1981;}

	// end inline asm
	add.s64 	%rd249, %rd246, %rd224;
	st.global.u16 	[%rd249], %rs45;
	add.s32 	%r371, %r370, %r86;
	mul.wide.u32 	%rd250, %r371, 4;
	add.s64 	%rd251, %rd12, %rd250;
	ld.local.f32 	%f1982, [%rd251];
	// begin inline asm
	{  cvt.rn.f16.f32 %rs46, %f1982;}

	// end inline asm
	add.s64 	%rd252, %rd249, %rd224;
	st.global.u16 	[%rd252], %rs46;
	add.s32 	%r372, %r371, %r86;
	mul.wide.u32 	%rd253, %r372, 4;
	add.s64 	%rd254, %rd12, %rd253;
	ld.local.f32 	%f1983, [%rd254];
	// begin inline asm
	{  cvt.rn.f16.f32 %rs47, %f1983;}

	// end inline asm
	add.s64 	%rd19, %rd252, %rd224;
	st.global.u16 	[%rd19], %rs47;
	add.s32 	%r101, %r372, %r86;
	setp.gt.u32 	%p44, %r101, 63;
	@%p44 bra 	$L__BB0_69;
	mul.wide.u32 	%rd256, %r101, 4;
	add.s64 	%rd257, %rd12, %rd256;
	ld.local.f32 	%f1984, [%rd257];
	// begin inline asm
	{  cvt.rn.f16.f32 %rs48, %f1984;}

	// end inline asm
	add.s64 	%rd258, %rd19, %rd224;
	st.global.u16 	[%rd258], %rs48;
	add.s32 	%r373, %r101, %r86;
	mul.wide.u32 	%rd259, %r373, 4;
	add.s64 	%rd260, %rd12, %rd259;
	ld.local.f32 	%f1985, [%rd260];
	// begin inline asm
	{  cvt.rn.f16.f32 %rs49, %f1985;}

	// end inline asm
	add.s64 	%rd261, %rd258, %rd224;
	st.global.u16 	[%rd261], %rs49;
	add.s32 	%r374, %r373, %r86;
	mul.wide.u32 	%rd262, %r374, 4;
	add.s64 	%rd263, %rd12, %rd262;
	ld.local.f32 	%f1986, [%rd263];
	// begin inline asm
	{  cvt.rn.f16.f32 %rs50, %f1986;}

	// end inline asm
	add.s64 	%rd264, %rd261, %rd224;
	st.global.u16 	[%rd264], %rs50;
	add.s32 	%r375, %r374, %r86;
	mul.wide.u32 	%rd265, %r375, 4;
	add.s64 	%rd266, %rd12, %rd265;
	ld.local.f32 	%f1987, [%rd266];
	// begin inline asm
	{  cvt.rn.f16.f32 %rs51, %f1987;}

	// end inline asm
	add.s64 	%rd20, %rd264, %rd224;
	st.global.u16 	[%rd20], %rs51;
	add.s32 	%r102, %r375, %r86;
	setp.gt.u32 	%p45, %r102, 63;
	@%p45 bra 	$L__BB0_69;
	mul.wide.u32 	%rd268, %r102, 4;
	add.s64 	%rd269, %rd12, %rd268;
	ld.local.f32 	%f1988, [%rd269];
	// begin inline asm
	{  cvt.rn.f16.f32 %rs52, %f1988;}

	// end inline asm
	add.s64 	%rd270, %rd20, %rd224;
	st.global.u16 	[%rd270], %rs52;
	add.s32 	%r376, %r102, %r86;
	mul.wide.u32 	%rd271, %r376, 4;
	add.s64 	%rd272, %rd12, %rd271;
	ld.local.f32 	%f1989, [%rd272];
	// begin inline asm
	{  cvt.rn.f16.f32 %rs53, %f1989;}

	// end inline asm
	add.s64 	%rd273, %rd270, %rd224;
	st.global.u16 	[%rd273], %rs53;
	add.s32 	%r377, %r376, %r86;
	mul.wide.u32 	%rd274, %r377, 4;
	add.s64 	%rd275, %rd12, %rd274;
	ld.local.f32 	%f1990, [%rd275];
	// begin inline asm
	{  cvt.rn.f16.f32 %rs54, %f1990;}

	// end inline asm
	add.s64 	%rd276, %rd273, %rd224;
	st.global.u16 	[%rd276], %rs54;
	add.s32 	%r378, %r377, %r86;
	mul.wide.u32 	%rd277, %r378, 4;
	add.s64 	%rd278, %rd12, %rd277;
	ld.local.f32 	%f1991, [%rd278];
	// begin inline asm
	{  cvt.rn.f16.f32 %rs55, %f1991;}

	// end inline asm
	add.s64 	%rd21, %rd276, %rd224;
	st.global.u16 	[%rd21], %rs55;
	add.s32 	%r103, %r378, %r86;
	setp.gt.u32 	%p46, %r103, 63;
	@%p46 bra 	$L__BB0_69;
	mul.wide.u32 	%rd280, %r103, 4;
	add.s64 	%rd281, %rd12, %rd280;
	ld.local.f32 	%f1992, [%rd281];
	// begin inline asm
	{  cvt.rn.f16.f32 %rs56, %f1992;}

	// end inline asm
	add.s64 	%rd282, %rd21, %rd224;
	st.global.u16 	[%rd282], %rs56;
	add.s32 	%r379, %r103, %r86;
	mul.wide.u32 	%rd283, %r379, 4;
	add.s64 	%rd284, %rd12, %rd283;
	ld.local.f32 	%f1993, [%rd284];
	// begin inline asm
	{  cvt.rn.f16.f32 %rs57, %f1993;}

	// end inline asm
	add.s64 	%rd285, %rd282, %rd224;
	st.global.u16 	[%rd285], %rs57;
	add.s32 	%r380, %r379, %r86;
	mul.wide.u32 	%rd286, %r380, 4;
	add.s64 	%rd287, %rd12, %rd286;
	ld.local.f32 	%f1994, [%rd287];
	// begin inline asm
	{  cvt.rn.f16.f32 %rs58, %f1994;}

	// end inline asm
	add.s64 	%rd288, %rd285, %rd224;
	st.global.u16 	[%rd288], %rs58;
	add.s32 	%r381, %r380, %r86;
	mul.wide.u32 	%rd289, %r381, 4;
	add.s64 	%rd290, %rd12, %rd289;
	ld.local.f32 	%f1995, [%rd290];
	// begin inline asm
	{  cvt.rn.f16.f32 %rs59, %f1995;}

	// end inline asm
	add.s64 	%rd22, %rd288, %rd224;
	st.global.u16 	[%rd22], %rs59;
	add.s32 	%r104, %r381, %r86;
	setp.gt.u32 	%p47, %r104, 63;
	@%p47 bra 	$L__BB0_69;
	mul.wide.u32 	%rd292, %r104, 4;
	add.s64 	%rd293, %rd12, %rd292;
	ld.local.f32 	%f1996, [%rd293];
	// begin inline asm
	{  cvt.rn.f16.f32 %rs60, %f1996;}

	// end inline asm
	add.s64 	%rd294, %rd22, %rd224;
	st.global.u16 	[%rd294], %rs60;
	add.s32 	%r382, %r104, %r86;
	mul.wide.u32 	%rd295, %r382, 4;
	add.s64 	%rd296, %rd12, %rd295;
	ld.local.f32 	%f1997, [%rd296];
	// begin inline asm
	{  cvt.rn.f16.f32 %rs61, %f1997;}

	// end inline asm
	add.s64 	%rd297, %rd294, %rd224;
	st.global.u16 	[%rd297], %rs61;
	add.s32 	%r383, %r382, %r86;
	mul.wide.u32 	%rd298, %r383, 4;
	add.s64 	%rd299, %rd12, %rd298;
	ld.local.f32 	%f1998, [%rd299];
	// begin inline asm
	{  cvt.rn.f16.f32 %rs62, %f1998;}

	// end inline asm
	add.s64 	%rd300, %rd297, %rd224;
	st.global.u16 	[%rd300], %rs62;
	add.s32 	%r384, %r383, %r86;
	mul.wide.u32 	%rd301, %r384, 4;
	add.s64 	%rd302, %rd12, %rd301;
	ld.local.f32 	%f1999, [%rd302];
	// begin inline asm
	{  cvt.rn.f16.f32 %rs63, %f1999;}

	// end inline asm
	add.s64 	%rd23, %rd300, %rd224;
	st.global.u16 	[%rd23], %rs63;
	add.s32 	%r105, %r384, %r86;
	setp.gt.u32 	%p48, %r105, 63;
	@%p48 bra 	$L__BB0_69;
	mul.wide.u32 	%rd304, %r105, 4;
	add.s64 	%rd305, %rd12, %rd304;
	ld.local.f32 	%f2000, [%rd305];
	// begin inline asm
	{  cvt.rn.f16.f32 %rs64, %f2000;}

	// end inline asm
	add.s64 	%rd306, %rd23, %rd224;
	st.global.u16 	[%rd306], %rs64;
	add.s32 	%r385, %r105, %r86;
	mul.wide.u32 	%rd307, %r385, 4;
	add.s64 	%rd308, %rd12, %rd307;
	ld.local.f32 	%f2001, [%rd308];
	// begin inline asm
	{  cvt.rn.f16.f32 %rs65, %f2001;}

	// end inline asm
	add.s64 	%rd309, %rd306, %rd224;
	st.global.u16 	[%rd309], %rs65;
	add.s32 	%r386, %r385, %r86;
	mul.wide.u32 	%rd310, %r386, 4;
	add.s64 	%rd311, %rd12, %rd310;
	ld.local.f32 	%f2002, [%rd311];
	// begin inline asm
	{  cvt.rn.f16.f32 %rs66, %f2002;}

	// end inline asm
	add.s64 	%rd312, %rd309, %rd224;
	st.global.u16 	[%rd312], %rs66;
	add.s32 	%r387, %r386, %r86;
	mul.wide.u32 	%rd313, %r387, 4;
	add.s64 	%rd314, %rd12, %rd313;
	ld.local.f32 	%f2003, [%rd314];
	// begin inline asm
	{  cvt.rn.f16.f32 %rs67, %f2003;}

	// end inline asm
	add.s64 	%rd24, %rd312, %rd224;
	st.global.u16 	[%rd24], %rs67;
	add.s32 	%r106, %r387, %r86;
	setp.gt.u32 	%p49, %r106, 63;
	@%p49 bra 	$L__BB0_69;
	mul.wide.u32 	%rd316, %r106, 4;
	add.s64 	%rd317, %rd12, %rd316;
	ld.local.f32 	%f2004, [%rd317];
	// begin inline asm
	{  cvt.rn.f16.f32 %rs68, %f2004;}

	// end inline asm
	add.s64 	%rd318, %rd24, %rd224;
	st.global.u16 	[%rd318], %rs68;
	add.s32 	%r388, %r106, %r86;
	mul.wide.u32 	%rd319, %r388, 4;
	add.s64 	%rd320, %rd12, %rd319;
	ld.local.f32 	%f2005, [%rd320];
	// begin inline asm
	{  cvt.rn.f16.f32 %rs69, %f2005;}

	// end inline asm
	add.s64 	%rd321, %rd318, %rd224;
	st.global.u16 	[%rd321], %rs69;
	add.s32 	%r389, %r388, %r86;
	mul.wide.u32 	%rd322, %r389, 4;
	add.s64 	%rd323, %rd12, %rd322;
	ld.local.f32 	%f2006, [%rd323];
	// begin inline asm
	{  cvt.rn.f16.f32 %rs70, %f2006;}

	// end inline asm
	add.s64 	%rd324, %rd321, %rd224;
	st.global.u16 	[%rd324], %rs70;
	add.s32 	%r390, %r389, %r86;
	mul.wide.u32 	%rd325, %r390, 4;
	add.s64 	%rd326, %rd12, %rd325;
	ld.local.f32 	%f2007, [%rd326];
	// begin inline asm
	{  cvt.rn.f16.f32 %rs71, %f2007;}

	// end inline asm
	add.s64 	%rd25, %rd324, %rd224;
	st.global.u16 	[%rd25], %rs71;
	add.s32 	%r107, %r390, %r86;
	setp.gt.u32 	%p50, %r107, 63;
	@%p50 bra 	$L__BB0_69;
	mul.wide.u32 	%rd328, %r107, 4;
	add.s64 	%rd329, %rd12, %rd328;
	ld.local.f32 	%f2008, [%rd329];
	// begin inline asm
	{  cvt.rn.f16.f32 %rs72, %f2008;}

	// end inline asm
	add.s64 	%rd330, %rd25, %rd224;
	st.global.u16 	[%rd330], %rs72;
	add.s32 	%r391, %r107, %r86;
	mul.wide.u32 	%rd331, %r391, 4;
	add.s64 	%rd332, %rd12, %rd331;
	ld.local.f32 	%f2009, [%rd332];
	// begin inline asm
	{  cvt.rn.f16.f32 %rs73, %f2009;}

	// end inline asm
	add.s64 	%rd333, %rd330, %rd224;
	st.global.u16 	[%rd333], %rs73;
	add.s32 	%r392, %r391, %r86;
	mul.wide.u32 	%rd334, %r392, 4;
	add.s64 	%rd335, %rd12, %rd334;
	ld.local.f32 	%f2010, [%rd335];
	// begin inline asm
	{  cvt.rn.f16.f32 %rs74, %f2010;}

	// end inline asm
	add.s64 	%rd336, %rd333, %rd224;
	st.global.u16 	[%rd336], %rs74;
	add.s32 	%r393, %r392, %r86;
	mul.wide.u32 	%rd337, %r393, 4;
	add.s64 	%rd338, %rd12, %rd337;
	ld.local.f32 	%f2011, [%rd338];
	// begin inline asm
	{  cvt.rn.f16.f32 %rs75, %f2011;}

	// end inline asm
	add.s64 	%rd26, %rd336, %rd224;
	st.global.u16 	[%rd26], %rs75;
	add.s32 	%r108, %r393, %r86;
	setp.gt.u32 	%p51, %r108, 63;
	@%p51 bra 	$L__BB0_69;
	mul.wide.u32 	%rd340, %r108, 4;
	add.s64 	%rd341, %rd12, %rd340;
	ld.local.f32 	%f2012, [%rd341];
	// begin inline asm
	{  cvt.rn.f16.f32 %rs76, %f2012;}

	// end inline asm
	add.s64 	%rd342, %rd26, %rd224;
	st.global.u16 	[%rd342], %rs76;
	add.s32 	%r394, %r108, %r86;
	mul.wide.u32 	%rd343, %r394, 4;
	add.s64 	%rd344, %rd12, %rd343;
	ld.local.f32 	%f2013, [%rd344];
	// begin inline asm
	{  cvt.rn.f16.f32 %rs77, %f2013;}

	// end inline asm
	add.s64 	%rd345, %rd342, %rd224;
	st.global.u16 	[%rd345], %rs77;
	add.s32 	%r395, %r394, %r86;
	mul.wide.u32 	%rd346, %r395, 4;
	add.s64 	%rd347, %rd12, %rd346;
	ld.local.f32 	%f2014, [%rd347];
	// begin inline asm
	{  cvt.rn.f16.f32 %rs78, %f2014;}

	// end inline asm
	add.s64 	%rd348, %rd345, %rd224;
	st.global.u16 	[%rd348], %rs78;
	add.s32 	%r396, %r395, %r86;
	mul.wide.u32 	%rd349, %r396, 4;
	add.s64 	%rd350, %rd12, %rd349;
	ld.local.f32 	%f2015, [%rd350];
	// begin inline asm
	{  cvt.rn.f16.f32 %rs79, %f2015;}

	// end inline asm
	add.s64 	%rd27, %rd348, %rd224;
	st.global.u16 	[%rd27], %rs79;
	add.s32 	%r109, %r396, %r86;
	setp.gt.u32 	%p52, %r109, 63;
	@%p52 bra 	$L__BB0_69;
	mul.wide.u32 	%rd352, %r109, 4;
	add.s64 	%rd353, %rd12, %rd352;
	ld.local.f32 	%f2016, [%rd353];
	// begin inline asm
	{  cvt.rn.f16.f32 %rs80, %f2016;}

	// end inline asm
	add.s64 	%rd354, %rd27, %rd224;
	st.global.u16 	[%rd354], %rs80;
	add.s32 	%r397, %r109, %r86;
	mul.wide.u32 	%rd355, %r397, 4;
	add.s64 	%rd356, %rd12, %rd355;
	ld.local.f32 	%f2017, [%rd356];
	// begin inline asm
	{  cvt.rn.f16.f32 %rs81, %f2017;}

	// end inline asm
	add.s64 	%rd357, %rd354, %rd224;
	st.global.u16 	[%rd357], %rs81;
	add.s32 	%r398, %r397, %r86;
	mul.wide.u32 	%rd358, %r398, 4;
	add.s64 	%rd359, %rd12, %rd358;
	ld.local.f32 	%f2018, [%rd359];
	// begin inline asm
	{  cvt.rn.f16.f32 %rs82, %f2018;}

	// end inline asm
	add.s64 	%rd360, %rd357, %rd224;
	st.global.u16 	[%rd360], %rs82;
	add.s32 	%r399, %r398, %r86;
	mul.wide.u32 	%rd361, %r399, 4;
	add.s64 	%rd362, %rd12, %rd361;
	ld.local.f32 	%f2019, [%rd362];
	// begin inline asm
	{  cvt.rn.f16.f32 %rs83, %f2019;}

	// end inline asm
	add.s64 	%rd28, %rd360, %rd224;
	st.global.u16 	[%rd28], %rs83;
	add.s32 	%r110, %r399, %r86;
	setp.gt.u32 	%p53, %r110, 63;
	@%p53 bra 	$L__BB0_69;
	mul.wide.u32 	%rd364, %r110, 4;
	add.s64 	%rd365, %rd12, %rd364;
	ld.local.f32 	%f2020, [%rd365];
	// begin inline asm
	{  cvt.rn.f16.f32 %rs84, %f2020;}

	// end inline asm
	add.s64 	%rd366, %rd28, %rd224;
	st.global.u16 	[%rd366], %rs84;
	add.s32 	%r400, %r110, %r86;
	mul.wide.u32 	%rd367, %r400, 4;
	add.s64 	%rd368, %rd12, %rd367;
	ld.local.f32 	%f2021, [%rd368];
	// begin inline asm
	{  cvt.rn.f16.f32 %rs85, %f2021;}

	// end inline asm
	add.s64 	%rd369, %rd366, %rd224;
	st.global.u16 	[%rd369], %rs85;
	add.s32 	%r401, %r400, %r86;
	mul.wide.u32 	%rd370, %r401, 4;
	add.s64 	%rd371, %rd12, %rd370;
	ld.local.f32 	%f2022, [%rd371];
	// begin inline asm
	{  cvt.rn.f16.f32 %rs86, %f2022;}

	// end inline asm
	add.s64 	%rd372, %rd369, %rd224;
	st.global.u16 	[%rd372], %rs86;
	add.s32 	%r402, %r401, %r86;
	mul.wide.u32 	%rd373, %r402, 4;
	add.s64 	%rd374, %rd12, %rd373;
	ld.local.f32 	%f2023, [%rd374];
	// begin inline asm
	{  cvt.rn.f16.f32 %rs87, %f2023;}

	// end inline asm
	add.s64 	%rd29, %rd372, %rd224;
	st.global.u16 	[%rd29], %rs87;
	add.s32 	%r111, %r402, %r86;
	setp.gt.u32 	%p54, %r111, 63;
	@%p54 bra 	$L__BB0_69;
	mul.wide.u32 	%rd376, %r111, 4;
	add.s64 	%rd377, %rd12, %rd376;
	ld.local.f32 	%f2024, [%rd377];
	// begin inline asm
	{  cvt.rn.f16.f32 %rs88, %f2024;}

	// end inline asm
	add.s64 	%rd378, %rd29, %rd224;
	st.global.u16 	[%rd378], %rs88;
	add.s32 	%r403, %r111, %r86;
	mul.wide.u32 	%rd379, %r403, 4;
	add.s64 	%rd380, %rd12, %rd379;
	ld.local.f32 	%f2025, [%rd380];
	// begin inline asm
	{  cvt.rn.f16.f32 %rs89, %f2025;}

	// end inline asm
	add.s64 	%rd381, %rd378, %rd224;
	st.global.u16 	[%rd381], %rs89;
	add.s32 	%r404, %r403, %r86;
	mul.wide.u32 	%rd382, %r404, 4;
	add.s64 	%rd383, %rd12, %rd382;
	ld.local.f32 	%f2026, [%rd383];
	// begin inline asm
	{  cvt.rn.f16.f32 %rs90, %f2026;}

	// end inline asm
	add.s64 	%rd384, %rd381, %rd224;
	st.global.u16 	[%rd384], %rs90;
	add.s32 	%r405, %r404, %r86;
	mul.wide.u32 	%rd385, %r405, 4;
	add.s64 	%rd386, %rd12, %rd385;
	ld.local.f32 	%f2027, [%rd386];
	// begin inline asm
	{  cvt.rn.f16.f32 %rs91, %f2027;}

	// end inline asm
	add.s64 	%rd30, %rd384, %rd224;
	st.global.u16 	[%rd30], %rs91;
	add.s32 	%r112, %r405, %r86;
	setp.gt.u32 	%p55, %r112, 63;
	@%p55 bra 	$L__BB0_69;
	mul.wide.u32 	%rd388, %r112, 4;
	add.s64 	%rd389, %rd12, %rd388;
	ld.local.f32 	%f2028, [%rd389];
	// begin inline asm
	{  cvt.rn.f16.f32 %rs92, %f2028;}

	// end inline asm
	add.s64 	%rd390, %rd30, %rd224;
	st.global.u16 	[%rd390], %rs92;
	add.s32 	%r406, %r112, %r86;
	mul.wide.u32 	%rd391, %r406, 4;
	add.s64 	%rd392, %rd12, %rd391;
	ld.local.f32 	%f2029, [%rd392];
	// begin inline asm
	{  cvt.rn.f16.f32 %rs93, %f2029;}

	// end inline asm
	add.s64 	%rd393, %rd390, %rd224;
	st.global.u16 	[%rd393], %rs93;
	add.s32 	%r407, %r406, %r86;
	mul.wide.u32 	%rd394, %r407, 4;
	add.s64 	%rd395, %rd12, %rd394;
	ld.local.f32 	%f2030, [%rd395];
	// begin inline asm
	{  cvt.rn.f16.f32 %rs94, %f2030;}

	// end inline asm
	add.s64 	%rd396, %rd393, %rd224;
	st.global.u16 	[%rd396], %rs94;
	add.s32 	%r408, %r407, %r86;
	mul.wide.u32 	%rd397, %r408, 4;
	add.s64 	%rd398, %rd12, %rd397;
	ld.local.f32 	%f2031, [%rd398];
	// begin inline asm
	{  cvt.rn.f16.f32 %rs95, %f2031;}

	// end inline asm
	add.s64 	%rd31, %rd396, %rd224;
	st.global.u16 	[%rd31], %rs95;
	add.s32 	%r113, %r408, %r86;
	setp.gt.u32 	%p56, %r113, 63;
	@%p56 bra 	$L__BB0_69;
	mul.wide.u32 	%rd400, %r113, 4;
	add.s64 	%rd401, %rd12, %rd400;
	ld.local.f32 	%f2032, [%rd401];
	// begin inline asm
	{  cvt.rn.f16.f32 %rs96, %f2032;}

	// end inline asm
	add.s64 	%rd402, %rd31, %rd224;
	st.global.u16 	[%rd402], %rs96;
	add.s32 	%r409, %r113, %r86;
	mul.wide.u32 	%rd403, %r409, 4;
	add.s64 	%rd404, %rd12, %rd403;
	ld.local.f32 	%f2033, [%rd404];
	// begin inline asm
	{  cvt.rn.f16.f32 %rs97, %f2033;}

	// end inline asm
	add.s64 	%rd405, %rd402, %rd224;
	st.global.u16 	[%rd405], %rs97;
	add.s32 	%r410, %r409, %r86;
	mul.wide.u32 	%rd406, %r410, 4;
	add.s64 	%rd407, %rd12, %rd406;
	ld.local.f32 	%f2034, [%rd407];
	// begin inline asm
	{  cvt.rn.f16.f32 %rs98, %f2034;}

	// end inline asm
	add.s64 	%rd408, %rd405, %rd224;
	st.global.u16 	[%rd408], %rs98;
	add.s32 	%r411, %r410, %r86;
	mul.wide.u32 	%rd409, %r411, 4;
	add.s64 	%rd410, %rd12, %rd409;
	ld.local.f32 	%f2035, [%rd410];
	// begin inline asm
	{  cvt.rn.f16.f32 %rs99, %f2035;}

	// end inline asm
	add.s64 	%rd411, %rd408, %rd224;
	st.global.u16 	[%rd411], %rs99;
$L__BB0_69:
	add.s32 	%r114, %r48, %r87;
	setp.gt.u32 	%p57, %r114, 7;
	@%p57 bra 	$L__BB0_230;
	setp.gt.u32 	%p58, %r807, 63;
	add.s32 	%r115, %r91, %r87;
	@%p58 bra 	$L__BB0_92;
	ld.param.u32 	%r765, [_Z20rmsnorm_matmul_fusedPK6__halfS1_S1_PS_iiif_param_5];
	mul.wide.u32 	%rd412, %r114, 256;
	add.s64 	%rd32, %rd3, %rd412;
	mad.lo.s32 	%r116, %r115, %r765, %r84;
	and.b32  	%r117, %r90, 3;
	setp.eq.s32 	%p59, %r117, 0;
	mov.u32 	%r801, %r807;
	@%p59 bra 	$L__BB0_75;
	mul.wide.u32 	%rd413, %r807, 4;
	add.s64 	%rd33, %rd32, %rd413;
	ld.local.f32 	%f2036, [%rd33];
	// begin inline asm
	{  cvt.rn.f16.f32 %rs100, %f2036;}

	// end inline asm
	add.s32 	%r412, %r116, %r807;
	mul.wide.s32 	%rd414, %r412, 2;
	add.s64 	%rd34, %rd11, %rd414;
	st.global.u16 	[%rd34], %rs100;
	setp.eq.s32 	%p60, %r117, 1;
	mov.u32 	%r801, %r88;
	@%p60 bra 	$L__BB0_75;
	mul.wide.s32 	%rd415, %r86, 4;
	add.s64 	%rd35, %rd33, %rd415;
	ld.local.f32 	%f2037, [%rd35];
	// begin inline asm
	{  cvt.rn.f16.f32 %rs101, %f2037;}

	// end inline asm
	shl.b32 	%r118, %r86, 1;
	cvt.u64.u32 	%rd416, %r118;
	add.s64 	%rd36, %rd34, %rd416;
	st.global.u16 	[%rd36], %rs101;
	add.s32 	%r801, %r88, %r86;
	setp.eq.s32 	%p61, %r117, 2;
	@%p61 bra 	$L__BB0_75;
	add.s64 	%rd419, %rd35, %rd415;
	ld.local.f32 	%f2038, [%rd419];
	// begin inline asm
	{  cvt.rn.f16.f32 %rs102, %f2038;}

	// end inline asm
	add.s64 	%rd420, %rd36, %rd416;
	st.global.u16 	[%rd420], %rs102;
	add.s32 	%r801, %r801, %r86;
$L__BB0_75:
	setp.lt.u32 	%p62, %r89, 3;
	@%p62 bra 	$L__BB0_92;
	mul.wide.u32 	%rd421, %r801, 4;
	add.s64 	%rd422, %rd32, %rd421;
	ld.local.f32 	%f2039, [%rd422];
	// begin inline asm
	{  cvt.rn.f16.f32 %rs103, %f2039;}

	// end inline asm
	add.s32 	%r413, %r116, %r801;
	mul.wide.s32 	%rd423, %r413, 2;
	add.s64 	%rd424, %rd11, %rd423;
	st.global.u16 	[%rd424], %rs103;
	add.s32 	%r414, %r801, %r86;
	mul.wide.u32 	%rd425, %r414, 4;
	add.s64 	%rd426, %rd32, %rd425;
	ld.local.f32 	%f2040, [%rd426];
	// begin inline asm
	{  cvt.rn.f16.f32 %rs104, %f2040;}

	// end inline asm
	shl.b32 	%r122, %r86, 1;
	cvt.u64.u32 	%rd427, %r122;
	add.s64 	%rd428, %rd424, %rd427;
	st.global.u16 	[%rd428], %rs104;
	add.s32 	%r415, %r414, %r86;
	mul.wide.u32 	%rd429, %r415, 4;
	add.s64 	%rd430, %rd32, %rd429;
	ld.local.f32 	%f2041, [%rd430];
	// begin inline asm
	{  cvt.rn.f16.f32 %rs105, %f2041;}

	// end inline asm
	add.s64 	%rd431, %rd428, %rd427;
	st.global.u16 	[%rd431], %rs105;
	add.s32 	%r416, %r415, %r86;
	mul.wide.u32 	%rd432, %r416, 4;
	add.s64 	%rd433, %rd32, %rd432;
	ld.local.f32 	%f2042, [%rd433];
	// begin inline asm
	{  cvt.rn.f16.f32 %rs106, %f2042;}

	// end inline asm
	add.s64 	%rd37, %rd431, %rd427;
	st.global.u16 	[%rd37], %rs106;
	add.s32 	%r123, %r416, %r86;
	setp.gt.u32 	%p63, %r123, 63;
	@%p63 bra 	$L__BB0_92;
	mul.wide.u32 	%rd435, %r123, 4;
	add.s64 	%rd436, %rd32, %rd435;
	ld.local.f32 	%f2043, [%rd436];
	// begin inline asm
	{  cvt.rn.f16.f32 %rs107, %f2043;}

	// end inline asm
	add.s64 	%rd437, %rd37, %rd427;
	st.global.u16 	[%rd437], %rs107;
	add.s32 	%r417, %r123, %r86;
	mul.wide.u32 	%rd438, %r417, 4;
	add.s64 	%rd439, %rd32, %rd438;
	ld.local.f32 	%f2044, [%rd439];
	// begin inline asm
	{  cvt.rn.f16.f32 %rs108, %f2044;}

	// end inline asm
	add.s64 	%rd440, %rd437, %rd427;
	st.global.u16 	[%rd440], %rs108;
	add.s32 	%r418, %r417, %r86;
	mul.wide.u32 	%rd441, %r418, 4;
	add.s64 	%rd442, %rd32, %rd441;
	ld.local.f32 	%f2045, [%rd442];
	// begin inline asm
	{  cvt.rn.f16.f32 %rs109, %f2045;}

	// end inline asm
	add.s64 	%rd443, %rd440, %rd427;
	st.global.u16 	[%rd443], %rs109;
	add.s32 	%r419, %r418, %r86;
	mul.wide.u32 	%rd444, %r419, 4;
	add.s64 	%rd445, %rd32, %rd444;
	ld.local.f32 	%f2046, [%rd445];
	// begin inline asm
	{  cvt.rn.f16.f32 %rs110, %f2046;}

	// end inline asm
	add.s64 	%rd38, %rd443, %rd427;
	st.global.u16 	[%rd38], %rs110;
	add.s32 	%r124, %r419, %r86;
	setp.gt.u32 	%p64, %r124, 63;
	@%p64 bra 	$L__BB0_92;
	mul.wide.u32 	%rd447, %r124, 4;
	add.s64 	%rd448, %rd32, %rd447;
	ld.local.f32 	%f2047, [%rd448];
	// begin inline asm
	{  cvt.rn.f16.f32 %rs111, %f2047;}

	// end inline asm
	add.s64 	%rd449, %rd38, %rd427;
	st.global.u16 	[%rd449], %rs111;
	add.s32 	%r420, %r124, %r86;
	mul.wide.u32 	%rd450, %r420, 4;
	add.s64 	%rd451, %rd32, %rd450;
	ld.local.f32 	%f2048, [%rd451];
	// begin inline asm
	{  cvt.rn.f16.f32 %rs112, %f2048;}

	// end inline asm
	add.s64 	%rd452, %rd449, %rd427;
	st.global.u16 	[%rd452], %rs112;
	add.s32 	%r421, %r420, %r86;
	mul.wide.u32 	%rd453, %r421, 4;
	add.s64 	%rd454, %rd32, %rd453;
	ld.local.f32 	%f2049, [%rd454];
	// begin inline asm
	{  cvt.rn.f16.f32 %rs113, %f2049;}

	// end inline asm
	add.s64 	%rd455, %rd452, %rd427;
	st.global.u16 	[%rd455], %rs113;
	add.s32 	%r422, %r421, %r86;
	mul.wide.u32 	%rd456, %r422, 4;
	add.s64 	%rd457, %rd32, %rd456;
	ld.local.f32 	%f2050, [%rd457];
	// begin inline asm
	{  cvt.rn.f16.f32 %rs114, %f2050;}

	// end inline asm
	add.s64 	%rd39, %rd455, %rd427;
	st.global.u16 	[%rd39], %rs114;
	add.s32 	%r125, %r422, %r86;
	setp.gt.u32 	%p65, %r125, 63;
	@%p65 bra 	$L__BB0_92;
	mul.wide.u32 	%rd459, %r125, 4;
	add.s64 	%rd460, %rd32, %rd459;
	ld.local.f32 	%f2051, [%rd460];
	// begin inline asm
	{  cvt.rn.f16.f32 %rs115, %f2051;}

	// end inline asm
	add.s64 	%rd461, %rd39, %rd427;
	st.global.u16 	[%rd461], %rs115;
	add.s32 	%r423, %r125, %r86;
	mul.wide.u32 	%rd462, %r423, 4;
	add.s64 	%rd463, %rd32, %rd462;
	ld.local.f32 	%f2052, [%rd463];
	// begin inline asm
	{  cvt.rn.f16.f32 %rs116, %f2052;}

	// end inline asm
	add.s64 	%rd464, %rd461, %rd427;
	st.global.u16 	[%rd464], %rs116;
	add.s32 	%r424, %r423, %r86;
	mul.wide.u32 	%rd465, %r424, 4;
	add.s64 	%rd466, %rd32, %rd465;
	ld.local.f32 	%f2053, [%rd466];
	// begin inline asm
	{  cvt.rn.f16.f32 %rs117, %f2053;}

	// end inline asm
	add.s64 	%rd467, %rd464, %rd427;
	st.global.u16 	[%rd467], %rs117;
	add.s32 	%r425, %r424, %r86;
	mul.wide.u32 	%rd468, %r425, 4;
	add.s64 	%rd469, %rd32, %rd468;
	ld.local.f32 	%f2054, [%rd469];
	// begin inline asm
	{  cvt.rn.f16.f32 %rs118, %f2054;}

	// end inline asm
	add.s64 	%rd40, %rd467, %rd427;
	st.global.u16 	[%rd40], %rs118;
	add.s32 	%r126, %r425, %r86;
	setp.gt.u32 	%p66, %r126, 63;
	@%p66 bra 	$L__BB0_92;
	mul.wide.u32 	%rd471, %r126, 4;
	add.s64 	%rd472, %rd32, %rd471;
	ld.local.f32 	%f2055, [%rd472];
	// begin inline asm
	{  cvt.rn.f16.f32 %rs119, %f2055;}

	// end inline asm
	add.s64 	%rd473, %rd40, %rd427;
	st.global.u16 	[%rd473], %rs119;
	add.s32 	%r426, %r126, %r86;
	mul.wide.u32 	%rd474, %r426, 4;
	add.s64 	%rd475, %rd32, %rd474;
	ld.local.f32 	%f2056, [%rd475];
	// begin inline asm
	{  cvt.rn.f16.f32 %rs120, %f2056;}

	// end inline asm
	add.s64 	%rd476, %rd473, %rd427;
	st.global.u16 	[%rd476], %rs120;
	add.s32 	%r427, %r426, %r86;
	mul.wide.u32 	%rd477, %r427, 4;
	add.s64 	%rd478, %rd32, %rd477;
	ld.local.f32 	%f2057, [%rd478];
	// begin inline asm
	{  cvt.rn.f16.f32 %rs121, %f2057;}

	// end inline asm
	add.s64 	%rd479, %rd476, %rd427;
	st.global.u16 	[%rd479], %rs121;
	add.s32 	%r428, %r427, %r86;
	mul.wide.u32 	%rd480, %r428, 4;
	add.s64 	%rd481, %rd32, %rd480;
	ld.local.f32 	%f2058, [%rd481];
	// begin inline asm
	{  cvt.rn.f16.f32 %rs122, %f2058;}

	// end inline asm
	add.s64 	%rd41, %rd479, %rd427;
	st.global.u16 	[%rd41], %rs122;
	add.s32 	%r127, %r428, %r86;
	setp.gt.u32 	%p67, %r127, 63;
	@%p67 bra 	$L__BB0_92;
	mul.wide.u32 	%rd483, %r127, 4;
	add.s64 	%rd484, %rd32, %rd483;
	ld.local.f32 	%f2059, [%rd484];
	// begin inline asm
	{  cvt.rn.f16.f32 %rs123, %f2059;}

	// end inline asm
	add.s64 	%rd485, %rd41, %rd427;
	st.global.u16 	[%rd485], %rs123;
	add.s32 	%r429, %r127, %r86;
	mul.wide.u32 	%rd486, %r429, 4;
	add.s64 	%rd487, %rd32, %rd486;
	ld.local.f32 	%f2060, [%rd487];
	// begin inline asm
	{  cvt.rn.f16.f32 %rs124, %f2060;}

	// end inline asm
	add.s64 	%rd488, %rd485, %rd427;
	st.global.u16 	[%rd488], %rs124;
	add.s32 	%r430, %r429, %r86;
	mul.wide.u32 	%rd489, %r430, 4;
	add.s64 	%rd490, %rd32, %rd489;
	ld.local.f32 	%f2061, [%rd490];
	// begin inline asm
	{  cvt.rn.f16.f32 %rs125, %f2061;}

	// end inline asm
	add.s64 	%rd491, %rd488, %rd427;
	st.global.u16 	[%rd491], %rs125;
	add.s32 	%r431, %r430, %r86;
	mul.wide.u32 	%rd492, %r431, 4;
	add.s64 	%rd493, %rd32, %rd492;
	ld.local.f32 	%f2062, [%rd493];
	// begin inline asm
	{  cvt.rn.f16.f32 %rs126, %f2062;}

	// end inline asm
	add.s64 	%rd42, %rd491, %rd427;
	st.global.u16 	[%rd42], %rs126;
	add.s32 	%r128, %r431, %r86;
	setp.gt.u32 	%p68, %r128, 63;
	@%p68 bra 	$L__BB0_92;
	mul.wide.u32 	%rd495, %r128, 4;
	add.s64 	%rd496, %rd32, %rd495;
	ld.local.f32 	%f2063, [%rd496];
	// begin inline asm
	{  cvt.rn.f16.f32 %rs127, %f2063;}

	// end inline asm
	add.s64 	%rd497, %rd42, %rd427;
	st.global.u16 	[%rd497], %rs127;
	add.s32 	%r432, %r128, %r86;
	mul.wide.u32 	%rd498, %r432, 4;
	add.s64 	%rd499, %rd32, %rd498;
	ld.local.f32 	%f2064, [%rd499];
	// begin inline asm
	{  cvt.rn.f16.f32 %rs128, %f2064;}

	// end inline asm
	add.s64 	%rd500, %rd497, %rd427;
	st.global.u16 	[%rd500], %rs128;
	add.s32 	%r433, %r432, %r86;
	mul.wide.u32 	%rd501, %r433, 4;
	add.s64 	%rd502, %rd32, %rd501;
	ld.local.f32 	%f2065, [%rd502];
	// begin inline asm
	{  cvt.rn.f16.f32 %rs129, %f2065;}

	// end inline asm
	add.s64 	%rd503, %rd500, %rd427;
	st.global.u16 	[%rd503], %rs129;
	add.s32 	%r434, %r433, %r86;
	mul.wide.u32 	%rd504, %r434, 4;
	add.s64 	%rd505, %rd32, %rd504;
	ld.local.f32 	%f2066, [%rd505];
	// begin inline asm
	{  cvt.rn.f16.f32 %rs130, %f2066;}

	// end inline asm
	add.s64 	%rd43, %rd503, %rd427;
	st.global.u16 	[%rd43], %rs130;
	add.s32 	%r129, %r434, %r86;
	setp.gt.u32 	%p69, %r129, 63;
	@%p69 bra 	$L__BB0_92;
	mul.wide.u32 	%rd507, %r129, 4;
	add.s64 	%rd508, %rd32, %rd507;
	ld.local.f32 	%f2067, [%rd508];
	// begin inline asm
	{  cvt.rn.f16.f32 %rs131, %f2067;}

	// end inline asm
	add.s64 	%rd509, %rd43, %rd427;
	st.global.u16 	[%rd509], %rs131;
	add.s32 	%r435, %r129, %r86;
	mul.wide.u32 	%rd510, %r435, 4;
	add.s64 	%rd511, %rd32, %rd510;
	ld.local.f32 	%f2068, [%rd511];
	// begin inline asm
	{  cvt.rn.f16.f32 %rs132, %f2068;}

	// end inline asm
	add.s64 	%rd512, %rd509, %rd427;
	st.global.u16 	[%rd512], %rs132;
	add.s32 	%r436, %r435, %r86;
	mul.wide.u32 	%rd513, %r436, 4;
	add.s64 	%rd514, %rd32, %rd513;
	ld.local.f32 	%f2069, [%rd514];
	// begin inline asm
	{  cvt.rn.f16.f32 %rs133, %f2069;}

	// end inline asm
	add.s64 	%rd515, %rd512, %rd427;
	st.global.u16 	[%rd515], %rs133;
	add.s32 	%r437, %r436, %r86;
	mul.wide.u32 	%rd516, %r437, 4;
	add.s64 	%rd517, %rd32, %rd516;
	ld.local.f32 	%f2070, [%rd517];
	// begin inline asm
	{  cvt.rn.f16.f32 %rs134, %f2070;}

	// end inline asm
	add.s64 	%rd44, %rd515, %rd427;
	st.global.u16 	[%rd44], %rs134;
	add.s32 	%r130, %r437, %r86;
	setp.gt.u32 	%p70, %r130, 63;
	@%p70 bra 	$L__BB0_92;
	mul.wide.u32 	%rd519, %r130, 4;
	add.s64 	%rd520, %rd32, %rd519;
	ld.local.f32 	%f2071, [%rd520];
	// begin inline asm
	{  cvt.rn.f16.f32 %rs135, %f2071;}

	// end inline asm
	add.s64 	%rd521, %rd44, %rd427;
	st.global.u16 	[%rd521], %rs135;
	add.s32 	%r438, %r130, %r86;
	mul.wide.u32 	%rd522, %r438, 4;
	add.s64 	%rd523, %rd32, %rd522;
	ld.local.f32 	%f2072, [%rd523];
	// begin inline asm
	{  cvt.rn.f16.f32 %rs136, %f2072;}

	// end inline asm
	add.s64 	%rd524, %rd521, %rd427;
	st.global.u16 	[%rd524], %rs136;
	add.s32 	%r439, %r438, %r86;
	mul.wide.u32 	%rd525, %r439, 4;
	add.s64 	%rd526, %rd32, %rd525;
	ld.local.f32 	%f2073, [%rd526];
	// begin inline asm
	{  cvt.rn.f16.f32 %rs137, %f2073;}

	// end inline asm
	add.s64 	%rd527, %rd524, %rd427;
	st.global.u16 	[%rd527], %rs137;
	add.s32 	%r440, %r439, %r86;
	mul.wide.u32 	%rd528, %r440, 4;
	add.s64 	%rd529, %rd32, %rd528;
	ld.local.f32 	%f2074, [%rd529];
	// begin inline asm
	{  cvt.rn.f16.f32 %rs138, %f2074;}

	// end inline asm
	add.s64 	%rd45, %rd527, %rd427;
	st.global.u16 	[%rd45], %rs138;
	add.s32 	%r131, %r440, %r86;
	setp.gt.u32 	%p71, %r131, 63;
	@%p71 bra 	$L__BB0_92;
	mul.wide.u32 	%rd531, %r131, 4;
	add.s64 	%rd532, %rd32, %rd531;
	ld.local.f32 	%f2075, [%rd532];
	// begin inline asm
	{  cvt.rn.f16.f32 %rs139, %f2075;}

	// end inline asm
	add.s64 	%rd533, %rd45, %rd427;
	st.global.u16 	[%rd533], %rs139;
	add.s32 	%r441, %r131, %r86;
	mul.wide.u32 	%rd534, %r441, 4;
	add.s64 	%rd535, %rd32, %rd534;
	ld.local.f32 	%f2076, [%rd535];
	// begin inline asm
	{  cvt.rn.f16.f32 %rs140, %f2076;}

	// end inline asm
	add.s64 	%rd536, %rd533, %rd427;
	st.global.u16 	[%rd536], %rs140;
	add.s32 	%r442, %r441, %r86;
	mul.wide.u32 	%rd537, %r442, 4;
	add.s64 	%rd538, %rd32, %rd537;
	ld.local.f32 	%f2077, [%rd538];
	// begin inline asm
	{  cvt.rn.f16.f32 %rs141, %f2077;}

	// end inline asm
	add.s64 	%rd539, %rd536, %rd427;
	st.global.u16 	[%rd539], %rs141;
	add.s32 	%r443, %r442, %r86;
	mul.wide.u32 	%rd540, %r443, 4;
	add.s64 	%rd541, %rd32, %rd540;
	ld.local.f32 	%f2078, [%rd541];
	// begin inline asm
	{  cvt.rn.f16.f32 %rs142, %f2078;}

	// end inline asm
	add.s64 	%rd46, %rd539, %rd427;
	st.global.u16 	[%rd46], %rs142;
	add.s32 	%r132, %r443, %r86;
	setp.gt.u32 	%p72, %r132, 63;
	@%p72 bra 	$L__BB0_92;
	mul.wide.u32 	%rd543, %r132, 4;
	add.s64 	%rd544, %rd32, %rd543;
	ld.local.f32 	%f2079, [%rd544];
	// begin inline asm
	{  cvt.rn.f16.f32 %rs143, %f2079;}

	// end inline asm
	add.s64 	%rd545, %rd46, %rd427;
	st.global.u16 	[%rd545], %rs143;
	add.s32 	%r444, %r132, %r86;
	mul.wide.u32 	%rd546, %r444, 4;
	add.s64 	%rd547, %rd32, %rd546;
	ld.local.f32 	%f2080, [%rd547];
	// begin inline asm
	{  cvt.rn.f16.f32 %rs144, %f2080;}

	// end inline asm
	add.s64 	%rd548, %rd545, %rd427;
	st.global.u16 	[%rd548], %rs144;
	add.s32 	%r445, %r444, %r86;
	mul.wide.u32 	%rd549, %r445, 4;
	add.s64 	%rd550, %rd32, %rd549;
	ld.local.f32 	%f2081, [%rd550];
	// begin inline asm
	{  cvt.rn.f16.f32 %rs145, %f2081;}

	// end inline asm
	add.s64 	%rd551, %rd548, %rd427;
	st.global.u16 	[%rd551], %rs145;
	add.s32 	%r446, %r445, %r86;
	mul.wide.u32 	%rd552, %r446, 4;
	add.s64 	%rd553, %rd32, %rd552;
	ld.local.f32 	%f2082, [%rd553];
	// begin inline asm
	{  cvt.rn.f16.f32 %rs146, %f2082;}

	// end inline asm
	add.s64 	%rd47, %rd551, %rd427;
	st.global.u16 	[%rd47], %rs146;
	add.s32 	%r133, %r446, %r86;
	setp.gt.u32 	%p73, %r133, 63;
	@%p73 bra 	$L__BB0_92;
	mul.wide.u32 	%rd555, %r133, 4;
	add.s64 	%rd556, %rd32, %rd555;
	ld.local.f32 	%f2083, [%rd556];
	// begin inline asm
	{  cvt.rn.f16.f32 %rs147, %f2083;}

	// end inline asm
	add.s64 	%rd557, %rd47, %rd427;
	st.global.u16 	[%rd557], %rs147;
	add.s32 	%r447, %r133, %r86;
	mul.wide.u32 	%rd558, %r447, 4;
	add.s64 	%rd559, %rd32, %rd558;
	ld.local.f32 	%f2084, [%rd559];
	// begin inline asm
	{  cvt.rn.f16.f32 %rs148, %f2084;}

	// end inline asm
	add.s64 	%rd560, %rd557, %rd427;
	st.global.u16 	[%rd560], %rs148;
	add.s32 	%r448, %r447, %r86;
	mul.wide.u32 	%rd561, %r448, 4;
	add.s64 	%rd562, %rd32, %rd561;
	ld.local.f32 	%f2085, [%rd562];
	// begin inline asm
	{  cvt.rn.f16.f32 %rs149, %f2085;}

	// end inline asm
	add.s64 	%rd563, %rd560, %rd427;
	st.global.u16 	[%rd563], %rs149;
	add.s32 	%r449, %r448, %r86;
	mul.wide.u32 	%rd564, %r449, 4;
	add.s64 	%rd565, %rd32, %rd564;
	ld.local.f32 	%f2086, [%rd565];
	// begin inline asm
	{  cvt.rn.f16.f32 %rs150, %f2086;}

	// end inline asm
	add.s64 	%rd48, %rd563, %rd427;
	st.global.u16 	[%rd48], %rs150;
	add.s32 	%r134, %r449, %r86;
	setp.gt.u32 	%p74, %r134, 63;
	@%p74 bra 	$L__BB0_92;
	mul.wide.u32 	%rd567, %r134, 4;
	add.s64 	%rd568, %rd32, %rd567;
	ld.local.f32 	%f2087, [%rd568];
	// begin inline asm
	{  cvt.rn.f16.f32 %rs151, %f2087;}

	// end inline asm
	add.s64 	%rd569, %rd48, %rd427;
	st.global.u16 	[%rd569], %rs151;
	add.s32 	%r450, %r134, %r86;
	mul.wide.u32 	%rd570, %r450, 4;
	add.s64 	%rd571, %rd32, %rd570;
	ld.local.f32 	%f2088, [%rd571];
	// begin inline asm
	{  cvt.rn.f16.f32 %rs152, %f2088;}

	// end inline asm
	add.s64 	%rd572, %rd569, %rd427;
	st.global.u16 	[%rd572], %rs152;
	add.s32 	%r451, %r450, %r86;
	mul.wide.u32 	%rd573, %r451, 4;
	add.s64 	%rd574, %rd32, %rd573;
	ld.local.f32 	%f2089, [%rd574];
	// begin inline asm
	{  cvt.rn.f16.f32 %rs153, %f2089;}

	// end inline asm
	add.s64 	%rd575, %rd572, %rd427;
	st.global.u16 	[%rd575], %rs153;
	add.s32 	%r452, %r451, %r86;
	mul.wide.u32 	%rd576, %r452, 4;
	add.s64 	%rd577, %rd32, %rd576;
	ld.local.f32 	%f2090, [%rd577];
	// begin inline asm
	{  cvt.rn.f16.f32 %rs154, %f2090;}

	// end inline asm
	add.s64 	%rd49, %rd575, %rd427;
	st.global.u16 	[%rd49], %rs154;
	add.s32 	%r135, %r452, %r86;
	setp.gt.u32 	%p75, %r135, 63;
	@%p75 bra 	$L__BB0_92;
	mul.wide.u32 	%rd579, %r135, 4;
	add.s64 	%rd580, %rd32, %rd579;
	ld.local.f32 	%f2091, [%rd580];
	// begin inline asm
	{  cvt.rn.f16.f32 %rs155, %f2091;}

	// end inline asm
	add.s64 	%rd581, %rd49, %rd427;
	st.global.u16 	[%rd581], %rs155;
	add.s32 	%r453, %r135, %r86;
	mul.wide.u32 	%rd582, %r453, 4;
	add.s64 	%rd583, %rd32, %rd582;
	ld.local.f32 	%f2092, [%rd583];
	// begin inline asm
	{  cvt.rn.f16.f32 %rs156, %f2092;}

	// end inline asm
	add.s64 	%rd584, %rd581, %rd427;
	st.global.u16 	[%rd584], %rs156;
	add.s32 	%r454, %r453, %r86;
	mul.wide.u32 	%rd585, %r454, 4;
	add.s64 	%rd586, %rd32, %rd585;
	ld.local.f32 	%f2093, [%rd586];
	// begin inline asm
	{  cvt.rn.f16.f32 %rs157, %f2093;}

	// end inline asm
	add.s64 	%rd587, %rd584, %rd427;
	st.global.u16 	[%rd587], %rs157;
	add.s32 	%r455, %r454, %r86;
	mul.wide.u32 	%rd588, %r455, 4;
	add.s64 	%rd589, %rd32, %rd588;
	ld.local.f32 	%f2094, [%rd589];
	// begin inline asm
	{  cvt.rn.f16.f32 %rs158, %f2094;}

	// end inline asm
	add.s64 	%rd50, %rd587, %rd427;
	st.global.u16 	[%rd50], %rs158;
	add.s32 	%r136, %r455, %r86;
	setp.gt.u32 	%p76, %r136, 63;
	@%p76 bra 	$L__BB0_92;
	mul.wide.u32 	%rd591, %r136, 4;
	add.s64 	%rd592, %rd32, %rd591;
	ld.local.f32 	%f2095, [%rd592];
	// begin inline asm
	{  cvt.rn.f16.f32 %rs159, %f2095;}

	// end inline asm
	add.s64 	%rd593, %rd50, %rd427;
	st.global.u16 	[%rd593], %rs159;
	add.s32 	%r456, %r136, %r86;
	mul.wide.u32 	%rd594, %r456, 4;
	add.s64 	%rd595, %rd32, %rd594;
	ld.local.f32 	%f2096, [%rd595];
	// begin inline asm
	{  cvt.rn.f16.f32 %rs160, %f2096;}

	// end inline asm
	add.s64 	%rd596, %rd593, %rd427;
	st.global.u16 	[%rd596], %rs160;
	add.s32 	%r457, %r456, %r86;
	mul.wide.u32 	%rd597, %r457, 4;
	add.s64 	%rd598, %rd32, %rd597;
	ld.local.f32 	%f2097, [%rd598];
	// begin inline asm
	{  cvt.rn.f16.f32 %rs161, %f2097;}

	// end inline asm
	add.s64 	%rd599, %rd596, %rd427;
	st.global.u16 	[%rd599], %rs161;
	add.s32 	%r458, %r457, %r86;
	mul.wide.u32 	%rd600, %r458, 4;
	add.s64 	%rd601, %rd32, %rd600;
	ld.local.f32 	%f2098, [%rd601];
	// begin inline asm
	{  cvt.rn.f16.f32 %rs162, %f2098;}

	// end inline asm
	add.s64 	%rd51, %rd599, %rd427;
	st.global.u16 	[%rd51], %rs162;
	add.s32 	%r137, %r458, %r86;
	setp.gt.u32 	%p77, %r137, 63;
	@%p77 bra 	$L__BB0_92;
	mul.wide.u32 	%rd603, %r137, 4;
	add.s64 	%rd604, %rd32, %rd603;
	ld.local.f32 	%f2099, [%rd604];
	// begin inline asm
	{  cvt.rn.f16.f32 %rs163, %f2099;}

	// end inline asm
	add.s64 	%rd605, %rd51, %rd427;
	st.global.u16 	[%rd605], %rs163;
	add.s32 	%r459, %r137, %r86;
	mul.wide.u32 	%rd606, %r459, 4;
	add.s64 	%rd607, %rd32, %rd606;
	ld.local.f32 	%f2100, [%rd607];
	// begin inline asm
	{  cvt.rn.f16.f32 %rs164, %f2100;}

	// end inline asm
	add.s64 	%rd608, %rd605, %rd427;
	st.global.u16 	[%rd608], %rs164;
	add.s32 	%r460, %r459, %r86;
	mul.wide.u32 	%rd609, %r460, 4;
	add.s64 	%rd610, %rd32, %rd609;
	ld.local.f32 	%f2101, [%rd610];
	// begin inline asm
	{  cvt.rn.f16.f32 %rs165, %f2101;}

	// end inline asm
	add.s64 	%rd611, %rd608, %rd427;
	st.global.u16 	[%rd611], %rs165;
	add.s32 	%r461, %r460, %r86;
	mul.wide.u32 	%rd612, %r461, 4;
	add.s64 	%rd613, %rd32, %rd612;
	ld.local.f32 	%f2102, [%rd613];
	// begin inline asm
	{  cvt.rn.f16.f32 %rs166, %f2102;}

	// end inline asm
	add.s64 	%rd614, %rd611, %rd427;
	st.global.u16 	[%rd614], %rs166;
$L__BB0_92:
	add.s32 	%r138, %r114, %r87;
	setp.gt.u32 	%p78, %r138, 7;
	@%p78 bra 	$L__BB0_230;
	setp.gt.u32 	%p79, %r807, 63;
	add.s32 	%r139, %r115, %r87;
	@%p79 bra 	$L__BB0_115;
	ld.param.u32 	%r766, [_Z20rmsnorm_matmul_fusedPK6__halfS1_S1_PS_iiif_param_5];
	mul.wide.u32 	%rd615, %r138, 256;
	add.s64 	%rd52, %rd3, %rd615;
	mad.lo.s32 	%r140, %r139, %r766, %r84;
	and.b32  	%r141, %r90, 3;
	setp.eq.s32 	%p80, %r141, 0;
	mov.u32 	%r802, %r807;
	@%p80 bra 	$L__BB0_98;
	mul.wide.u32 	%rd616, %r807, 4;
	add.s64 	%rd53, %rd52, %rd616;
	ld.local.f32 	%f2103, [%rd53];
	// begin inline asm
	{  cvt.rn.f16.f32 %rs167, %f2103;}

	// end inline asm
	add.s32 	%r462, %r140, %r807;
	mul.wide.s32 	%rd617, %r462, 2;
	add.s64 	%rd54, %rd11, %rd617;
	st.global.u16 	[%rd54], %rs167;
	setp.eq.s32 	%p81, %r141, 1;
	mov.u32 	%r802, %r88;
	@%p81 bra 	$L__BB0_98;
	mul.wide.s32 	%rd618, %r86, 4;
	add.s64 	%rd55, %rd53, %rd618;
	ld.local.f32 	%f2104, [%rd55];
	// begin inline asm
	{  cvt.rn.f16.f32 %rs168, %f2104;}

	// end inline asm
	shl.b32 	%r142, %r86, 1;
	cvt.u64.u32 	%rd619, %r142;
	add.s64 	%rd56, %rd54, %rd619;
	st.global.u16 	[%rd56], %rs168;
	add.s32 	%r802, %r88, %r86;
	setp.eq.s32 	%p82, %r141, 2;
	@%p82 bra 	$L__BB0_98;
	add.s64 	%rd622, %rd55, %rd618;
	ld.local.f32 	%f2105, [%rd622];
	// begin inline asm
	{  cvt.rn.f16.f32 %rs169, %f2105;}

	// end inline asm
	add.s64 	%rd623, %rd56, %rd619;
	st.global.u16 	[%rd623], %rs169;
	add.s32 	%r802, %r802, %r86;
$L__BB0_98:
	setp.lt.u32 	%p83, %r89, 3;
	@%p83 bra 	$L__BB0_115;
	mul.wide.u32 	%rd624, %r802, 4;
	add.s64 	%rd625, %rd52, %rd624;
	ld.local.f32 	%f2106, [%rd625];
	// begin inline asm
	{  cvt.rn.f16.f32 %rs170, %f2106;}

	// end inline asm
	add.s32 	%r463, %r140, %r802;
	mul.wide.s32 	%rd626, %r463, 2;
	add.s64 	%rd627, %rd11, %rd626;
	st.global.u16 	[%rd627], %rs170;
	add.s32 	%r464, %r802, %r86;
	mul.wide.u32 	%rd628, %r464, 4;
	add.s64 	%rd629, %rd52, %rd628;
	ld.local.f32 	%f2107, [%rd629];
	// begin inline asm
	{  cvt.rn.f16.f32 %rs171, %f2107;}

	// end inline asm
	shl.b32 	%r146, %r86, 1;
	cvt.u64.u32 	%rd630, %r146;
	add.s64 	%rd631, %rd627, %rd630;
	st.global.u16 	[%rd631], %rs171;
	add.s32 	%r465, %r464, %r86;
	mul.wide.u32 	%rd632, %r465, 4;
	add.s64 	%rd633, %rd52, %rd632;
	ld.local.f32 	%f2108, [%rd633];
	// begin inline asm
	{  cvt.rn.f16.f32 %rs172, %f2108;}

	// end inline asm
	add.s64 	%rd634, %rd631, %rd630;
	st.global.u16 	[%rd634], %rs172;
	add.s32 	%r466, %r465, %r86;
	mul.wide.u32 	%rd635, %r466, 4;
	add.s64 	%rd636, %rd52, %rd635;
	ld.local.f32 	%f2109, [%rd636];
	// begin inline asm
	{  cvt.rn.f16.f32 %rs173, %f2109;}

	// end inline asm
	add.s64 	%rd57, %rd634, %rd630;
	st.global.u16 	[%rd57], %rs173;
	add.s32 	%r147, %r466, %r86;
	setp.gt.u32 	%p84, %r147, 63;
	@%p84 bra 	$L__BB0_115;
	mul.wide.u32 	%rd638, %r147, 4;
	add.s64 	%rd639, %rd52, %rd638;
	ld.local.f32 	%f2110, [%rd639];
	// begin inline asm
	{  cvt.rn.f16.f32 %rs174, %f2110;}

	// end inline asm
	add.s64 	%rd640, %rd57, %rd630;
	st.global.u16 	[%rd640], %rs174;
	add.s32 	%r467, %r147, %r86;
	mul.wide.u32 	%rd641, %r467, 4;
	add.s64 	%rd642, %rd52, %rd641;
	ld.local.f32 	%f2111, [%rd642];
	// begin inline asm
	{  cvt.rn.f16.f32 %rs175, %f2111;}

	// end inline asm
	add.s64 	%rd643, %rd640, %rd630;
	st.global.u16 	[%rd643], %rs175;
	add.s32 	%r468, %r467, %r86;
	mul.wide.u32 	%rd644, %r468, 4;
	add.s64 	%rd645, %rd52, %rd644;
	ld.local.f32 	%f2112, [%rd645];
	// begin inline asm
	{  cvt.rn.f16.f32 %rs176, %f2112;}

	// end inline asm
	add.s64 	%rd646, %rd643, %rd630;
	st.global.u16 	[%rd646], %rs176;
	add.s32 	%r469, %r468, %r86;
	mul.wide.u32 	%rd647, %r469, 4;
	add.s64 	%rd648, %rd52, %rd647;
	ld.local.f32 	%f2113, [%rd648];
	// begin inline asm
	{  cvt.rn.f16.f32 %rs177, %f2113;}

	// end inline asm
	add.s64 	%rd58, %rd646, %rd630;
	st.global.u16 	[%rd58], %rs177;
	add.s32 	%r148, %r469, %r86;
	setp.gt.u32 	%p85, %r148, 63;
	@%p85 bra 	$L__BB0_115;
	mul.wide.u32 	%rd650, %r148, 4;
	add.s64 	%rd651, %rd52, %rd650;
	ld.local.f32 	%f2114, [%rd651];
	// begin inline asm
	{  cvt.rn.f16.f32 %rs178, %f2114;}

	// end inline asm
	add.s64 	%rd652, %rd58, %rd630;
	st.global.u16 	[%rd652], %rs178;
	add.s32 	%r470, %r148, %r86;
	mul.wide.u32 	%rd653, %r470, 4;
	add.s64 	%rd654, %rd52, %rd653;
	ld.local.f32 	%f2115, [%rd654];
	// begin inline asm
	{  cvt.rn.f16.f32 %rs179, %f2115;}

	// end inline asm
	add.s64 	%rd655, %rd652, %rd630;
	st.global.u16 	[%rd655], %rs179;
	add.s32 	%r471, %r470, %r86;
	mul.wide.u32 	%rd656, %r471, 4;
	add.s64 	%rd657, %rd52, %rd656;
	ld.local.f32 	%f2116, [%rd657];
	// begin inline asm
	{  cvt.rn.f16.f32 %rs180, %f2116;}

	// end inline asm
	add.s64 	%rd658, %rd655, %rd630;
	st.global.u16 	[%rd658], %rs180;
	add.s32 	%r472, %r471, %r86;
	mul.wide.u32 	%rd659, %r472, 4;
	add.s64 	%rd660, %rd52, %rd659;
	ld.local.f32 	%f2117, [%rd660];
	// begin inline asm
	{  cvt.rn.f16.f32 %rs181, %f2117;}

	// end inline asm
	add.s64 	%rd59, %rd658, %rd630;
	st.global.u16 	[%rd59], %rs181;
	add.s32 	%r149, %r472, %r86;
	setp.gt.u32 	%p86, %r149, 63;
	@%p86 bra 	$L__BB0_115;
	mul.wide.u32 	%rd662, %r149, 4;
	add.s64 	%rd663, %rd52, %rd662;
	ld.local.f32 	%f2118, [%rd663];
	// begin inline asm
	{  cvt.rn.f16.f32 %rs182, %f2118;}

	// end inline asm
	add.s64 	%rd664, %rd59, %rd630;
	st.global.u16 	[%rd664], %rs182;
	add.s32 	%r473, %r149, %r86;
	mul.wide.u32 	%rd665, %r473, 4;
	add.s64 	%rd666, %rd52, %rd665;
	ld.local.f32 	%f2119, [%rd666];
	// begin inline asm
	{  cvt.rn.f16.f32 %rs183, %f2119;}

	// end inline asm
	add.s64 	%rd667, %rd664, %rd630;
	st.global.u16 	[%rd667], %rs183;
	add.s32 	%r474, %r473, %r86;
	mul.wide.u32 	%rd668, %r474, 4;
	add.s64 	%rd669, %rd52, %rd668;
	ld.local.f32 	%f2120, [%rd669];
	// begin inline asm
	{  cvt.rn.f16.f32 %rs184, %f2120;}

	// end inline asm
	add.s64 	%rd670, %rd667, %rd630;
	st.global.u16 	[%rd670], %rs184;
	add.s32 	%r475, %r474, %r86;
	mul.wide.u32 	%rd671, %r475, 4;
	add.s64 	%rd672, %rd52, %rd671;
	ld.local.f32 	%f2121, [%rd672];
	// begin inline asm
	{  cvt.rn.f16.f32 %rs185, %f2121;}

	// end inline asm
	add.s64 	%rd60, %rd670, %rd630;
	st.global.u16 	[%rd60], %rs185;
	add.s32 	%r150, %r475, %r86;
	setp.gt.u32 	%p87, %r150, 63;
	@%p87 bra 	$L__BB0_115;
	mul.wide.u32 	%rd674, %r150, 4;
	add.s64 	%rd675, %rd52, %rd674;
	ld.local.f32 	%f2122, [%rd675];
	// begin inline asm
	{  cvt.rn.f16.f32 %rs186, %f2122;}

	// end inline asm
	add.s64 	%rd676, %rd60, %rd630;
	st.global.u16 	[%rd676], %rs186;
	add.s32 	%r476, %r150, %r86;
	mul.wide.u32 	%rd677, %r476, 4;
	add.s64 	%rd678, %rd52, %rd677;
	ld.local.f32 	%f2123, [%rd678];
	// begin inline asm
	{  cvt.rn.f16.f32 %rs187, %f2123;}

	// end inline asm
	add.s64 	%rd679, %rd676, %rd630;
	st.global.u16 	[%rd679], %rs187;
	add.s32 	%r477, %r476, %r86;
	mul.wide.u32 	%rd680, %r477, 4;
	add.s64 	%rd681, %rd52, %rd680;
	ld.local.f32 	%f2124, [%rd681];
	// begin inline asm
	{  cvt.rn.f16.f32 %rs188, %f2124;}

	// end inline asm
	add.s64 	%rd682, %rd679, %rd630;
	st.global.u16 	[%rd682], %rs188;
	add.s32 	%r478, %r477, %r86;
	mul.wide.u32 	%rd683, %r478, 4;
	add.s64 	%rd684, %rd52, %rd683;
	ld.local.f32 	%f2125, [%rd684];
	// begin inline asm
	{  cvt.rn.f16.f32 %rs189, %f2125;}

	// end inline asm
	add.s64 	%rd61, %rd682, %rd630;
	st.global.u16 	[%rd61], %rs189;
	add.s32 	%r151, %r478, %r86;
	setp.gt.u32 	%p88, %r151, 63;
	@%p88 bra 	$L__BB0_115;
	mul.wide.u32 	%rd686, %r151, 4;
	add.s64 	%rd687, %rd52, %rd686;
	ld.local.f32 	%f2126, [%rd687];
	// begin inline asm
	{  cvt.rn.f16.f32 %rs190, %f2126;}

	// end inline asm
	add.s64 	%rd688, %rd61, %rd630;
	st.global.u16 	[%rd688], %rs190;
	add.s32 	%r479, %r151, %r86;
	mul.wide.u32 	%rd689, %r479, 4;
	add.s64 	%rd690, %rd52, %rd689;
	ld.local.f32 	%f2127, [%rd690];
	// begin inline asm
	{  cvt.rn.f16.f32 %rs191, %f2127;}

	// end inline asm
	add.s64 	%rd691, %rd688, %rd630;
	st.global.u16 	[%rd691], %rs191;
	add.s32 	%r480, %r479, %r86;
	mul.wide.u32 	%rd692, %r480, 4;
	add.s64 	%rd693, %rd52, %rd692;
	ld.local.f32 	%f2128, [%rd693];
	// begin inline asm
	{  cvt.rn.f16.f32 %rs192, %f2128;}

	// end inline asm
	add.s64 	%rd694, %rd691, %rd630;
	st.global.u16 	[%rd694], %rs192;
	add.s32 	%r481, %r480, %r86;
	mul.wide.u32 	%rd695, %r481, 4;
	add.s64 	%rd696, %rd52, %rd695;
	ld.local.f32 	%f2129, [%rd696];
	// begin inline asm
	{  cvt.rn.f16.f32 %rs193, %f2129;}

	// end inline asm
	add.s64 	%rd62, %rd694, %rd630;
	st.global.u16 	[%rd62], %rs193;
	add.s32 	%r152, %r481, %r86;
	setp.gt.u32 	%p89, %r152, 63;
	@%p89 bra 	$L__BB0_115;
	mul.wide.u32 	%rd698, %r152, 4;
	add.s64 	%rd699, %rd52, %rd698;
	ld.local.f32 	%f2130, [%rd699];
	// begin inline asm
	{  cvt.rn.f16.f32 %rs194, %f2130;}

	// end inline asm
	add.s64 	%rd700, %rd62, %rd630;
	st.global.u16 	[%rd700], %rs194;
	add.s32 	%r482, %r152, %r86;
	mul.wide.u32 	%rd701, %r482, 4;
	add.s64 	%rd702, %rd52, %rd701;
	ld.local.f32 	%f2131, [%rd702];
	// begin inline asm
	{  cvt.rn.f16.f32 %rs195, %f2131;}

	// end inline asm
	add.s64 	%rd703, %rd700, %rd630;
	st.global.u16 	[%rd703], %rs195;
	add.s32 	%r483, %r482, %r86;
	mul.wide.u32 	%rd704, %r483, 4;
	add.s64 	%rd705, %rd52, %rd704;
	ld.local.f32 	%f2132, [%rd705];
	// begin inline asm
	{  cvt.rn.f16.f32 %rs196, %f2132;}

	// end inline asm
	add.s64 	%rd706, %rd703, %rd630;
	st.global.u16 	[%rd706], %rs196;
	add.s32 	%r484, %r483, %r86;
	mul.wide.u32 	%rd707, %r484, 4;
	add.s64 	%rd708, %rd52, %rd707;
	ld.local.f32 	%f2133, [%rd708];
	// begin inline asm
	{  cvt.rn.f16.f32 %rs197, %f2133;}

	// end inline asm
	add.s64 	%rd63, %rd706, %rd630;
	st.global.u16 	[%rd63], %rs197;
	add.s32 	%r153, %r484, %r86;
	setp.gt.u32 	%p90, %r153, 63;
	@%p90 bra 	$L__BB0_115;
	mul.wide.u32 	%rd710, %r153, 4;
	add.s64 	%rd711, %rd52, %rd710;
	ld.local.f32 	%f2134, [%rd711];
	// begin inline asm
	{  cvt.rn.f16.f32 %rs198, %f2134;}

	// end inline asm
	add.s64 	%rd712, %rd63, %rd630;
	st.global.u16 	[%rd712], %rs198;
	add.s32 	%r485, %r153, %r86;
	mul.wide.u32 	%rd713, %r485, 4;
	add.s64 	%rd714, %rd52, %rd713;
	ld.local.f32 	%f2135, [%rd714];
	// begin inline asm
	{  cvt.rn.f16.f32 %rs199, %f2135;}

	// end inline asm
	add.s64 	%rd715, %rd712, %rd630;
	st.global.u16 	[%rd715], %rs199;
	add.s32 	%r486, %r485, %r86;
	mul.wide.u32 	%rd716, %r486, 4;
	add.s64 	%rd717, %rd52, %rd716;
	ld.local.f32 	%f2136, [%rd717];
	// begin inline asm
	{  cvt.rn.f16.f32 %rs200, %f2136;}

	// end inline asm
	add.s64 	%rd718, %rd715, %rd630;
	st.global.u16 	[%rd718], %rs200;
	add.s32 	%r487, %r486, %r86;
	mul.wide.u32 	%rd719, %r487, 4;
	add.s64 	%rd720, %rd52, %rd719;
	ld.local.f32 	%f2137, [%rd720];
	// begin inline asm
	{  cvt.rn.f16.f32 %rs201, %f2137;}

	// end inline asm
	add.s64 	%rd64, %rd718, %rd630;
	st.global.u16 	[%rd64], %rs201;
	add.s32 	%r154, %r487, %r86;
	setp.gt.u32 	%p91, %r154, 63;
	@%p91 bra 	$L__BB0_115;
	mul.wide.u32 	%rd722, %r154, 4;
	add.s64 	%rd723, %rd52, %rd722;
	ld.local.f32 	%f2138, [%rd723];
	// begin inline asm
	{  cvt.rn.f16.f32 %rs202, %f2138;}

	// end inline asm
	add.s64 	%rd724, %rd64, %rd630;
	st.global.u16 	[%rd724], %rs202;
	add.s32 	%r488, %r154, %r86;
	mul.wide.u32 	%rd725, %r488, 4;
	add.s64 	%rd726, %rd52, %rd725;
	ld.local.f32 	%f2139, [%rd726];
	// begin inline asm
	{  cvt.rn.f16.f32 %rs203, %f2139;}

	// end inline asm
	add.s64 	%rd727, %rd724, %rd630;
	st.global.u16 	[%rd727], %rs203;
	add.s32 	%r489, %r488, %r86;
	mul.wide.u32 	%rd728, %r489, 4;
	add.s64 	%rd729, %rd52, %rd728;
	ld.local.f32 	%f2140, [%rd729];
	// begin inline asm
	{  cvt.rn.f16.f32 %rs204, %f2140;}

	// end inline asm
	add.s64 	%rd730, %rd727, %rd630;
	st.global.u16 	[%rd730], %rs204;
	add.s32 	%r490, %r489, %r86;
	mul.wide.u32 	%rd731, %r490, 4;
	add.s64 	%rd732, %rd52, %rd731;
	ld.local.f32 	%f2141, [%rd732];
	// begin inline asm
	{  cvt.rn.f16.f32 %rs205, %f2141;}

	// end inline asm
	add.s64 	%rd65, %rd730, %rd630;
	st.global.u16 	[%rd65], %rs205;
	add.s32 	%r155, %r490, %r86;
	setp.gt.u32 	%p92, %r155, 63;
	@%p92 bra 	$L__BB0_115;
	mul.wide.u32 	%rd734, %r155, 4;
	add.s64 	%rd735, %rd52, %rd734;
	ld.local.f32 	%f2142, [%rd735];
	// begin inline asm
	{  cvt.rn.f16.f32 %rs206, %f2142;}

	// end inline asm
	add.s64 	%rd736, %rd65, %rd630;
	st.global.u16 	[%rd736], %rs206;
	add.s32 	%r491, %r155, %r86;
	mul.wide.u32 	%rd737, %r491, 4;
	add.s64 	%rd738, %rd52, %rd737;
	ld.local.f32 	%f2143, [%rd738];
	// begin inline asm
	{  cvt.rn.f16.f32 %rs207, %f2143;}

	// end inline asm
	add.s64 	%rd739, %rd736, %rd630;
	st.global.u16 	[%rd739], %rs207;
	add.s32 	%r492, %r491, %r86;
	mul.wide.u32 	%rd740, %r492, 4;
	add.s64 	%rd741, %rd52, %rd740;
	ld.local.f32 	%f2144, [%rd741];
	// begin inline asm
	{  cvt.rn.f16.f32 %rs208, %f2144;}

	// end inline asm
	add.s64 	%rd742, %rd739, %rd630;
	st.global.u16 	[%rd742], %rs208;
	add.s32 	%r493, %r492, %r86;
	mul.wide.u32 	%rd743, %r493, 4;
	add.s64 	%rd744, %rd52, %rd743;
	ld.local.f32 	%f2145, [%rd744];
	// begin inline asm
	{  cvt.rn.f16.f32 %rs209, %f2145;}

	// end inline asm
	add.s64 	%rd66, %rd742, %rd630;
	st.global.u16 	[%rd66], %rs209;
	add.s32 	%r156, %r493, %r86;
	setp.gt.u32 	%p93, %r156, 63;
	@%p93 bra 	$L__BB0_115;
	mul.wide.u32 	%rd746, %r156, 4;
	add.s64 	%rd747, %rd52, %rd746;
	ld.local.f32 	%f2146, [%rd747];
	// begin inline asm
	{  cvt.rn.f16.f32 %rs210, %f2146;}

	// end inline asm
	add.s64 	%rd748, %rd66, %rd630;
	st.global.u16 	[%rd748], %rs210;
	add.s32 	%r494, %r156, %r86;
	mul.wide.u32 	%rd749, %r494, 4;
	add.s64 	%rd750, %rd52, %rd749;
	ld.local.f32 	%f2147, [%rd750];
	// begin inline asm
	{  cvt.rn.f16.f32 %rs211, %f2147;}

	// end inline asm
	add.s64 	%rd751, %rd748, %rd630;
	st.global.u16 	[%rd751], %rs211;
	add.s32 	%r495, %r494, %r86;
	mul.wide.u32 	%rd752, %r495, 4;
	add.s64 	%rd753, %rd52, %rd752;
	ld.local.f32 	%f2148, [%rd753];
	// begin inline asm
	{  cvt.rn.f16.f32 %rs212, %f2148;}

	// end inline asm
	add.s64 	%rd754, %rd751, %rd630;
	st.global.u16 	[%rd754], %rs212;
	add.s32 	%r496, %r495, %r86;
	mul.wide.u32 	%rd755, %r496, 4;
	add.s64 	%rd756, %rd52, %rd755;
	ld.local.f32 	%f2149, [%rd756];
	// begin inline asm
	{  cvt.rn.f16.f32 %rs213, %f2149;}

	// end inline asm
	add.s64 	%rd67, %rd754, %rd630;
	st.global.u16 	[%rd67], %rs213;
	add.s32 	%r157, %r496, %r86;
	setp.gt.u32 	%p94, %r157, 63;
	@%p94 bra 	$L__BB0_115;
	mul.wide.u32 	%rd758, %r157, 4;
	add.s64 	%rd759, %rd52, %rd758;
	ld.local.f32 	%f2150, [%rd759];
	// begin inline asm
	{  cvt.rn.f16.f32 %rs214, %f2150;}

	// end inline asm
	add.s64 	%rd760, %rd67, %rd630;
	st.global.u16 	[%rd760], %rs214;
	add.s32 	%r497, %r157, %r86;
	mul.wide.u32 	%rd761, %r497, 4;
	add.s64 	%rd762, %rd52, %rd761;
	ld.local.f32 	%f2151, [%rd762];
	// begin inline asm
	{  cvt.rn.f16.f32 %rs215, %f2151;}

	// end inline asm
	add.s64 	%rd763, %rd760, %rd630;
	st.global.u16 	[%rd763], %rs215;
	add.s32 	%r498, %r497, %r86;
	mul.wide.u32 	%rd764, %r498, 4;
	add.s64 	%rd765, %rd52, %rd764;
	ld.local.f32 	%f2152, [%rd765];
	// begin inline asm
	{  cvt.rn.f16.f32 %rs216, %f2152;}

	// end inline asm
	add.s64 	%rd766, %rd763, %rd630;
	st.global.u16 	[%rd766], %rs216;
	add.s32 	%r499, %r498, %r86;
	mul.wide.u32 	%rd767, %r499, 4;
	add.s64 	%rd768, %rd52, %rd767;
	ld.local.f32 	%f2153, [%rd768];
	// begin inline asm
	{  cvt.rn.f16.f32 %rs217, %f2153;}

	// end inline asm
	add.s64 	%rd68, %rd766, %rd630;
	st.global.u16 	[%rd68], %rs217;
	add.s32 	%r158, %r499, %r86;
	setp.gt.u32 	%p95, %r158, 63;
	@%p95 bra 	$L__BB0_115;
	mul.wide.u32 	%rd770, %r158, 4;
	add.s64 	%rd771, %rd52, %rd770;
	ld.local.f32 	%f2154, [%rd771];
	// begin inline asm
	{  cvt.rn.f16.f32 %rs218, %f2154;}

	// end inline asm
	add.s64 	%rd772, %rd68, %rd630;
	st.global.u16 	[%rd772], %rs218;
	add.s32 	%r500, %r158, %r86;
	mul.wide.u32 	%rd773, %r500, 4;
	add.s64 	%rd774, %rd52, %rd773;
	ld.local.f32 	%f2155, [%rd774];
	// begin inline asm
	{  cvt.rn.f16.f32 %rs219, %f2155;}

	// end inline asm
	add.s64 	%rd775, %rd772, %rd630;
	st.global.u16 	[%rd775], %rs219;
	add.s32 	%r501, %r500, %r86;
	mul.wide.u32 	%rd776, %r501, 4;
	add.s64 	%rd777, %rd52, %rd776;
	ld.local.f32 	%f2156, [%rd777];
	// begin inline asm
	{  cvt.rn.f16.f32 %rs220, %f2156;}

	// end inline asm
	add.s64 	%rd778, %rd775, %rd630;
	st.global.u16 	[%rd778], %rs220;
	add.s32 	%r502, %r501, %r86;
	mul.wide.u32 	%rd779, %r502, 4;
	add.s64 	%rd780, %rd52, %rd779;
	ld.local.f32 	%f2157, [%rd780];
	// begin inline asm
	{  cvt.rn.f16.f32 %rs221, %f2157;}

	// end inline asm
	add.s64 	%rd69, %rd778, %rd630;
	st.global.u16 	[%rd69], %rs221;
	add.s32 	%r159, %r502, %r86;
	setp.gt.u32 	%p96, %r159, 63;
	@%p96 bra 	$L__BB0_115;
	mul.wide.u32 	%rd782, %r159, 4;
	add.s64 	%rd783, %rd52, %rd782;
	ld.local.f32 	%f2158, [%rd783];
	// begin inline asm
	{  cvt.rn.f16.f32 %rs222, %f2158;}

	// end inline asm
	add.s64 	%rd784, %rd69, %rd630;
	st.global.u16 	[%rd784], %rs222;
	add.s32 	%r503, %r159, %r86;
	mul.wide.u32 	%rd785, %r503, 4;
	add.s64 	%rd786, %rd52, %rd785;
	ld.local.f32 	%f2159, [%rd786];
	// begin inline asm
	{  cvt.rn.f16.f32 %rs223, %f2159;}

	// end inline asm
	add.s64 	%rd787, %rd784, %rd630;
	st.global.u16 	[%rd787], %rs223;
	add.s32 	%r504, %r503, %r86;
	mul.wide.u32 	%rd788, %r504, 4;
	add.s64 	%rd789, %rd52, %rd788;
	ld.local.f32 	%f2160, [%rd789];
	// begin inline asm
	{  cvt.rn.f16.f32 %rs224, %f2160;}

	// end inline asm
	add.s64 	%rd790, %rd787, %rd630;
	st.global.u16 	[%rd790], %rs224;
	add.s32 	%r505, %r504, %r86;
	mul.wide.u32 	%rd791, %r505, 4;
	add.s64 	%rd792, %rd52, %rd791;
	ld.local.f32 	%f2161, [%rd792];
	// begin inline asm
	{  cvt.rn.f16.f32 %rs225, %f2161;}

	// end inline asm
	add.s64 	%rd70, %rd790, %rd630;
	st.global.u16 	[%rd70], %rs225;
	add.s32 	%r160, %r505, %r86;
	setp.gt.u32 	%p97, %r160, 63;
	@%p97 bra 	$L__BB0_115;
	mul.wide.u32 	%rd794, %r160, 4;
	add.s64 	%rd795, %rd52, %rd794;
	ld.local.f32 	%f2162, [%rd795];
	// begin inline asm
	{  cvt.rn.f16.f32 %rs226, %f2162;}

	// end inline asm
	add.s64 	%rd796, %rd70, %rd630;
	st.global.u16 	[%rd796], %rs226;
	add.s32 	%r506, %r160, %r86;
	mul.wide.u32 	%rd797, %r506, 4;
	add.s64 	%rd798, %rd52, %rd797;
	ld.local.f32 	%f2163, [%rd798];
	// begin inline asm
	{  cvt.rn.f16.f32 %rs227, %f2163;}

	// end inline asm
	add.s64 	%rd799, %rd796, %rd630;
	st.global.u16 	[%rd799], %rs227;
	add.s32 	%r507, %r506, %r86;
	mul.wide.u32 	%rd800, %r507, 4;
	add.s64 	%rd801, %rd52, %rd800;
	ld.local.f32 	%f2164, [%rd801];
	// begin inline asm
	{  cvt.rn.f16.f32 %rs228, %f2164;}

	// end inline asm
	add.s64 	%rd802, %rd799, %rd630;
	st.global.u16 	[%rd802], %rs228;
	add.s32 	%r508, %r507, %r86;
	mul.wide.u32 	%rd803, %r508, 4;
	add.s64 	%rd804, %rd52, %rd803;
	ld.local.f32 	%f2165, [%rd804];
	// begin inline asm
	{  cvt.rn.f16.f32 %rs229, %f2165;}

	// end inline asm
	add.s64 	%rd71, %rd802, %rd630;
	st.global.u16 	[%rd71], %rs229;
	add.s32 	%r161, %r508, %r86;
	setp.gt.u32 	%p98, %r161, 63;
	@%p98 bra 	$L__BB0_115;
	mul.wide.u32 	%rd806, %r161, 4;
	add.s64 	%rd807, %rd52, %rd806;
	ld.local.f32 	%f2166, [%rd807];
	// begin inline asm
	{  cvt.rn.f16.f32 %rs230, %f2166;}

	// end inline asm
	add.s64 	%rd808, %rd71, %rd630;
	st.global.u16 	[%rd808], %rs230;
	add.s32 	%r509, %r161, %r86;
	mul.wide.u32 	%rd809, %r509, 4;
	add.s64 	%rd810, %rd52, %rd809;
	ld.local.f32 	%f2167, [%rd810];
	// begin inline asm
	{  cvt.rn.f16.f32 %rs231, %f2167;}

	// end inline asm
	add.s64 	%rd811, %rd808, %rd630;
	st.global.u16 	[%rd811], %rs231;
	add.s32 	%r510, %r509, %r86;
	mul.wide.u32 	%rd812, %r510, 4;
	add.s64 	%rd813, %rd52, %rd812;
	ld.local.f32 	%f2168, [%rd813];
	// begin inline asm
	{  cvt.rn.f16.f32 %rs232, %f2168;}

	// end inline asm
	add.s64 	%rd814, %rd811, %rd630;
	st.global.u16 	[%rd814], %rs232;
	add.s32 	%r511, %r510, %r86;
	mul.wide.u32 	%rd815, %r511, 4;
	add.s64 	%rd816, %rd52, %rd815;
	ld.local.f32 	%f2169, [%rd816];
	// begin inline asm
	{  cvt.rn.f16.f32 %rs233, %f2169;}

	// end inline asm
	add.s64 	%rd817, %rd814, %rd630;
	st.global.u16 	[%rd817], %rs233;
$L__BB0_115:
	add.s32 	%r162, %r138, %r87;
	setp.gt.u32 	%p99, %r162, 7;
	@%p99 bra 	$L__BB0_230;
	setp.gt.u32 	%p100, %r807, 63;
	add.s32 	%r163, %r139, %r87;
	@%p100 bra 	$L__BB0_138;
	ld.param.u32 	%r767, [_Z20rmsnorm_matmul_fusedPK6__halfS1_S1_PS_iiif_param_5];
	mul.wide.u32 	%rd818, %r162, 256;
	add.s64 	%rd72, %rd3, %rd818;
	mad.lo.s32 	%r164, %r163, %r767, %r84;
	and.b32  	%r165, %r90, 3;
	setp.eq.s32 	%p101, %r165, 0;
	mov.u32 	%r803, %r807;
	@%p101 bra 	$L__BB0_121;
	mul.wide.u32 	%rd819, %r807, 4;
	add.s64 	%rd73, %rd72, %rd819;
	ld.local.f32 	%f2170, [%rd73];
	// begin inline asm
	{  cvt.rn.f16.f32 %rs234, %f2170;}

	// end inline asm
	add.s32 	%r512, %r164, %r807;
	mul.wide.s32 	%rd820, %r512, 2;
	add.s64 	%rd74, %rd11, %rd820;
	st.global.u16 	[%rd74], %rs234;
	setp.eq.s32 	%p102, %r165, 1;
	mov.u32 	%r803, %r88;
	@%p102 bra 	$L__BB0_121;
	mul.wide.s32 	%rd821, %r86, 4;
	add.s64 	%rd75, %rd73, %rd821;
	ld.local.f32 	%f2171, [%rd75];
	// begin inline asm
	{  cvt.rn.f16.f32 %rs235, %f2171;}

	// end inline asm
	shl.b32 	%r166, %r86, 1;
	cvt.u64.u32 	%rd822, %r166;
	add.s64 	%rd76, %rd74, %rd822;
	st.global.u16 	[%rd76], %rs235;
	add.s32 	%r803, %r88, %r86;
	setp.eq.s32 	%p103, %r165, 2;
	@%p103 bra 	$L__BB0_121;
	add.s64 	%rd825, %rd75, %rd821;
	ld.local.f32 	%f2172, [%rd825];
	// begin inline asm
	{  cvt.rn.f16.f32 %rs236, %f2172;}

	// end inline asm
	add.s64 	%rd826, %rd76, %rd822;
	st.global.u16 	[%rd826], %rs236;
	add.s32 	%r803, %r803, %r86;
$L__BB0_121:
	setp.lt.u32 	%p104, %r89, 3;
	@%p104 bra 	$L__BB0_138;
	mul.wide.u32 	%rd827, %r803, 4;
	add.s64 	%rd828, %rd72, %rd827;
	ld.local.f32 	%f2173, [%rd828];
	// begin inline asm
	{  cvt.rn.f16.f32 %rs237, %f2173;}

	// end inline asm
	add.s32 	%r513, %r164, %r803;
	mul.wide.s32 	%rd829, %r513, 2;
	add.s64 	%rd830, %rd11, %rd829;
	st.global.u16 	[%rd830], %rs237;
	add.s32 	%r514, %r803, %r86;
	mul.wide.u32 	%rd831, %r514, 4;
	add.s64 	%rd832, %rd72, %rd831;
	ld.local.f32 	%f2174, [%rd832];
	// begin inline asm
	{  cvt.rn.f16.f32 %rs238, %f2174;}

	// end inline asm
	shl.b32 	%r170, %r86, 1;
	cvt.u64.u32 	%rd833, %r170;
	add.s64 	%rd834, %rd830, %rd833;
	st.global.u16 	[%rd834], %rs238;
	add.s32 	%r515, %r514, %r86;
	mul.wide.u32 	%rd835, %r515, 4;
	add.s64 	%rd836, %rd72, %rd835;
	ld.local.f32 	%f2175, [%rd836];
	// begin inline asm
	{  cvt.rn.f16.f32 %rs239, %f2175;}

	// end inline asm
	add.s64 	%rd837, %rd834, %rd833;
	st.global.u16 	[%rd837], %rs239;
	add.s32 	%r516, %r515, %r86;
	mul.wide.u32 	%rd838, %r516, 4;
	add.s64 	%rd839, %rd72, %rd838;
	ld.local.f32 	%f2176, [%rd839];
	// begin inline asm
	{  cvt.rn.f16.f32 %rs240, %f2176;}

	// end inline asm
	add.s64 	%rd77, %rd837, %rd833;
	st.global.u16 	[%rd77], %rs240;
	add.s32 	%r171, %r516, %r86;
	setp.gt.u32 	%p105, %r171, 63;
	@%p105 bra 	$L__BB0_138;
	mul.wide.u32 	%rd841, %r171, 4;
	add.s64 	%rd842, %rd72, %rd841;
	ld.local.f32 	%f2177, [%rd842];
	// begin inline asm
	{  cvt.rn.f16.f32 %rs241, %f2177;}

	// end inline asm
	add.s64 	%rd843, %rd77, %rd833;
	st.global.u16 	[%rd843], %rs241;
	add.s32 	%r517, %r171, %r86;
	mul.wide.u32 	%rd844, %r517, 4;
	add.s64 	%rd845, %rd72, %rd844;
	ld.local.f32 	%f2178, [%rd845];
	// begin inline asm
	{  cvt.rn.f16.f32 %rs242, %f2178;}

	// end inline asm
	add.s64 	%rd846, %rd843, %rd833;
	st.global.u16 	[%rd846], %rs242;
	add.s32 	%r518, %r517, %r86;
	mul.wide.u32 	%rd847, %r518, 4;
	add.s64 	%rd848, %rd72, %rd847;
	ld.local.f32 	%f2179, [%rd848];
	// begin inline asm
	{  cvt.rn.f16.f32 %rs243, %f2179;}

	// end inline asm
	add.s64 	%rd849, %rd846, %rd833;
	st.global.u16 	[%rd849], %rs243;
	add.s32 	%r519, %r518, %r86;
	mul.wide.u32 	%rd850, %r519, 4;
	add.s64 	%rd851, %rd72, %rd850;
	ld.local.f32 	%f2180, [%rd851];
	// begin inline asm
	{  cvt.rn.f16.f32 %rs244, %f2180;}

	// end inline asm
	add.s64 	%rd78, %rd849, %rd833;
	st.global.u16 	[%rd78], %rs244;
	add.s32 	%r172, %r519, %r86;
	setp.gt.u32 	%p106, %r172, 63;
	@%p106 bra 	$L__BB0_138;
	mul.wide.u32 	%rd853, %r172, 4;
	add.s64 	%rd854, %rd72, %rd853;
	ld.local.f32 	%f2181, [%rd854];
	// begin inline asm
	{  cvt.rn.f16.f32 %rs245, %f2181;}

	// end inline asm
	add.s64 	%rd855, %rd78, %rd833;
	st.global.u16 	[%rd855], %rs245;
	add.s32 	%r520, %r172, %r86;
	mul.wide.u32 	%rd856, %r520, 4;
	add.s64 	%rd857, %rd72, %rd856;
	ld.local.f32 	%f2182, [%rd857];
	// begin inline asm
	{  cvt.rn.f16.f32 %rs246, %f2182;}

	// end inline asm
	add.s64 	%rd858, %rd855, %rd833;
	st.global.u16 	[%rd858], %rs246;
	add.s32 	%r521, %r520, %r86;
	mul.wide.u32 	%rd859, %r521, 4;
	add.s64 	%rd860, %rd72, %rd859;
	ld.local.f32 	%f2183, [%rd860];
	// begin inline asm
	{  cvt.rn.f16.f32 %rs247, %f2183;}

	// end inline asm
	add.s64 	%rd861, %rd858, %rd833;
	st.global.u16 	[%rd861], %rs247;
	add.s32 	%r522, %r521, %r86;
	mul.wide.u32 	%rd862, %r522, 4;
	add.s64 	%rd863, %rd72, %rd862;
	ld.local.f32 	%f2184, [%rd863];
	// begin inline asm
	{  cvt.rn.f16.f32 %rs248, %f2184;}

	// end inline asm
	add.s64 	%rd79, %rd861, %rd833;
	st.global.u16 	[%rd79], %rs248;
	add.s32 	%r173, %r522, %r86;
	setp.gt.u32 	%p107, %r173, 63;
	@%p107 bra 	$L__BB0_138;
	mul.wide.u32 	%rd865, %r173, 4;
	add.s64 	%rd866, %rd72, %rd865;
	ld.local.f32 	%f2185, [%rd866];
	// begin inline asm
	{  cvt.rn.f16.f32 %rs249, %f2185;}

	// end inline asm
	add.s64 	%rd867, %rd79, %rd833;
	st.global.u16 	[%rd867], %rs249;
	add.s32 	%r523, %r173, %r86;
	mul.wide.u32 	%rd868, %r523, 4;
	add.s64 	%rd869, %rd72, %rd868;
	ld.local.f32 	%f2186, [%rd869];
	// begin inline asm
	{  cvt.rn.f16.f32 %rs250, %f2186;}

	// end inline asm
	add.s64 	%rd870, %rd867, %rd833;
	st.global.u16 	[%rd870], %rs250;
	add.s32 	%r524, %r523, %r86;
	mul.wide.u32 	%rd871, %r524, 4;
	add.s64 	%rd872, %rd72, %rd871;
	ld.local.f32 	%f2187, [%rd872];
	// begin inline asm
	{  cvt.rn.f16.f32 %rs251, %f2187;}

	// end inline asm
	add.s64 	%rd873, %rd870, %rd833;
	st.global.u16 	[%rd873], %rs251;
	add.s32 	%r525, %r524, %r86;
	mul.wide.u32 	%rd874, %r525, 4;
	add.s64 	%rd875, %rd72, %rd874;
	ld.local.f32 	%f2188, [%rd875];
	// begin inline asm
	{  cvt.rn.f16.f32 %rs252, %f2188;}

	// end inline asm
	add.s64 	%rd80, %rd873, %rd833;
	st.global.u16 	[%rd80], %rs252;
	add.s32 	%r174, %r525, %r86;
	setp.gt.u32 	%p108, %r174, 63;
	@%p108 bra 	$L__BB0_138;
	mul.wide.u32 	%rd877, %r174, 4;
	add.s64 	%rd878, %rd72, %rd877;
	ld.local.f32 	%f2189, [%rd878];
	// begin inline asm
	{  cvt.rn.f16.f32 %rs253, %f2189;}

	// end inline asm
	add.s64 	%rd879, %rd80, %rd833;
	st.global.u16 	[%rd879], %rs253;
	add.s32 	%r526, %r174, %r86;
	mul.wide.u32 	%rd880, %r526, 4;
	add.s64 	%rd881, %rd72, %rd880;
	ld.local.f32 	%f2190, [%rd881];
	// begin inline asm
	{  cvt.rn.f16.f32 %rs254, %f2190;}

	// end inline asm
	add.s64 	%rd882, %rd879, %rd833;
	st.global.u16 	[%rd882], %rs254;
	add.s32 	%r527, %r526, %r86;
	mul.wide.u32 	%rd883, %r527, 4;
	add.s64 	%rd884, %rd72, %rd883;
	ld.local.f32 	%f2191, [%rd884];
	// begin inline asm
	{  cvt.rn.f16.f32 %rs255, %f2191;}

	// end inline asm
	add.s64 	%rd885, %rd882, %rd833;
	st.global.u16 	[%rd885], %rs255;
	add.s32 	%r528, %r527, %r86;
	mul.wide.u32 	%rd886, %r528, 4;
	add.s64 	%rd887, %rd72, %rd886;
	ld.local.f32 	%f2192, [%rd887];
	// begin inline asm
	{  cvt.rn.f16.f32 %rs256, %f2192;}

	// end inline asm
	add.s64 	%rd81, %rd885, %rd833;
	st.global.u16 	[%rd81], %rs256;
	add.s32 	%r175, %r528, %r86;
	setp.gt.u32 	%p109, %r175, 63;
	@%p109 bra 	$L__BB0_138;
	mul.wide.u32 	%rd889, %r175, 4;
	add.s64 	%rd890, %rd72, %rd889;
	ld.local.f32 	%f2193, [%rd890];
	// begin inline asm
	{  cvt.rn.f16.f32 %rs257, %f2193;}

	// end inline asm
	add.s64 	%rd891, %rd81, %rd833;
	st.global.u16 	[%rd891], %rs257;
	add.s32 	%r529, %r175, %r86;
	mul.wide.u32 	%rd892, %r529, 4;
	add.s64 	%rd893, %rd72, %rd892;
	ld.local.f32 	%f2194, [%rd893];
	// begin inline asm
	{  cvt.rn.f16.f32 %rs258, %f2194;}

	// end inline asm
	add.s64 	%rd894, %rd891, %rd833;
	st.global.u16 	[%rd894], %rs258;
	add.s32 	%r530, %r529, %r86;
	mul.wide.u32 	%rd895, %r530, 4;
	add.s64 	%rd896, %rd72, %rd895;
	ld.local.f32 	%f2195, [%rd896];
	// begin inline asm
	{  cvt.rn.f16.f32 %rs259, %f2195;}

	// end inline asm
	add.s64 	%rd897, %rd894, %rd833;
	st.global.u16 	[%rd897], %rs259;
	add.s32 	%r531, %r530, %r86;
	mul.wide.u32 	%rd898, %r531, 4;
	add.s64 	%rd899, %rd72, %rd898;
	ld.local.f32 	%f2196, [%rd899];
	// begin inline asm
	{  cvt.rn.f16.f32 %rs260, %f2196;}

	// end inline asm
	add.s64 	%rd82, %rd897, %rd833;
	st.global.u16 	[%rd82], %rs260;
	add.s32 	%r176, %r531, %r86;
	setp.gt.u32 	%p110, %r176, 63;
	@%p110 bra 	$L__BB0_138;
	mul.wide.u32 	%rd901, %r176, 4;
	add.s64 	%rd902, %rd72, %rd901;
	ld.local.f32 	%f2197, [%rd902];
	// begin inline asm
	{  cvt.rn.f16.f32 %rs261, %f2197;}

	// end inline asm
	add.s64 	%rd903, %rd82, %rd833;
	st.global.u16 	[%rd903], %rs261;
	add.s32 	%r532, %r176, %r86;
	mul.wide.u32 	%rd904, %r532, 4;
	add.s64 	%rd905, %rd72, %rd904;
	ld.local.f32 	%f2198, [%rd905];
	// begin inline asm
	{  cvt.rn.f16.f32 %rs262, %f2198;}

	// end inline asm
	add.s64 	%rd906, %rd903, %rd833;
	st.global.u16 	[%rd906], %rs262;
	add.s32 	%r533, %r532, %r86;
	mul.wide.u32 	%rd907, %r533, 4;
	add.s64 	%rd908, %rd72, %rd907;
	ld.local.f32 	%f2199, [%rd908];
	// begin inline asm
	{  cvt.rn.f16.f32 %rs263, %f2199;}

	// end inline asm
	add.s64 	%rd909, %rd906, %rd833;
	st.global.u16 	[%rd909], %rs263;
	add.s32 	%r534, %r533, %r86;
	mul.wide.u32 	%rd910, %r534, 4;
	add.s64 	%rd911, %rd72, %rd910;
	ld.local.f32 	%f2200, [%rd911];
	// begin inline asm
	{  cvt.rn.f16.f32 %rs264, %f2200;}

	// end inline asm
	add.s64 	%rd83, %rd909, %rd833;
	st.global.u16 	[%rd83], %rs264;
	add.s32 	%r177, %r534, %r86;
	setp.gt.u32 	%p111, %r177, 63;
	@%p111 bra 	$L__BB0_138;
	mul.wide.u32 	%rd913, %r177, 4;
	add.s64 	%rd914, %rd72, %rd913;
	ld.local.f32 	%f2201, [%rd914];
	// begin inline asm
	{  cvt.rn.f16.f32 %rs265, %f2201;}

	// end inline asm
	add.s64 	%rd915, %rd83, %rd833;
	st.global.u16 	[%rd915], %rs265;
	add.s32 	%r535, %r177, %r86;
	mul.wide.u32 	%rd916, %r535, 4;
	add.s64 	%rd917, %rd72, %rd916;
	ld.local.f32 	%f2202, [%rd917];
	// begin inline asm
	{  cvt.rn.f16.f32 %rs266, %f2202;}

	// end inline asm
	add.s64 	%rd918, %rd915, %rd833;
	st.global.u16 	[%rd918], %rs266;
	add.s32 	%r536, %r535, %r86;
	mul.wide.u32 	%rd919, %r536, 4;
	add.s64 	%rd920, %rd72, %rd919;
	ld.local.f32 	%f2203, [%rd920];
	// begin inline asm
	{  cvt.rn.f16.f32 %rs267, %f2203;}

	// end inline asm
	add.s64 	%rd921, %rd918, %rd833;
	st.global.u16 	[%rd921], %rs267;
	add.s32 	%r537, %r536, %r86;
	mul.wide.u32 	%rd922, %r537, 4;
	add.s64 	%rd923, %rd72, %rd922;
	ld.local.f32 	%f2204, [%rd923];
	// begin inline asm
	{  cvt.rn.f16.f32 %rs268, %f2204;}

	// end inline asm
	add.s64 	%rd84, %rd921, %rd833;
	st.global.u16 	[%rd84], %rs268;
	add.s32 	%r178, %r537, %r86;
	setp.gt.u32 	%p112, %r178, 63;
	@%p112 bra 	$L__BB0_138;
	mul.wide.u32 	%rd925, %r178, 4;
	add.s64 	%rd926, %rd72, %rd925;
	ld.local.f32 	%f2205, [%rd926];
	// begin inline asm
	{  cvt.rn.f16.f32 %rs269, %f2205;}

	// end inline asm
	add.s64 	%rd927, %rd84, %rd833;
	st.global.u16 	[%rd927], %rs269;
	add.s32 	%r538, %r178, %r86;
	mul.wide.u32 	%rd928, %r538, 4;
	add.s64 	%rd929, %rd72, %rd928;
	ld.local.f32 	%f2206, [%rd929];
	// begin inline asm
	{  cvt.rn.f16.f32 %rs270, %f2206;}

	// end inline asm
	add.s64 	%rd930, %rd927, %rd833;
	st.global.u16 	[%rd930], %rs270;
	add.s32 	%r539, %r538, %r86;
	mul.wide.u32 	%rd931, %r539, 4;
	add.s64 	%rd932, %rd72, %rd931;
	ld.local.f32 	%f2207, [%rd932];
	// begin inline asm
	{  cvt.rn.f16.f32 %rs271, %f2207;}

	// end inline asm
	add.s64 	%rd933, %rd930, %rd833;
	st.global.u16 	[%rd933], %rs271;
	add.s32 	%r540, %r539, %r86;
	mul.wide.u32 	%rd934, %r540, 4;
	add.s64 	%rd935, %rd72, %rd934;
	ld.local.f32 	%f2208, [%rd935];
	// begin inline asm
	{  cvt.rn.f16.f32 %rs272, %f2208;}

	// end inline asm
	add.s64 	%rd85, %rd933, %rd833;
	st.global.u16 	[%rd85], %rs272;
	add.s32 	%r179, %r540, %r86;
	setp.gt.u32 	%p113, %r179, 63;
	@%p113 bra 	$L__BB0_138;
	mul.wide.u32 	%rd937, %r179, 4;
	add.s64 	%rd938, %rd72, %rd937;
	ld.local.f32 	%f2209, [%rd938];
	// begin inline asm
	{  cvt.rn.f16.f32 %rs273, %f2209;}

	// end inline asm
	add.s64 	%rd939, %rd85, %rd833;
	st.global.u16 	[%rd939], %rs273;
	add.s32 	%r541, %r179, %r86;
	mul.wide.u32 	%rd940, %r541, 4;
	add.s64 	%rd941, %rd72, %rd940;
	ld.local.f32 	%f2210, [%rd941];
	// begin inline asm
	{  cvt.rn.f16.f32 %rs274, %f2210;}

	// end inline asm
	add.s64 	%rd942, %rd939, %rd833;
	st.global.u16 	[%rd942], %rs274;
	add.s32 	%r542, %r541, %r86;
	mul.wide.u32 	%rd943, %r542, 4;
	add.s64 	%rd944, %rd72, %rd943;
	ld.local.f32 	%f2211, [%rd944];
	// begin inline asm
	{  cvt.rn.f16.f32 %rs275, %f2211;}

	// end inline asm
	add.s64 	%rd945, %rd942, %rd833;
	st.global.u16 	[%rd945], %rs275;
	add.s32 	%r543, %r542, %r86;
	mul.wide.u32 	%rd946, %r543, 4;
	add.s64 	%rd947, %rd72, %rd946;
	ld.local.f32 	%f2212, [%rd947];
	// begin inline asm
	{  cvt.rn.f16.f32 %rs276, %f2212;}

	// end inline asm
	add.s64 	%rd86, %rd945, %rd833;
	st.global.u16 	[%rd86], %rs276;
	add.s32 	%r180, %r543, %r86;
	setp.gt.u32 	%p114, %r180, 63;
	@%p114 bra 	$L__BB0_138;
	mul.wide.u32 	%rd949, %r180, 4;
	add.s64 	%rd950, %rd72, %rd949;
	ld.local.f32 	%f2213, [%rd950];
	// begin inline asm
	{  cvt.rn.f16.f32 %rs277, %f2213;}

	// end inline asm
	add.s64 	%rd951, %rd86, %rd833;
	st.global.u16 	[%rd951], %rs277;
	add.s32 	%r544, %r180, %r86;
	mul.wide.u32 	%rd952, %r544, 4;
	add.s64 	%rd953, %rd72, %rd952;
	ld.local.f32 	%f2214, [%rd953];
	// begin inline asm
	{  cvt.rn.f16.f32 %rs278, %f2214;}

	// end inline asm
	add.s64 	%rd954, %rd951, %rd833;
	st.global.u16 	[%rd954], %rs278;
	add.s32 	%r545, %r544, %r86;
	mul.wide.u32 	%rd955, %r545, 4;
	add.s64 	%rd956, %rd72, %rd955;
	ld.local.f32 	%f2215, [%rd956];
	// begin inline asm
	{  cvt.rn.f16.f32 %rs279, %f2215;}

	// end inline asm
	add.s64 	%rd957, %rd954, %rd833;
	st.global.u16 	[%rd957], %rs279;
	add.s32 	%r546, %r545, %r86;
	mul.wide.u32 	%rd958, %r546, 4;
	add.s64 	%rd959, %rd72, %rd958;
	ld.local.f32 	%f2216, [%rd959];
	// begin inline asm
	{  cvt.rn.f16.f32 %rs280, %f2216;}

	// end inline asm
	add.s64 	%rd87, %rd957, %rd833;
	st.global.u16 	[%rd87], %rs280;
	add.s32 	%r181, %r546, %r86;
	setp.gt.u32 	%p115, %r181, 63;
	@%p115 bra 	$L__BB0_138;
	mul.wide.u32 	%rd961, %r181, 4;
	add.s64 	%rd962, %rd72, %rd961;
	ld.local.f32 	%f2217, [%rd962];
	// begin inline asm
	{  cvt.rn.f16.f32 %rs281, %f2217;}

	// end inline asm
	add.s64 	%rd963, %rd87, %rd833;
	st.global.u16 	[%rd963], %rs281;
	add.s32 	%r547, %r181, %r86;
	mul.wide.u32 	%rd964, %r547, 4;
	add.s64 	%rd965, %rd72, %rd964;
	ld.local.f32 	%f2218, [%rd965];
	// begin inline asm
	{  cvt.rn.f16.f32 %rs282, %f2218;}

	// end inline asm
	add.s64 	%rd966, %rd963, %rd833;
	st.global.u16 	[%rd966], %rs282;
	add.s32 	%r548, %r547, %r86;
	mul.wide.u32 	%rd967, %r548, 4;
	add.s64 	%rd968, %rd72, %rd967;
	ld.local.f32 	%f2219, [%rd968];
	// begin inline asm
	{  cvt.rn.f16.f32 %rs283, %f2219;}

	// end inline asm
	add.s64 	%rd969, %rd966, %rd833;
	st.global.u16 	[%rd969], %rs283;
	add.s32 	%r549, %r548, %r86;
	mul.wide.u32 	%rd970, %r549, 4;
	add.s64 	%rd971, %rd72, %rd970;
	ld.local.f32 	%f2220, [%rd971];
	// begin inline asm
	{  cvt.rn.f16.f32 %rs284, %f2220;}

	// end inline asm
	add.s64 	%rd88, %rd969, %rd833;
	st.global.u16 	[%rd88], %rs284;
	add.s32 	%r182, %r549, %r86;
	setp.gt.u32 	%p116, %r182, 63;
	@%p116 bra 	$L__BB0_138;
	mul.wide.u32 	%rd973, %r182, 4;
	add.s64 	%rd974, %rd72, %rd973;
	ld.local.f32 	%f2221, [%rd974];
	// begin inline asm
	{  cvt.rn.f16.f32 %rs285, %f2221;}

	// end inline asm
	add.s64 	%rd975, %rd88, %rd833;
	st.global.u16 	[%rd975], %rs285;
	add.s32 	%r550, %r182, %r86;
	mul.wide.u32 	%rd976, %r550, 4;
	add.s64 	%rd977, %rd72, %rd976;
	ld.local.f32 	%f2222, [%rd977];
	// begin inline asm
	{  cvt.rn.f16.f32 %rs286, %f2222;}

	// end inline asm
	add.s64 	%rd978, %rd975, %rd833;
	st.global.u16 	[%rd978], %rs286;
	add.s32 	%r551, %r550, %r86;
	mul.wide.u32 	%rd979, %r551, 4;
	add.s64 	%rd980, %rd72, %rd979;
	ld.local.f32 	%f2223, [%rd980];
	// begin inline asm
	{  cvt.rn.f16.f32 %rs287, %f2223;}

	// end inline asm
	add.s64 	%rd981, %rd978, %rd833;
	st.global.u16 	[%rd981], %rs287;
	add.s32 	%r552, %r551, %r86;
	mul.wide.u32 	%rd982, %r552, 4;
	add.s64 	%rd983, %rd72, %rd982;
	ld.local.f32 	%f2224, [%rd983];
	// begin inline asm
	{  cvt.rn.f16.f32 %rs288, %f2224;}

	// end inline asm
	add.s64 	%rd89, %rd981, %rd833;
	st.global.u16 	[%rd89], %rs288;
	add.s32 	%r183, %r552, %r86;
	setp.gt.u32 	%p117, %r183, 63;
	@%p117 bra 	$L__BB0_138;
	mul.wide.u32 	%rd985, %r183, 4;
	add.s64 	%rd986, %rd72, %rd985;
	ld.local.f32 	%f2225, [%rd986];
	// begin inline asm
	{  cvt.rn.f16.f32 %rs289, %f2225;}

	// end inline asm
	add.s64 	%rd987, %rd89, %rd833;
	st.global.u16 	[%rd987], %rs289;
	add.s32 	%r553, %r183, %r86;
	mul.wide.u32 	%rd988, %r553, 4;
	add.s64 	%rd989, %rd72, %rd988;
	ld.local.f32 	%f2226, [%rd989];
	// begin inline asm
	{  cvt.rn.f16.f32 %rs290, %f2226;}

	// end inline asm
	add.s64 	%rd990, %rd987, %rd833;
	st.global.u16 	[%rd990], %rs290;
	add.s32 	%r554, %r553, %r86;
	mul.wide.u32 	%rd991, %r554, 4;
	add.s64 	%rd992, %rd72, %rd991;
	ld.local.f32 	%f2227, [%rd992];
	// begin inline asm
	{  cvt.rn.f16.f32 %rs291, %f2227;}

	// end inline asm
	add.s64 	%rd993, %rd990, %rd833;
	st.global.u16 	[%rd993], %rs291;
	add.s32 	%r555, %r554, %r86;
	mul.wide.u32 	%rd994, %r555, 4;
	add.s64 	%rd995, %rd72, %rd994;
	ld.local.f32 	%f2228, [%rd995];
	// begin inline asm
	{  cvt.rn.f16.f32 %rs292, %f2228;}

	// end inline asm
	add.s64 	%rd90, %rd993, %rd833;
	st.global.u16 	[%rd90], %rs292;
	add.s32 	%r184, %r555, %r86;
	setp.gt.u32 	%p118, %r184, 63;
	@%p118 bra 	$L__BB0_138;
	mul.wide.u32 	%rd997, %r184, 4;
	add.s64 	%rd998, %rd72, %rd997;
	ld.local.f32 	%f2229, [%rd998];
	// begin inline asm
	{  cvt.rn.f16.f32 %rs293, %f2229;}

	// end inline asm
	add.s64 	%rd999, %rd90, %rd833;
	st.global.u16 	[%rd999], %rs293;
	add.s32 	%r556, %r184, %r86;
	mul.wide.u32 	%rd1000, %r556, 4;
	add.s64 	%rd1001, %rd72, %rd1000;
	ld.local.f32 	%f2230, [%rd1001];
	// begin inline asm
	{  cvt.rn.f16.f32 %rs294, %f2230;}

	// end inline asm
	add.s64 	%rd1002, %rd999, %rd833;
	st.global.u16 	[%rd1002], %rs294;
	add.s32 	%r557, %r556, %r86;
	mul.wide.u32 	%rd1003, %r557, 4;
	add.s64 	%rd1004, %rd72, %rd1003;
	ld.local.f32 	%f2231, [%rd1004];
	// begin inline asm
	{  cvt.rn.f16.f32 %rs295, %f2231;}

	// end inline asm
	add.s64 	%rd1005, %rd1002, %rd833;
	st.global.u16 	[%rd1005], %rs295;
	add.s32 	%r558, %r557, %r86;
	mul.wide.u32 	%rd1006, %r558, 4;
	add.s64 	%rd1007, %rd72, %rd1006;
	ld.local.f32 	%f2232, [%rd1007];
	// begin inline asm
	{  cvt.rn.f16.f32 %rs296, %f2232;}

	// end inline asm
	add.s64 	%rd91, %rd1005, %rd833;
	st.global.u16 	[%rd91], %rs296;
	add.s32 	%r185, %r558, %r86;
	setp.gt.u32 	%p119, %r185, 63;
	@%p119 bra 	$L__BB0_138;
	mul.wide.u32 	%rd1009, %r185, 4;
	add.s64 	%rd1010, %rd72, %rd1009;
	ld.local.f32 	%f2233, [%rd1010];
	// begin inline asm
	{  cvt.rn.f16.f32 %rs297, %f2233;}

	// end inline asm
	add.s64 	%rd1011, %rd91, %rd833;
	st.global.u16 	[%rd1011], %rs297;
	add.s32 	%r559, %r185, %r86;
	mul.wide.u32 	%rd1012, %r559, 4;
	add.s64 	%rd1013, %rd72, %rd1012;
	ld.local.f32 	%f2234, [%rd1013];
	// begin inline asm
	{  cvt.rn.f16.f32 %rs298, %f2234;}

	// end inline asm
	add.s64 	%rd1014, %rd1011, %rd833;
	st.global.u16 	[%rd1014], %rs298;
	add.s32 	%r560, %r559, %r86;
	mul.wide.u32 	%rd1015, %r560, 4;
	add.s64 	%rd1016, %rd72, %rd1015;
	ld.local.f32 	%f2235, [%rd1016];
	// begin inline asm
	{  cvt.rn.f16.f32 %rs299, %f2235;}

	// end inline asm
	add.s64 	%rd1017, %rd1014, %rd833;
	st.global.u16 	[%rd1017], %rs299;
	add.s32 	%r561, %r560, %r86;
	mul.wide.u32 	%rd1018, %r561, 4;
	add.s64 	%rd1019, %rd72, %rd1018;
	ld.local.f32 	%f2236, [%rd1019];
	// begin inline asm
	{  cvt.rn.f16.f32 %rs300, %f2236;}

	// end inline asm
	add.s64 	%rd1020, %rd1017, %rd833;
	st.global.u16 	[%rd1020], %rs300;
$L__BB0_138:
	add.s32 	%r186, %r162, %r87;
	setp.gt.u32 	%p120, %r186, 7;
	@%p120 bra 	$L__BB0_230;
	setp.gt.u32 	%p121, %r807, 63;
	add.s32 	%r187, %r163, %r87;
	@%p121 bra 	$L__BB0_161;
	ld.param.u32 	%r768, [_Z20rmsnorm_matmul_fusedPK6__halfS1_S1_PS_iiif_param_5];
	mul.wide.u32 	%rd1021, %r186, 256;
	add.s64 	%rd92, %rd3, %rd1021;
	mad.lo.s32 	%r188, %r187, %r768, %r84;
	and.b32  	%r189, %r90, 3;
	setp.eq.s32 	%p122, %r189, 0;
	mov.u32 	%r804, %r807;
	@%p122 bra 	$L__BB0_144;
	mul.wide.u32 	%rd1022, %r807, 4;
	add.s64 	%rd93, %rd92, %rd1022;
	ld.local.f32 	%f2237, [%rd93];
	// begin inline asm
	{  cvt.rn.f16.f32 %rs301, %f2237;}

	// end inline asm
	add.s32 	%r562, %r188, %r807;
	mul.wide.s32 	%rd1023, %r562, 2;
	add.s64 	%rd94, %rd11, %rd1023;
	st.global.u16 	[%rd94], %rs301;
	setp.eq.s32 	%p123, %r189, 1;
	mov.u32 	%r804, %r88;
	@%p123 bra 	$L__BB0_144;
	mul.wide.s32 	%rd1024, %r86, 4;
	add.s64 	%rd95, %rd93, %rd1024;
	ld.local.f32 	%f2238, [%rd95];
	// begin inline asm
	{  cvt.rn.f16.f32 %rs302, %f2238;}

	// end inline asm
	shl.b32 	%r190, %r86, 1;
	cvt.u64.u32 	%rd1025, %r190;
	add.s64 	%rd96, %rd94, %rd1025;
	st.global.u16 	[%rd96], %rs302;
	add.s32 	%r804, %r88, %r86;
	setp.eq.s32 	%p124, %r189, 2;
	@%p124 bra 	$L__BB0_144;
	add.s64 	%rd1028, %rd95, %rd1024;
	ld.local.f32 	%f2239, [%rd1028];
	// begin inline asm
	{  cvt.rn.f16.f32 %rs303, %f2239;}

	// end inline asm
	add.s64 	%rd1029, %rd96, %rd1025;
	st.global.u16 	[%rd1029], %rs303;
	add.s32 	%r804, %r804, %r86;
$L__BB0_144:
	setp.lt.u32 	%p125, %r89, 3;
	@%p125 bra 	$L__BB0_161;
	mul.wide.u32 	%rd1030, %r804, 4;
	add.s64 	%rd1031, %rd92, %rd1030;
	ld.local.f32 	%f2240, [%rd1031];
	// begin inline asm
	{  cvt.rn.f16.f32 %rs304, %f2240;}

	// end inline asm
	add.s32 	%r563, %r188, %r804;
	mul.wide.s32 	%rd1032, %r563, 2;
	add.s64 	%rd1033, %rd11, %rd1032;
	st.global.u16 	[%rd1033], %rs304;
	add.s32 	%r564, %r804, %r86;
	mul.wide.u32 	%rd1034, %r564, 4;
	add.s64 	%rd1035, %rd92, %rd1034;
	ld.local.f32 	%f2241, [%rd1035];
	// begin inline asm
	{  cvt.rn.f16.f32 %rs305, %f2241;}

	// end inline asm
	shl.b32 	%r194, %r86, 1;
	cvt.u64.u32 	%rd1036, %r194;
	add.s64 	%rd1037, %rd1033, %rd1036;
	st.global.u16 	[%rd1037], %rs305;
	add.s32 	%r565, %r564, %r86;
	mul.wide.u32 	%rd1038, %r565, 4;
	add.s64 	%rd1039, %rd92, %rd1038;
	ld.local.f32 	%f2242, [%rd1039];
	// begin inline asm
	{  cvt.rn.f16.f32 %rs306, %f2242;}

	// end inline asm
	add.s64 	%rd1040, %rd1037, %rd1036;
	st.global.u16 	[%rd1040], %rs306;
	add.s32 	%r566, %r565, %r86;
	mul.wide.u32 	%rd1041, %r566, 4;
	add.s64 	%rd1042, %rd92, %rd1041;
	ld.local.f32 	%f2243, [%rd1042];
	// begin inline asm
	{  cvt.rn.f16.f32 %rs307, %f2243;}

	// end inline asm
	add.s64 	%rd97, %rd1040, %rd1036;
	st.global.u16 	[%rd97], %rs307;
	add.s32 	%r195, %r566, %r86;
	setp.gt.u32 	%p126, %r195, 63;
	@%p126 bra 	$L__BB0_161;
	mul.wide.u32 	%rd1044, %r195, 4;
	add.s64 	%rd1045, %rd92, %rd1044;
	ld.local.f32 	%f2244, [%rd1045];
	// begin inline asm
	{  cvt.rn.f16.f32 %rs308, %f2244;}

	// end inline asm
	add.s64 	%rd1046, %rd97, %rd1036;
	st.global.u16 	[%rd1046], %rs308;
	add.s32 	%r567, %r195, %r86;
	mul.wide.u32 	%rd1047, %r567, 4;
	add.s64 	%rd1048, %rd92, %rd1047;
	ld.local.f32 	%f2245, [%rd1048];
	// begin inline asm
	{  cvt.rn.f16.f32 %rs309, %f2245;}

	// end inline asm
	add.s64 	%rd1049, %rd1046, %rd1036;
	st.global.u16 	[%rd1049], %rs309;
	add.s32 	%r568, %r567, %r86;
	mul.wide.u32 	%rd1050, %r568, 4;
	add.s64 	%rd1051, %rd92, %rd1050;
	ld.local.f32 	%f2246, [%rd1051];
	// begin inline asm
	{  cvt.rn.f16.f32 %rs310, %f2246;}

	// end inline asm
	add.s64 	%rd1052, %rd1049, %rd1036;
	st.global.u16 	[%rd1052], %rs310;
	add.s32 	%r569, %r568, %r86;
	mul.wide.u32 	%rd1053, %r569, 4;
	add.s64 	%rd1054, %rd92, %rd1053;
	ld.local.f32 	%f2247, [%rd1054];
	// begin inline asm
	{  cvt.rn.f16.f32 %rs311, %f2247;}

	// end inline asm
	add.s64 	%rd98, %rd1052, %rd1036;
	st.global.u16 	[%rd98], %rs311;
	add.s32 	%r196, %r569, %r86;
	setp.gt.u32 	%p127, %r196, 63;
	@%p127 bra 	$L__BB0_161;
	mul.wide.u32 	%rd1056, %r196, 4;
	add.s64 	%rd1057, %rd92, %rd1056;
	ld.local.f32 	%f2248, [%rd1057];
	// begin inline asm
	{  cvt.rn.f16.f32 %rs312, %f2248;}

	// end inline asm
	add.s64 	%rd1058, %rd98, %rd1036;
	st.global.u16 	[%rd1058], %rs312;
	add.s32 	%r570, %r196, %r86;
	mul.wide.u32 	%rd1059, %r570, 4;
	add.s64 	%rd1060, %rd92, %rd1059;
	ld.local.f32 	%f2249, [%rd1060];
	// begin inline asm
	{  cvt.rn.f16.f32 %rs313, %f2249;}

	// end inline asm
	add.s64 	%rd1061, %rd1058, %rd1036;
	st.global.u16 	[%rd1061], %rs313;
	add.s32 	%r571, %r570, %r86;
	mul.wide.u32 	%rd1062, %r571, 4;
	add.s64 	%rd1063, %rd92, %rd1062;
	ld.local.f32 	%f2250, [%rd1063];
	// begin inline asm
	{  cvt.rn.f16.f32 %rs314, %f2250;}

	// end inline asm
	add.s64 	%rd1064, %rd1061, %rd1036;
	st.global.u16 	[%rd1064], %rs314;
	add.s32 	%r572, %r571, %r86;
	mul.wide.u32 	%rd1065, %r572, 4;
	add.s64 	%rd1066, %rd92, %rd1065;
	ld.local.f32 	%f2251, [%rd1066];
	// begin inline asm
	{  cvt.rn.f16.f32 %rs315, %f2251;}

	// end inline asm
	add.s64 	%rd99, %rd1064, %rd1036;
	st.global.u16 	[%rd99], %rs315;
	add.s32 	%r197, %r572, %r86;
	setp.gt.u32 	%p128, %r197, 63;
	@%p128 bra 	$L__BB0_161;
	mul.wide.u32 	%rd1068, %r197, 4;
	add.s64 	%rd1069, %rd92, %rd1068;
	ld.local.f32 	%f2252, [%rd1069];
	// begin inline asm
	{  cvt.rn.f16.f32 %rs316, %f2252;}

	// end inline asm
	add.s64 	%rd1070, %rd99, %rd1036;
	st.global.u16 	[%rd1070], %rs316;
	add.s32 	%r573, %r197, %r86;
	mul.wide.u32 	%rd1071, %r573, 4;
	add.s64 	%rd1072, %rd92, %rd1071;
	ld.local.f32 	%f2253, [%rd1072];
	// begin inline asm
	{  cvt.rn.f16.f32 %rs317, %f2253;}

	// end inline asm
	add.s64 	%rd1073, %rd1070, %rd1036;
	st.global.u16 	[%rd1073], %rs317;
	add.s32 	%r574, %r573, %r86;
	mul.wide.u32 	%rd1074, %r574, 4;
	add.s64 	%rd1075, %rd92, %rd1074;
	ld.local.f32 	%f2254, [%rd1075];
	// begin inline asm
	{  cvt.rn.f16.f32 %rs318, %f2254;}

	// end inline asm
	add.s64 	%rd1076, %rd1073, %rd1036;
	st.global.u16 	[%rd1076], %rs318;
	add.s32 	%r575, %r574, %r86;
	mul.wide.u32 	%rd1077, %r575, 4;
	add.s64 	%rd1078, %rd92, %rd1077;
	ld.local.f32 	%f2255, [%rd1078];
	// begin inline asm
	{  cvt.rn.f16.f32 %rs319, %f2255;}

	// end inline asm
	add.s64 	%rd100, %rd1076, %rd1036;
	st.global.u16 	[%rd100], %rs319;
	add.s32 	%r198, %r575, %r86;
	setp.gt.u32 	%p129, %r198, 63;
	@%p129 bra 	$L__BB0_161;
	mul.wide.u32 	%rd1080, %r198, 4;
	add.s64 	%rd1081, %rd92, %rd1080;
	ld.local.f32 	%f2256, [%rd1081];
	// begin inline asm
	{  cvt.rn.f16.f32 %rs320, %f2256;}

	// end inline asm
	add.s64 	%rd1082, %rd100, %rd1036;
	st.global.u16 	[%rd1082], %rs320;
	add.s32 	%r576, %r198, %r86;
	mul.wide.u32 	%rd1083, %r576, 4;
	add.s64 	%rd1084, %rd92, %rd1083;
	ld.local.f32 	%f2257, [%rd1084];
	// begin inline asm
	{  cvt.rn.f16.f32 %rs321, %f2257;}

	// end inline asm
	add.s64 	%rd1085, %rd1082, %rd1036;
	st.global.u16 	[%rd1085], %rs321;
	add.s32 	%r577, %r576, %r86;
	mul.wide.u32 	%rd1086, %r577, 4;
	add.s64 	%rd1087, %rd92, %rd1086;
	ld.local.f32 	%f2258, [%rd1087];
	// begin inline asm
	{  cvt.rn.f16.f32 %rs322, %f2258;}

	// end inline asm
	add.s64 	%rd1088, %rd1085, %rd1036;
	st.global.u16 	[%rd1088], %rs322;
	add.s32 	%r578, %r577, %r86;
	mul.wide.u32 	%rd1089, %r578, 4;
	add.s64 	%rd1090, %rd92, %rd1089;
	ld.local.f32 	%f2259, [%rd1090];
	// begin inline asm
	{  cvt.rn.f16.f32 %rs323, %f2259;}

	// end inline asm
	add.s64 	%rd101, %rd1088, %rd1036;
	st.global.u16 	[%rd101], %rs323;
	add.s32 	%r199, %r578, %r86;
	setp.gt.u32 	%p130, %r199, 63;
	@%p130 bra 	$L__BB0_161;
	mul.wide.u32 	%rd1092, %r199, 4;
	add.s64 	%rd1093, %rd92, %rd1092;
	ld.local.f32 	%f2260, [%rd1093];
	// begin inline asm
	{  cvt.rn.f16.f32 %rs324, %f2260;}

	// end inline asm
	add.s64 	%rd1094, %rd101, %rd1036;
	st.global.u16 	[%rd1094], %rs324;
	add.s32 	%r579, %r199, %r86;
	mul.wide.u32 	%rd1095, %r579, 4;
	add.s64 	%rd1096, %rd92, %rd1095;
	ld.local.f32 	%f2261, [%rd1096];
	// begin inline asm
	{  cvt.rn.f16.f32 %rs325, %f2261;}

	// end inline asm
	add.s64 	%rd1097, %rd1094, %rd1036;
	st.global.u16 	[%rd1097], %rs325;
	add.s32 	%r580, %r579, %r86;
	mul.wide.u32 	%rd1098, %r580, 4;
	add.s64 	%rd1099, %rd92, %rd1098;
	ld.local.f32 	%f2262, [%rd1099];
	// begin inline asm
	{  cvt.rn.f16.f32 %rs326, %f2262;}

	// end inline asm
	add.s64 	%rd1100, %rd1097, %rd1036;
	st.global.u16 	[%rd1100], %rs326;
	add.s32 	%r581, %r580, %r86;
	mul.wide.u32 	%rd1101, %r581, 4;
	add.s64 	%rd1102, %rd92, %rd1101;
	ld.local.f32 	%f2263, [%rd1102];
	// begin inline asm
	{  cvt.rn.f16.f32 %rs327, %f2263;}

	// end inline asm
	add.s64 	%rd102, %rd1100, %rd1036;
	st.global.u16 	[%rd102], %rs327;
	add.s32 	%r200, %r581, %r86;
	setp.gt.u32 	%p131, %r200, 63;
	@%p131 bra 	$L__BB0_161;
	mul.wide.u32 	%rd1104, %r200, 4;
	add.s64 	%rd1105, %rd92, %rd1104;
	ld.local.f32 	%f2264, [%rd1105];
	// begin inline asm
	{  cvt.rn.f16.f32 %rs328, %f2264;}

	// end inline asm
	add.s64 	%rd1106, %rd102, %rd1036;
	st.global.u16 	[%rd1106], %rs328;
	add.s32 	%r582, %r200, %r86;
	mul.wide.u32 	%rd1107, %r582, 4;
	add.s64 	%rd1108, %rd92, %rd1107;
	ld.local.f32 	%f2265, [%rd1108];
	// begin inline asm
	{  cvt.rn.f16.f32 %rs329, %f2265;}

	// end inline asm
	add.s64 	%rd1109, %rd1106, %rd1036;
	st.global.u16 	[%rd1109], %rs329;
	add.s32 	%r583, %r582, %r86;
	mul.wide.u32 	%rd1110, %r583, 4;
	add.s64 	%rd1111, %rd92, %rd1110;
	ld.local.f32 	%f2266, [%rd1111];
	// begin inline asm
	{  cvt.rn.f16.f32 %rs330, %f2266;}

	// end inline asm
	add.s64 	%rd1112, %rd1109, %rd1036;
	st.global.u16 	[%rd1112], %rs330;
	add.s32 	%r584, %r583, %r86;
	mul.wide.u32 	%rd1113, %r584, 4;
	add.s64 	%rd1114, %rd92, %rd1113;
	ld.local.f32 	%f2267, [%rd1114];
	// begin inline asm
	{  cvt.rn.f16.f32 %rs331, %f2267;}

	// end inline asm
	add.s64 	%rd103, %rd1112, %rd1036;
	st.global.u16 	[%rd103], %rs331;
	add.s32 	%r201, %r584, %r86;
	setp.gt.u32 	%p132, %r201, 63;
	@%p132 bra 	$L__BB0_161;
	mul.wide.u32 	%rd1116, %r201, 4;
	add.s64 	%rd1117, %rd92, %rd1116;
	ld.local.f32 	%f2268, [%rd1117];
	// begin inline asm
	{  cvt.rn.f16.f32 %rs332, %f2268;}

	// end inline asm
	add.s64 	%rd1118, %rd103, %rd1036;
	st.global.u16 	[%rd1118], %rs332;
	add.s32 	%r585, %r201, %r86;
	mul.wide.u32 	%rd1119, %r585, 4;
	add.s64 	%rd1120, %rd92, %rd1119;
	ld.local.f32 	%f2269, [%rd1120];
	// begin inline asm
	{  cvt.rn.f16.f32 %rs333, %f2269;}

	// end inline asm
	add.s64 	%rd1121, %rd1118, %rd1036;
	st.global.u16 	[%rd1121], %rs333;
	add.s32 	%r586, %r585, %r86;
	mul.wide.u32 	%rd1122, %r586, 4;
	add.s64 	%rd1123, %rd92, %rd1122;
	ld.local.f32 	%f2270, [%rd1123];
	// begin inline asm
	{  cvt.rn.f16.f32 %rs334, %f2270;}

	// end inline asm
	add.s64 	%rd1124, %rd1121, %rd1036;
	st.global.u16 	[%rd1124], %rs334;
	add.s32 	%r587, %r586, %r86;
	mul.wide.u32 	%rd1125, %r587, 4;
	add.s64 	%rd1126, %rd92, %rd1125;
	ld.local.f32 	%f2271, [%rd1126];
	// begin inline asm
	{  cvt.rn.f16.f32 %rs335, %f2271;}

	// end inline asm
	add.s64 	%rd104, %rd1124, %rd1036;
	st.global.u16 	[%rd104], %rs335;
	add.s32 	%r202, %r587, %r86;
	setp.gt.u32 	%p133, %r202, 63;
	@%p133 bra 	$L__BB0_161;
	mul.wide.u32 	%rd1128, %r202, 4;
	add.s64 	%rd1129, %rd92, %rd1128;
	ld.local.f32 	%f2272, [%rd1129];
	// begin inline asm
	{  cvt.rn.f16.f32 %rs336, %f2272;}

	// end inline asm
	add.s64 	%rd1130, %rd104, %rd1036;
	st.global.u16 	[%rd1130], %rs336;
	add.s32 	%r588, %r202, %r86;
	mul.wide.u32 	%rd1131, %r588, 4;
	add.s64 	%rd1132, %rd92, %rd1131;
	ld.local.f32 	%f2273, [%rd1132];
	// begin inline asm
	{  cvt.rn.f16.f32 %rs337, %f2273;}

	// end inline asm
	add.s64 	%rd1133, %rd1130, %rd1036;
	st.global.u16 	[%rd1133], %rs337;
	add.s32 	%r589, %r588, %r86;
	mul.wide.u32 	%rd1134, %r589, 4;
	add.s64 	%rd1135, %rd92, %rd1134;
	ld.local.f32 	%f2274, [%rd1135];
	// begin inline asm
	{  cvt.rn.f16.f32 %rs338, %f2274;}

	// end inline asm
	add.s64 	%rd1136, %rd1133, %rd1036;
	st.global.u16 	[%rd1136], %rs338;
	add.s32 	%r590, %r589, %r86;
	mul.wide.u32 	%rd1137, %r590, 4;
	add.s64 	%rd1138, %rd92, %rd1137;
	ld.local.f32 	%f2275, [%rd1138];
	// begin inline asm
	{  cvt.rn.f16.f32 %rs339, %f2275;}

	// end inline asm
	add.s64 	%rd105, %rd1136, %rd1036;
	st.global.u16 	[%rd105], %rs339;
	add.s32 	%r203, %r590, %r86;
	setp.gt.u32 	%p134, %r203, 63;
	@%p134 bra 	$L__BB0_161;
	mul.wide.u32 	%rd1140, %r203, 4;
	add.s64 	%rd1141, %rd92, %rd1140;
	ld.local.f32 	%f2276, [%rd1141];
	// begin inline asm
	{  cvt.rn.f16.f32 %rs340, %f2276;}

	// end inline asm
	add.s64 	%rd1142, %rd105, %rd1036;
	st.global.u16 	[%rd1142], %rs340;
	add.s32 	%r591, %r203, %r86;
	mul.wide.u32 	%rd1143, %r591, 4;
	add.s64 	%rd1144, %rd92, %rd1143;
	ld.local.f32 	%f2277, [%rd1144];
	// begin inline asm
	{  cvt.rn.f16.f32 %rs341, %f2277;}

	// end inline asm
	add.s64 	%rd1145, %rd1142, %rd1036;
	st.global.u16 	[%rd1145], %rs341;
	add.s32 	%r592, %r591, %r86;
	mul.wide.u32 	%rd1146, %r592, 4;
	add.s64 	%rd1147, %rd92, %rd1146;
	ld.local.f32 	%f2278, [%rd1147];
	// begin inline asm
	{  cvt.rn.f16.f32 %rs342, %f2278;}

	// end inline asm
	add.s64 	%rd1148, %rd1145, %rd1036;
	st.global.u16 	[%rd1148], %rs342;
	add.s32 	%r593, %r592, %r86;
	mul.wide.u32 	%rd1149, %r593, 4;
	add.s64 	%rd1150, %rd92, %rd1149;
	ld.local.f32 	%f2279, [%rd1150];
	// begin inline asm
	{  cvt.rn.f16.f32 %rs343, %f2279;}

	// end inline asm
	add.s64 	%rd106, %rd1148, %rd1036;
	st.global.u16 	[%rd106], %rs343;
	add.s32 	%r204, %r593, %r86;
	setp.gt.u32 	%p135, %r204, 63;
	@%p135 bra 	$L__BB0_161;
	mul.wide.u32 	%rd1152, %r204, 4;
	add.s64 	%rd1153, %rd92, %rd1152;
	ld.local.f32 	%f2280, [%rd1153];
	// begin inline asm
	{  cvt.rn.f16.f32 %rs344, %f2280;}

	// end inline asm
	add.s64 	%rd1154, %rd106, %rd1036;
	st.global.u16 	[%rd1154], %rs344;
	add.s32 	%r594, %r204, %r86;
	mul.wide.u32 	%rd1155, %r594, 4;
	add.s64 	%rd1156, %rd92, %rd1155;
	ld.local.f32 	%f2281, [%rd1156];
	// begin inline asm
	{  cvt.rn.f16.f32 %rs345, %f2281;}

	// end inline asm
	add.s64 	%rd1157, %rd1154, %rd1036;
	st.global.u16 	[%rd1157], %rs345;
	add.s32 	%r595, %r594, %r86;
	mul.wide.u32 	%rd1158, %r595, 4;
	add.s64 	%rd1159, %rd92, %rd1158;
	ld.local.f32 	%f2282, [%rd1159];
	// begin inline asm
	{  cvt.rn.f16.f32 %rs346, %f2282;}

	// end inline asm
	add.s64 	%rd1160, %rd1157, %rd1036;
	st.global.u16 	[%rd1160], %rs346;
	add.s32 	%r596, %r595, %r86;
	mul.wide.u32 	%rd1161, %r596, 4;
	add.s64 	%rd1162, %rd92, %rd1161;
	ld.local.f32 	%f2283, [%rd1162];
	// begin inline asm
	{  cvt.rn.f16.f32 %rs347, %f2283;}

	// end inline asm
	add.s64 	%rd107, %rd1160, %rd1036;
	st.global.u16 	[%rd107], %rs347;
	add.s32 	%r205, %r596, %r86;
	setp.gt.u32 	%p136, %r205, 63;
	@%p136 bra 	$L__BB0_161;
	mul.wide.u32 	%rd1164, %r205, 4;
	add.s64 	%rd1165, %rd92, %rd1164;
	ld.local.f32 	%f2284, [%rd1165];
	// begin inline asm
	{  cvt.rn.f16.f32 %rs348, %f2284;}

	// end inline asm
	add.s64 	%rd1166, %rd107, %rd1036;
	st.global.u16 	[%rd1166], %rs348;
	add.s32 	%r597, %r205, %r86;
	mul.wide.u32 	%rd1167, %r597, 4;
	add.s64 	%rd1168, %rd92, %rd1167;
	ld.local.f32 	%f2285, [%rd1168];
	// begin inline asm
	{  cvt.rn.f16.f32 %rs349, %f2285;}

	// end inline asm
	add.s64 	%rd1169, %rd1166, %rd1036;
	st.global.u16 	[%rd1169], %rs349;
	add.s32 	%r598, %r597, %r86;
	mul.wide.u32 	%rd1170, %r598, 4;
	add.s64 	%rd1171, %rd92, %rd1170;
	ld.local.f32 	%f2286, [%rd1171];
	// begin inline asm
	{  cvt.rn.f16.f32 %rs350, %f2286;}

	// end inline asm
	add.s64 	%rd1172, %rd1169, %rd1036;
	st.global.u16 	[%rd1172], %rs350;
	add.s32 	%r599, %r598, %r86;
	mul.wide.u32 	%rd1173, %r599, 4;
	add.s64 	%rd1174, %rd92, %rd1173;
	ld.local.f32 	%f2287, [%rd1174];
	// begin inline asm
	{  cvt.rn.f16.f32 %rs351, %f2287;}

	// end inline asm
	add.s64 	%rd108, %rd1172, %rd1036;
	st.global.u16 	[%rd108], %rs351;
	add.s32 	%r206, %r599, %r86;
	setp.gt.u32 	%p137, %r206, 63;
	@%p137 bra 	$L__BB0_161;
	mul.wide.u32 	%rd1176, %r206, 4;
	add.s64 	%rd1177, %rd92, %rd1176;
	ld.local.f32 	%f2288, [%rd1177];
	// begin inline asm
	{  cvt.rn.f16.f32 %rs352, %f2288;}

	// end inline asm
	add.s64 	%rd1178, %rd108, %rd1036;
	st.global.u16 	[%rd1178], %rs352;
	add.s32 	%r600, %r206, %r86;
	mul.wide.u32 	%rd1179, %r600, 4;
	add.s64 	%rd1180, %rd92, %rd1179;
	ld.local.f32 	%f2289, [%rd1180];
	// begin inline asm
	{  cvt.rn.f16.f32 %rs353, %f2289;}

	// end inline asm
	add.s64 	%rd1181, %rd1178, %rd1036;
	st.global.u16 	[%rd1181], %rs353;
	add.s32 	%r601, %r600, %r86;
	mul.wide.u32 	%rd1182, %r601, 4;
	add.s64 	%rd1183, %rd92, %rd1182;
	ld.local.f32 	%f2290, [%rd1183];
	// begin inline asm
	{  cvt.rn.f16.f32 %rs354, %f2290;}

	// end inline asm
	add.s64 	%rd1184, %rd1181, %rd1036;
	st.global.u16 	[%rd1184], %rs354;
	add.s32 	%r602, %r601, %r86;
	mul.wide.u32 	%rd1185, %r602, 4;
	add.s64 	%rd1186, %rd92, %rd1185;
	ld.local.f32 	%f2291, [%rd1186];
	// begin inline asm
	{  cvt.rn.f16.f32 %rs355, %f2291;}

	// end inline asm
	add.s64 	%rd109, %rd1184, %rd1036;
	st.global.u16 	[%rd109], %rs355;
	add.s32 	%r207, %r602, %r86;
	setp.gt.u32 	%p138, %r207, 63;
	@%p138 bra 	$L__BB0_161;
	mul.wide.u32 	%rd1188, %r207, 4;
	add.s64 	%rd1189, %rd92, %rd1188;
	ld.local.f32 	%f2292, [%rd1189];
	// begin inline asm
	{  cvt.rn.f16.f32 %rs356, %f2292;}

	// end inline asm
	add.s64 	%rd1190, %rd109, %rd1036;
	st.global.u16 	[%rd1190], %rs356;
	add.s32 	%r603, %r207, %r86;
	mul.wide.u32 	%rd1191, %r603, 4;
	add.s64 	%rd1192, %rd92, %rd1191;
	ld.local.f32 	%f2293, [%rd1192];
	// begin inline asm
	{  cvt.rn.f16.f32 %rs357, %f2293;}

	// end inline asm
	add.s64 	%rd1193, %rd1190, %rd1036;
	st.global.u16 	[%rd1193], %rs357;
	add.s32 	%r604, %r603, %r86;
	mul.wide.u32 	%rd1194, %r604, 4;
	add.s64 	%rd1195, %rd92, %rd1194;
	ld.local.f32 	%f2294, [%rd1195];
	// begin inline asm
	{  cvt.rn.f16.f32 %rs358, %f2294;}

	// end inline asm
	add.s64 	%rd1196, %rd1193, %rd1036;
	st.global.u16 	[%rd1196], %rs358;
	add.s32 	%r605, %r604, %r86;
	mul.wide.u32 	%rd1197, %r605, 4;
	add.s64 	%rd1198, %rd92, %rd1197;
	ld.local.f32 	%f2295, [%rd1198];
	// begin inline asm
	{  cvt.rn.f16.f32 %rs359, %f2295;}

	// end inline asm
	add.s64 	%rd110, %rd1196, %rd1036;
	st.global.u16 	[%rd110], %rs359;
	add.s32 	%r208, %r605, %r86;
	setp.gt.u32 	%p139, %r208, 63;
	@%p139 bra 	$L__BB0_161;
	mul.wide.u32 	%rd1200, %r208, 4;
	add.s64 	%rd1201, %rd92, %rd1200;
	ld.local.f32 	%f2296, [%rd1201];
	// begin inline asm
	{  cvt.rn.f16.f32 %rs360, %f2296;}

	// end inline asm
	add.s64 	%rd1202, %rd110, %rd1036;
	st.global.u16 	[%rd1202], %rs360;
	add.s32 	%r606, %r208, %r86;
	mul.wide.u32 	%rd1203, %r606, 4;
	add.s64 	%rd1204, %rd92, %rd1203;
	ld.local.f32 	%f2297, [%rd1204];
	// begin inline asm
	{  cvt.rn.f16.f32 %rs361, %f2297;}

	// end inline asm
	add.s64 	%rd1205, %rd1202, %rd1036;
	st.global.u16 	[%rd1205], %rs361;
	add.s32 	%r607, %r606, %r86;
	mul.wide.u32 	%rd1206, %r607, 4;
	add.s64 	%rd1207, %rd92, %rd1206;
	ld.local.f32 	%f2298, [%rd1207];
	// begin inline asm
	{  cvt.rn.f16.f32 %rs362, %f2298;}

	// end inline asm
	add.s64 	%rd1208, %rd1205, %rd1036;
	st.global.u16 	[%rd1208], %rs362;
	add.s32 	%r608, %r607, %r86;
	mul.wide.u32 	%rd1209, %r608, 4;
	add.s64 	%rd1210, %rd92, %rd1209;
	ld.local.f32 	%f2299, [%rd1210];
	// begin inline asm
	{  cvt.rn.f16.f32 %rs363, %f2299;}

	// end inline asm
	add.s64 	%rd111, %rd1208, %rd1036;
	st.global.u16 	[%rd111], %rs363;
	add.s32 	%r209, %r608, %r86;
	setp.gt.u32 	%p140, %r209, 63;
	@%p140 bra 	$L__BB0_161;
	mul.wide.u32 	%rd1212, %r209, 4;
	add.s64 	%rd1213, %rd92, %rd1212;
	ld.local.f32 	%f2300, [%rd1213];
	// begin inline asm
	{  cvt.rn.f16.f32 %rs364, %f2300;}

	// end inline asm
	add.s64 	%rd1214, %rd111, %rd1036;
	st.global.u16 	[%rd1214], %rs364;
	add.s32 	%r609, %r209, %r86;
	mul.wide.u32 	%rd1215, %r609, 4;
	add.s64 	%rd1216, %rd92, %rd1215;
	ld.local.f32 	%f2301, [%rd1216];
	// begin inline asm
	{  cvt.rn.f16.f32 %rs365, %f2301;}

	// end inline asm
	add.s64 	%rd1217, %rd1214, %rd1036;
	st.global.u16 	[%rd1217], %rs365;
	add.s32 	%r610, %r609, %r86;
	mul.wide.u32 	%rd1218, %r610, 4;
	add.s64 	%rd1219, %rd92, %rd1218;
	ld.local.f32 	%f2302, [%rd1219];
	// begin inline asm
	{  cvt.rn.f16.f32 %rs366, %f2302;}

	// end inline asm
	add.s64 	%rd1220, %rd1217, %rd1036;
	st.global.u16 	[%rd1220], %rs366;
	add.s32 	%r611, %r610, %r86;
	mul.wide.u32 	%rd1221, %r611, 4;
	add.s64 	%rd1222, %rd92, %rd1221;
	ld.local.f32 	%f2303, [%rd1222];
	// begin inline asm
	{  cvt.rn.f16.f32 %rs367, %f2303;}

	// end inline asm
	add.s64 	%rd1223, %rd1220, %rd1036;
	st.global.u16 	[%rd1223], %rs367;
$L__BB0_161:
	add.s32 	%r210, %r186, %r87;
	setp.gt.u32 	%p141, %r210, 7;
	@%p141 bra 	$L__BB0_230;
	setp.gt.u32 	%p142, %r807, 63;
	add.s32 	%r211, %r187, %r87;
	@%p142 bra 	$L__BB0_184;
	ld.param.u32 	%r769, [_Z20rmsnorm_matmul_fusedPK6__halfS1_S1_PS_iiif_param_5];
	mul.wide.u32 	%rd1224, %r210, 256;
	add.s64 	%rd112, %rd3, %rd1224;
	mad.lo.s32 	%r212, %r211, %r769, %r84;
	and.b32  	%r213, %r90, 3;
	setp.eq.s32 	%p143, %r213, 0;
	mov.u32 	%r805, %r807;
	@%p143 bra 	$L__BB0_167;
	mul.wide.u32 	%rd1225, %r807, 4;
	add.s64 	%rd113, %rd112, %rd1225;
	ld.local.f32 	%f2304, [%rd113];
	// begin inline asm
	{  cvt.rn.f16.f32 %rs368, %f2304;}

	// end inline asm
	add.s32 	%r612, %r212, %r807;
	mul.wide.s32 	%rd1226, %r612, 2;
	add.s64 	%rd114, %rd11, %rd1226;
	st.global.u16 	[%rd114], %rs368;
	setp.eq.s32 	%p144, %r213, 1;
	mov.u32 	%r805, %r88;
	@%p144 bra 	$L__BB0_167;
	mul.wide.s32 	%rd1227, %r86, 4;
	add.s64 	%rd115, %rd113, %rd1227;
	ld.local.f32 	%f2305, [%rd115];
	// begin inline asm
	{  cvt.rn.f16.f32 %rs369, %f2305;}

	// end inline asm
	shl.b32 	%r214, %r86, 1;
	cvt.u64.u32 	%rd1228, %r214;
	add.s64 	%rd116, %rd114, %rd1228;
	st.global.u16 	[%rd116], %rs369;
	add.s32 	%r805, %r88, %r86;
	setp.eq.s32 	%p145, %r213, 2;
	@%p145 bra 	$L__BB0_167;
	add.s64 	%rd1231, %rd115, %rd1227;
	ld.local.f32 	%f2306, [%rd1231];
	// begin inline asm
	{  cvt.rn.f16.f32 %rs370, %f2306;}

	// end inline asm
	add.s64 	%rd1232, %rd116, %rd1228;
	st.global.u16 	[%rd1232], %rs370;
	add.s32 	%r805, %r805, %r86;
$L__BB0_167:
	setp.lt.u32 	%p146, %r89, 3;
	@%p146 bra 	$L__BB0_184;
	mul.wide.u32 	%rd1233, %r805, 4;
	add.s64 	%rd1234, %rd112, %rd1233;
	ld.local.f32 	%f2307, [%rd1234];
	// begin inline asm
	{  cvt.rn.f16.f32 %rs371, %f2307;}

	// end inline asm
	add.s32 	%r613, %r212, %r805;
	mul.wide.s32 	%rd1235, %r613, 2;
	add.s64 	%rd1236, %rd11, %rd1235;
	st.global.u16 	[%rd1236], %rs371;
	add.s32 	%r614, %r805, %r86;
	mul.wide.u32 	%rd1237, %r614, 4;
	add.s64 	%rd1238, %rd112, %rd1237;
	ld.local.f32 	%f2308, [%rd1238];
	// begin inline asm
	{  cvt.rn.f16.f32 %rs372, %f2308;}

	// end inline asm
	shl.b32 	%r218, %r86, 1;
	cvt.u64.u32 	%rd1239, %r218;
	add.s64 	%rd1240, %rd1236, %rd1239;
	st.global.u16 	[%rd1240], %rs372;
	add.s32 	%r615, %r614, %r86;
	mul.wide.u32 	%rd1241, %r615, 4;
	add.s64 	%rd1242, %rd112, %rd1241;
	ld.local.f32 	%f2309, [%rd1242];
	// begin inline asm
	{  cvt.rn.f16.f32 %rs373, %f2309;}

	// end inline asm
	add.s64 	%rd1243, %rd1240, %rd1239;
	st.global.u16 	[%rd1243], %rs373;
	add.s32 	%r616, %r615, %r86;
	mul.wide.u32 	%rd1244, %r616, 4;
	add.s64 	%rd1245, %rd112, %rd1244;
	ld.local.f32 	%f2310, [%rd1245];
	// begin inline asm
	{  cvt.rn.f16.f32 %rs374, %f2310;}

	// end inline asm
	add.s64 	%rd117, %rd1243, %rd1239;
	st.global.u16 	[%rd117], %rs374;
	add.s32 	%r219, %r616, %r86;
	setp.gt.u32 	%p147, %r219, 63;
	@%p147 bra 	$L__BB0_184;
	mul.wide.u32 	%rd1247, %r219, 4;
	add.s64 	%rd1248, %rd112, %rd1247;
	ld.local.f32 	%f2311, [%rd1248];
	// begin inline asm
	{  cvt.rn.f16.f32 %rs375, %f2311;}

	// end inline asm
	add.s64 	%rd1249, %rd117, %rd1239;
	st.global.u16 	[%rd1249], %rs375;
	add.s32 	%r617, %r219, %r86;
	mul.wide.u32 	%rd1250, %r617, 4;
	add.s64 	%rd1251, %rd112, %rd1250;
	ld.local.f32 	%f2312, [%rd1251];
	// begin inline asm
	{  cvt.rn.f16.f32 %rs376, %f2312;}

	// end inline asm
	add.s64 	%rd1252, %rd1249, %rd1239;
	st.global.u16 	[%rd1252], %rs376;
	add.s32 	%r618, %r617, %r86;
	mul.wide.u32 	%rd1253, %r618, 4;
	add.s64 	%rd1254, %rd112, %rd1253;
	ld.local.f32 	%f2313, [%rd1254];
	// begin inline asm
	{  cvt.rn.f16.f32 %rs377, %f2313;}

	// end inline asm
	add.s64 	%rd1255, %rd1252, %rd1239;
	st.global.u16 	[%rd1255], %rs377;
	add.s32 	%r619, %r618, %r86;
	mul.wide.u32 	%rd1256, %r619, 4;
	add.s64 	%rd1257, %rd112, %rd1256;
	ld.local.f32 	%f2314, [%rd1257];
	// begin inline asm
	{  cvt.rn.f16.f32 %rs378, %f2314;}

	// end inline asm
	add.s64 	%rd118, %rd1255, %rd1239;
	st.global.u16 	[%rd118], %rs378;
	add.s32 	%r220, %r619, %r86;
	setp.gt.u32 	%p148, %r220, 63;
	@%p148 bra 	$L__BB0_184;
	mul.wide.u32 	%rd1259, %r220, 4;
	add.s64 	%rd1260, %rd112, %rd1259;
	ld.local.f32 	%f2315, [%rd1260];
	// begin inline asm
	{  cvt.rn.f16.f32 %rs379, %f2315;}

	// end inline asm
	add.s64 	%rd1261, %rd118, %rd1239;
	st.global.u16 	[%rd1261], %rs379;
	add.s32 	%r620, %r220, %r86;
	mul.wide.u32 	%rd1262, %r620, 4;
	add.s64 	%rd1263, %rd112, %rd1262;
	ld.local.f32 	%f2316, [%rd1263];
	// begin inline asm
	{  cvt.rn.f16.f32 %rs380, %f2316;}

	// end inline asm
	add.s64 	%rd1264, %rd1261, %rd1239;
	st.global.u16 	[%rd1264], %rs380;
	add.s32 	%r621, %r620, %r86;
	mul.wide.u32 	%rd1265, %r621, 4;
	add.s64 	%rd1266, %rd112, %rd1265;
	ld.local.f32 	%f2317, [%rd1266];
	// begin inline asm
	{  cvt.rn.f16.f32 %rs381, %f2317;}

	// end inline asm
	add.s64 	%rd1267, %rd1264, %rd1239;
	st.global.u16 	[%rd1267], %rs381;
	add.s32 	%r622, %r621, %r86;
	mul.wide.u32 	%rd1268, %r622, 4;
	add.s64 	%rd1269, %rd112, %rd1268;
	ld.local.f32 	%f2318, [%rd1269];
	// begin inline asm
	{  cvt.rn.f16.f32 %rs382, %f2318;}

	// end inline asm
	add.s64 	%rd119, %rd1267, %rd1239;
	st.global.u16 	[%rd119], %rs382;
	add.s32 	%r221, %r622, %r86;
	setp.gt.u32 	%p149, %r221, 63;
	@%p149 bra 	$L__BB0_184;
	mul.wide.u32 	%rd1271, %r221, 4;
	add.s64 	%rd1272, %rd112, %rd1271;
	ld.local.f32 	%f2319, [%rd1272];
	// begin inline asm
	{  cvt.rn.f16.f32 %rs383, %f2319;}

	// end inline asm
	add.s64 	%rd1273, %rd119, %rd1239;
	st.global.u16 	[%rd1273], %rs383;
	add.s32 	%r623, %r221, %r86;
	mul.wide.u32 	%rd1274, %r623, 4;
	add.s64 	%rd1275, %rd112, %rd1274;
	ld.local.f32 	%f2320, [%rd1275];
	// begin inline asm
	{  cvt.rn.f16.f32 %rs384, %f2320;}

	// end inline asm
	add.s64 	%rd1276, %rd1273, %rd1239;
	st.global.u16 	[%rd1276], %rs384;
	add.s32 	%r624, %r623, %r86;
	mul.wide.u32 	%rd1277, %r624, 4;
	add.s64 	%rd1278, %rd112, %rd1277;
	ld.local.f32 	%f2321, [%rd1278];
	// begin inline asm
	{  cvt.rn.f16.f32 %rs385, %f2321;}

	// end inline asm
	add.s64 	%rd1279, %rd1276, %rd1239;
	st.global.u16 	[%rd1279], %rs385;
	add.s32 	%r625, %r624, %r86;
	mul.wide.u32 	%rd1280, %r625, 4;
	add.s64 	%rd1281, %rd112, %rd1280;
	ld.local.f32 	%f2322, [%rd1281];
	// begin inline asm
	{  cvt.rn.f16.f32 %rs386, %f2322;}

	// end inline asm
	add.s64 	%rd120, %rd1279, %rd1239;
	st.global.u16 	[%rd120], %rs386;
	add.s32 	%r222, %r625, %r86;
	setp.gt.u32 	%p150, %r222, 63;
	@%p150 bra 	$L__BB0_184;
	mul.wide.u32 	%rd1283, %r222, 4;
	add.s64 	%rd1284, %rd112, %rd1283;
	ld.local.f32 	%f2323, [%rd1284];
	// begin inline asm
	{  cvt.rn.f16.f32 %rs387, %f2323;}

	// end inline asm
	add.s64 	%rd1285, %rd120, %rd1239;
	st.global.u16 	[%rd1285], %rs387;
	add.s32 	%r626, %r222, %r86;
	mul.wide.u32 	%rd1286, %r626, 4;
	add.s64 	%rd1287, %rd112, %rd1286;
	ld.local.f32 	%f2324, [%rd1287];
	// begin inline asm
	{  cvt.rn.f16.f32 %rs388, %f2324;}

	// end inline asm
	add.s64 	%rd1288, %rd1285, %rd1239;
	st.global.u16 	[%rd1288], %rs388;
	add.s32 	%r627, %r626, %r86;
	mul.wide.u32 	%rd1289, %r627, 4;
	add.s64 	%rd1290, %rd112, %rd1289;
	ld.local.f32 	%f2325, [%rd1290];
	// begin inline asm
	{  cvt.rn.f16.f32 %rs389, %f2325;}

	// end inline asm
	add.s64 	%rd1291, %rd1288, %rd1239;
	st.global.u16 	[%rd1291], %rs389;
	add.s32 	%r628, %r627, %r86;
	mul.wide.u32 	%rd1292, %r628, 4;
	add.s64 	%rd1293, %rd112, %rd1292;
	ld.local.f32 	%f2326, [%rd1293];
	// begin inline asm
	{  cvt.rn.f16.f32 %rs390, %f2326;}

	// end inline asm
	add.s64 	%rd121, %rd1291, %rd1239;
	st.global.u16 	[%rd121], %rs390;
	add.s32 	%r223, %r628, %r86;
	setp.gt.u32 	%p151, %r223, 63;
	@%p151 bra 	$L__BB0_184;
	mul.wide.u32 	%rd1295, %r223, 4;
	add.s64 	%rd1296, %rd112, %rd1295;
	ld.local.f32 	%f2327, [%rd1296];
	// begin inline asm
	{  cvt.rn.f16.f32 %rs391, %f2327;}

	// end inline asm
	add.s64 	%rd1297, %rd121, %rd1239;
	st.global.u16 	[%rd1297], %rs391;
	add.s32 	%r629, %r223, %r86;
	mul.wide.u32 	%rd1298, %r629, 4;
	add.s64 	%rd1299, %rd112, %rd1298;
	ld.local.f32 	%f2328, [%rd1299];
	// begin inline asm
	{  cvt.rn.f16.f32 %rs392, %f2328;}

	// end inline asm
	add.s64 	%rd1300, %rd1297, %rd1239;
	st.global.u16 	[%rd1300], %rs392;
	add.s32 	%r630, %r629, %r86;
	mul.wide.u32 	%rd1301, %r630, 4;
	add.s64 	%rd1302, %rd112, %rd1301;
	ld.local.f32 	%f2329, [%rd1302];
	// begin inline asm
	{  cvt.rn.f16.f32 %rs393, %f2329;}

	// end inline asm
	add.s64 	%rd1303, %rd1300, %rd1239;
	st.global.u16 	[%rd1303], %rs393;
	add.s32 	%r631, %r630, %r86;
	mul.wide.u32 	%rd1304, %r631, 4;
	add.s64 	%rd1305, %rd112, %rd1304;
	ld.local.f32 	%f2330, [%rd1305];
	// begin inline asm
	{  cvt.rn.f16.f32 %rs394, %f2330;}

	// end inline asm
	add.s64 	%rd122, %rd1303, %rd1239;
	st.global.u16 	[%rd122], %rs394;
	add.s32 	%r224, %r631, %r86;
	setp.gt.u32 	%p152, %r224, 63;
	@%p152 bra 	$L__BB0_184;
	mul.wide.u32 	%rd1307, %r224, 4;
	add.s64 	%rd1308, %rd112, %rd1307;
	ld.local.f32 	%f2331, [%rd1308];
	// begin inline asm
	{  cvt.rn.f16.f32 %rs395, %f2331;}

	// end inline asm
	add.s64 	%rd1309, %rd122, %rd1239;
	st.global.u16 	[%rd1309], %rs395;
	add.s32 	%r632, %r224, %r86;
	mul.wide.u32 	%rd1310, %r632, 4;
	add.s64 	%rd1311, %rd112, %rd1310;
	ld.local.f32 	%f2332, [%rd1311];
	// begin inline asm
	{  cvt.rn.f16.f32 %rs396, %f2332;}

	// end inline asm
	add.s64 	%rd1312, %rd1309, %rd1239;
	st.global.u16 	[%rd1312], %rs396;
	add.s32 	%r633, %r632, %r86;
	mul.wide.u32 	%rd1313, %r633, 4;
	add.s64 	%rd1314, %rd112, %rd1313;
	ld.local.f32 	%f2333, [%rd1314];
	// begin inline asm
	{  cvt.rn.f16.f32 %rs397, %f2333;}

	// end inline asm
	add.s64 	%rd1315, %rd1312, %rd1239;
	st.global.u16 	[%rd1315], %rs397;
	add.s32 	%r634, %r633, %r86;
	mul.wide.u32 	%rd1316, %r634, 4;
	add.s64 	%rd1317, %rd112, %rd1316;
	ld.local.f32 	%f2334, [%rd1317];
	// begin inline asm
	{  cvt.rn.f16.f32 %rs398, %f2334;}

	// end inline asm
	add.s64 	%rd123, %rd1315, %rd1239;
	st.global.u16 	[%rd123], %rs398;
	add.s32 	%r225, %r634, %r86;
	setp.gt.u32 	%p153, %r225, 63;
	@%p153 bra 	$L__BB0_184;
	mul.wide.u32 	%rd1319, %r225, 4;
	add.s64 	%rd1320, %rd112, %rd1319;
	ld.local.f32 	%f2335, [%rd1320];
	// begin inline asm
	{  cvt.rn.f16.f32 %rs399, %f2335;}

	// end inline asm
	add.s64 	%rd1321, %rd123, %rd1239;
	st.global.u16 	[%rd1321], %rs399;
	add.s32 	%r635, %r225, %r86;
	mul.wide.u32 	%rd1322, %r635, 4;
	add.s64 	%rd1323, %rd112, %rd1322;
	ld.local.f32 	%f2336, [%rd1323];
	// begin inline asm
	{  cvt.rn.f16.f32 %rs400, %f2336;}

	// end inline asm
	add.s64 	%rd1324, %rd1321, %rd1239;
	st.global.u16 	[%rd1324], %rs400;
	add.s32 	%r636, %r635, %r86;
	mul.wide.u32 	%rd1325, %r636, 4;
	add.s64 	%rd1326, %rd112, %rd1325;
	ld.local.f32 	%f2337, [%rd1326];
	// begin inline asm
	{  cvt.rn.f16.f32 %rs401, %f2337;}

	// end inline asm
	add.s64 	%rd1327, %rd1324, %rd1239;
	st.global.u16 	[%rd1327], %rs401;
	add.s32 	%r637, %r636, %r86;
	mul.wide.u32 	%rd1328, %r637, 4;
	add.s64 	%rd1329, %rd112, %rd1328;
	ld.local.f32 	%f2338, [%rd1329];
	// begin inline asm
	{  cvt.rn.f16.f32 %rs402, %f2338;}

	// end inline asm
	add.s64 	%rd124, %rd1327, %rd1239;
	st.global.u16 	[%rd124], %rs402;
	add.s32 	%r226, %r637, %r86;
	setp.gt.u32 	%p154, %r226, 63;
	@%p154 bra 	$L__BB0_184;
	mul.wide.u32 	%rd1331, %r226, 4;
	add.s64 	%rd1332, %rd112, %rd1331;
	ld.local.f32 	%f2339, [%rd1332];
	// begin inline asm
	{  cvt.rn.f16.f32 %rs403, %f2339;}

	// end inline asm
	add.s64 	%rd1333, %rd124, %rd1239;
	st.global.u16 	[%rd1333], %rs403;
	add.s32 	%r638, %r226, %r86;
	mul.wide.u32 	%rd1334, %r638, 4;
	add.s64 	%rd1335, %rd112, %rd1334;
	ld.local.f32 	%f2340, [%rd1335];
	// begin inline asm
	{  cvt.rn.f16.f32 %rs404, %f2340;}

	// end inline asm
	add.s64 	%rd1336, %rd1333, %rd1239;
	st.global.u16 	[%rd1336], %rs404;
	add.s32 	%r639, %r638, %r86;
	mul.wide.u32 	%rd1337, %r639, 4;
	add.s64 	%rd1338, %rd112, %rd1337;
	ld.local.f32 	%f2341, [%rd1338];
	// begin inline asm
	{  cvt.rn.f16.f32 %rs405, %f2341;}

	// end inline asm
	add.s64 	%rd1339, %rd1336, %rd1239;
	st.global.u16 	[%rd1339], %rs405;
	add.s32 	%r640, %r639, %r86;
	mul.wide.u32 	%rd1340, %r640, 4;
	add.s64 	%rd1341, %rd112, %rd1340;
	ld.local.f32 	%f2342, [%rd1341];
	// begin inline asm
	{  cvt.rn.f16.f32 %rs406, %f2342;}

	// end inline asm
	add.s64 	%rd125, %rd1339, %rd1239;
	st.global.u16 	[%rd125], %rs406;
	add.s32 	%r227, %r640, %r86;
	setp.gt.u32 	%p155, %r227, 63;
	@%p155 bra 	$L__BB0_184;
	mul.wide.u32 	%rd1343, %r227, 4;
	add.s64 	%rd1344, %rd112, %rd1343;
	ld.local.f32 	%f2343, [%rd1344];
	// begin inline asm
	{  cvt.rn.f16.f32 %rs407, %f2343;}

	// end inline asm
	add.s64 	%rd1345, %rd125, %rd1239;
	st.global.u16 	[%rd1345], %rs407;
	add.s32 	%r641, %r227, %r86;
	mul.wide.u32 	%rd1346, %r641, 4;
	add.s64 	%rd1347, %rd112, %rd1346;
	ld.local.f32 	%f2344, [%rd1347];
	// begin inline asm
	{  cvt.rn.f16.f32 %rs408, %f2344;}

	// end inline asm
	add.s64 	%rd1348, %rd1345, %rd1239;
	st.global.u16 	[%rd1348], %rs408;
	add.s32 	%r642, %r641, %r86;
	mul.wide.u32 	%rd1349, %r642, 4;
	add.s64 	%rd1350, %rd112, %rd1349;
	ld.local.f32 	%f2345, [%rd1350];
	// begin inline asm
	{  cvt.rn.f16.f32 %rs409, %f2345;}

	// end inline asm
	add.s64 	%rd1351, %rd1348, %rd1239;
	st.global.u16 	[%rd1351], %rs409;
	add.s32 	%r643, %r642, %r86;
	mul.wide.u32 	%rd1352, %r643, 4;
	add.s64 	%rd1353, %rd112, %rd1352;
	ld.local.f32 	%f2346, [%rd1353];
	// begin inline asm
	{  cvt.rn.f16.f32 %rs410, %f2346;}

	// end inline asm
	add.s64 	%rd126, %rd1351, %rd1239;
	st.global.u16 	[%rd126], %rs410;
	add.s32 	%r228, %r643, %r86;
	setp.gt.u32 	%p156, %r228, 63;
	@%p156 bra 	$L__BB0_184;
	mul.wide.u32 	%rd1355, %r228, 4;
	add.s64 	%rd1356, %rd112, %rd1355;
	ld.local.f32 	%f2347, [%rd1356];
	// begin inline asm
	{  cvt.rn.f16.f32 %rs411, %f2347;}

	// end inline asm
	add.s64 	%rd1357, %rd126, %rd1239;
	st.global.u16 	[%rd1357], %rs411;
	add.s32 	%r644, %r228, %r86;
	mul.wide.u32 	%rd1358, %r644, 4;
	add.s64 	%rd1359, %rd112, %rd1358;
	ld.local.f32 	%f2348, [%rd1359];
	// begin inline asm
	{  cvt.rn.f16.f32 %rs412, %f2348;}

	// end inline asm
	add.s64 	%rd1360, %rd1357, %rd1239;
	st.global.u16 	[%rd1360], %rs412;
	add.s32 	%r645, %r644, %r86;
	mul.wide.u32 	%rd1361, %r645, 4;
	add.s64 	%rd1362, %rd112, %rd1361;
	ld.local.f32 	%f2349, [%rd1362];
	// begin inline asm
	{  cvt.rn.f16.f32 %rs413, %f2349;}

	// end inline asm
	add.s64 	%rd1363, %rd1360, %rd1239;
	st.global.u16 	[%rd1363], %rs413;
	add.s32 	%r646, %r645, %r86;
	mul.wide.u32 	%rd1364, %r646, 4;
	add.s64 	%rd1365, %rd112, %rd1364;
	ld.local.f32 	%f2350, [%rd1365];
	// begin inline asm
	{  cvt.rn.f16.f32 %rs414, %f2350;}

	// end inline asm
	add.s64 	%rd127, %rd1363, %rd1239;
	st.global.u16 	[%rd127], %rs414;
	add.s32 	%r229, %r646, %r86;
	setp.gt.u32 	%p157, %r229, 63;
	@%p157 bra 	$L__BB0_184;
	mul.wide.u32 	%rd1367, %r229, 4;
	add.s64 	%rd1368, %rd112, %rd1367;
	ld.local.f32 	%f2351, [%rd1368];
	// begin inline asm
	{  cvt.rn.f16.f32 %rs415, %f2351;}

	// end inline asm
	add.s64 	%rd1369, %rd127, %rd1239;
	st.global.u16 	[%rd1369], %rs415;
	add.s32 	%r647, %r229, %r86;
	mul.wide.u32 	%rd1370, %r647, 4;
	add.s64 	%rd1371, %rd112, %rd1370;
	ld.local.f32 	%f2352, [%rd1371];
	// begin inline asm
	{  cvt.rn.f16.f32 %rs416, %f2352;}

	// end inline asm
	add.s64 	%rd1372, %rd1369, %rd1239;
	st.global.u16 	[%rd1372], %rs416;
	add.s32 	%r648, %r647, %r86;
	mul.wide.u32 	%rd1373, %r648, 4;
	add.s64 	%rd1374, %rd112, %rd1373;
	ld.local.f32 	%f2353, [%rd1374];
	// begin inline asm
	{  cvt.rn.f16.f32 %rs417, %f2353;}

	// end inline asm
	add.s64 	%rd1375, %rd1372, %rd1239;
	st.global.u16 	[%rd1375], %rs417;
	add.s32 	%r649, %r648, %r86;
	mul.wide.u32 	%rd1376, %r649, 4;
	add.s64 	%rd1377, %rd112, %rd1376;
	ld.local.f32 	%f2354, [%rd1377];
	// begin inline asm
	{  cvt.rn.f16.f32 %rs418, %f2354;}

	// end inline asm
	add.s64 	%rd128, %rd1375, %rd1239;
	st.global.u16 	[%rd128], %rs418;
	add.s32 	%r230, %r649, %r86;
	setp.gt.u32 	%p158, %r230, 63;
	@%p158 bra 	$L__BB0_184;
	mul.wide.u32 	%rd1379, %r230, 4;
	add.s64 	%rd1380, %rd112, %rd1379;
	ld.local.f32 	%f2355, [%rd1380];
	// begin inline asm
	{  cvt.rn.f16.f32 %rs419, %f2355;}

	// end inline asm
	add.s64 	%rd1381, %rd128, %rd1239;
	st.global.u16 	[%rd1381], %rs419;
	add.s32 	%r650, %r230, %r86;
	mul.wide.u32 	%rd1382, %r650, 4;
	add.s64 	%rd1383, %rd112, %rd1382;
	ld.local.f32 	%f2356, [%rd1383];
	// begin inline asm
	{  cvt.rn.f16.f32 %rs420, %f2356;}

	// end inline asm
	add.s64 	%rd1384, %rd1381, %rd1239;
	st.global.u16 	[%rd1384], %rs420;
	add.s32 	%r651, %r650, %r86;
	mul.wide.u32 	%rd1385, %r651, 4;
	add.s64 	%rd1386, %rd112, %rd1385;
	ld.local.f32 	%f2357, [%rd1386];
	// begin inline asm
	{  cvt.rn.f16.f32 %rs421, %f2357;}

	// end inline asm
	add.s64 	%rd1387, %rd1384, %rd1239;
	st.global.u16 	[%rd1387], %rs421;
	add.s32 	%r652, %r651, %r86;
	mul.wide.u32 	%rd1388, %r652, 4;
	add.s64 	%rd1389, %rd112, %rd1388;
	ld.local.f32 	%f2358, [%rd1389];
	// begin inline asm
	{  cvt.rn.f16.f32 %rs422, %f2358;}

	// end inline asm
	add.s64 	%rd129, %rd1387, %rd1239;
	st.global.u16 	[%rd129], %rs422;
	add.s32 	%r231, %r652, %r86;
	setp.gt.u32 	%p159, %r231, 63;
	@%p159 bra 	$L__BB0_184;
	mul.wide.u32 	%rd1391, %r231, 4;
	add.s64 	%rd1392, %rd112, %rd1391;
	ld.local.f32 	%f2359, [%rd1392];
	// begin inline asm
	{  cvt.rn.f16.f32 %rs423, %f2359;}

	// end inline asm
	add.s64 	%rd1393, %rd129, %rd1239;
	st.global.u16 	[%rd1393], %rs423;
	add.s32 	%r653, %r231, %r86;
	mul.wide.u32 	%rd1394, %r653, 4;
	add.s64 	%rd1395, %rd112, %rd1394;
	ld.local.f32 	%f2360, [%rd1395];
	// begin inline asm
	{  cvt.rn.f16.f32 %rs424, %f2360;}

	// end inline asm
	add.s64 	%rd1396, %rd1393, %rd1239;
	st.global.u16 	[%rd1396], %rs424;
	add.s32 	%r654, %r653, %r86;
	mul.wide.u32 	%rd1397, %r654, 4;
	add.s64 	%rd1398, %rd112, %rd1397;
	ld.local.f32 	%f2361, [%rd1398];
	// begin inline asm
	{  cvt.rn.f16.f32 %rs425, %f2361;}

	// end inline asm
	add.s64 	%rd1399, %rd1396, %rd1239;
	st.global.u16 	[%rd1399], %rs425;
	add.s32 	%r655, %r654, %r86;
	mul.wide.u32 	%rd1400, %r655, 4;
	add.s64 	%rd1401, %rd112, %rd1400;
	ld.local.f32 	%f2362, [%rd1401];
	// begin inline asm
	{  cvt.rn.f16.f32 %rs426, %f2362;}

	// end inline asm
	add.s64 	%rd130, %rd1399, %rd1239;
	st.global.u16 	[%rd130], %rs426;
	add.s32 	%r232, %r655, %r86;
	setp.gt.u32 	%p160, %r232, 63;
	@%p160 bra 	$L__BB0_184;
	mul.wide.u32 	%rd1403, %r232, 4;
	add.s64 	%rd1404, %rd112, %rd1403;
	ld.local.f32 	%f2363, [%rd1404];
	// begin inline asm
	{  cvt.rn.f16.f32 %rs427, %f2363;}

	// end inline asm
	add.s64 	%rd1405, %rd130, %rd1239;
	st.global.u16 	[%rd1405], %rs427;
	add.s32 	%r656, %r232, %r86;
	mul.wide.u32 	%rd1406, %r656, 4;
	add.s64 	%rd1407, %rd112, %rd1406;
	ld.local.f32 	%f2364, [%rd1407];
	// begin inline asm
	{  cvt.rn.f16.f32 %rs428, %f2364;}

	// end inline asm
	add.s64 	%rd1408, %rd1405, %rd1239;
	st.global.u16 	[%rd1408], %rs428;
	add.s32 	%r657, %r656, %r86;
	mul.wide.u32 	%rd1409, %r657, 4;
	add.s64 	%rd1410, %rd112, %rd1409;
	ld.local.f32 	%f2365, [%rd1410];
	// begin inline asm
	{  cvt.rn.f16.f32 %rs429, %f2365;}

	// end inline asm
	add.s64 	%rd1411, %rd1408, %rd1239;
	st.global.u16 	[%rd1411], %rs429;
	add.s32 	%r658, %r657, %r86;
	mul.wide.u32 	%rd1412, %r658, 4;
	add.s64 	%rd1413, %rd112, %rd1412;
	ld.local.f32 	%f2366, [%rd1413];
	// begin inline asm
	{  cvt.rn.f16.f32 %rs430, %f2366;}

	// end inline asm
	add.s64 	%rd131, %rd1411, %rd1239;
	st.global.u16 	[%rd131], %rs430;
	add.s32 	%r233, %r658, %r86;
	setp.gt.u32 	%p161, %r233, 63;
	@%p161 bra 	$L__BB0_184;
	mul.wide.u32 	%rd1415, %r233, 4;
	add.s64 	%rd1416, %rd112, %rd1415;
	ld.local.f32 	%f2367, [%rd1416];
	// begin inline asm
	{  cvt.rn.f16.f32 %rs431, %f2367;}

	// end inline asm
	add.s64 	%rd1417, %rd131, %rd1239;
	st.global.u16 	[%rd1417], %rs431;
	add.s32 	%r659, %r233, %r86;
	mul.wide.u32 	%rd1418, %r659, 4;
	add.s64 	%rd1419, %rd112, %rd1418;
	ld.local.f32 	%f2368, [%rd1419];
	// begin inline asm
	{  cvt.rn.f16.f32 %rs432, %f2368;}

	// end inline asm
	add.s64 	%rd1420, %rd1417, %rd1239;
	st.global.u16 	[%rd1420], %rs432;
	add.s32 	%r660, %r659, %r86;
	mul.wide.u32 	%rd1421, %r660, 4;
	add.s64 	%rd1422, %rd112, %rd1421;
	ld.local.f32 	%f2369, [%rd1422];
	// begin inline asm
	{  cvt.rn.f16.f32 %rs433, %f2369;}

	// end inline asm
	add.s64 	%rd1423, %rd1420, %rd1239;
	st.global.u16 	[%rd1423], %rs433;
	add.s32 	%r661, %r660, %r86;
	mul.wide.u32 	%rd1424, %r661, 4;
	add.s64 	%rd1425, %rd112, %rd1424;
	ld.local.f32 	%f2370, [%rd1425];
	// begin inline asm
	{  cvt.rn.f16.f32 %rs434, %f2370;}

	// end inline asm
	add.s64 	%rd1426, %rd1423, %rd1239;
	st.global.u16 	[%rd1426], %rs434;
$L__BB0_184:
	add.s32 	%r234, %r210, %r87;
	setp.gt.u32 	%p162, %r234, 7;
	@%p162 bra 	$L__BB0_230;
	setp.gt.u32 	%p163, %r807, 63;
	add.s32 	%r235, %r211, %r87;
	@%p163 bra 	$L__BB0_207;
	ld.param.u32 	%r770, [_Z20rmsnorm_matmul_fusedPK6__halfS1_S1_PS_iiif_param_5];
	mul.wide.u32 	%rd1427, %r234, 256;
	add.s64 	%rd132, %rd3, %rd1427;
	mad.lo.s32 	%r236, %r235, %r770, %r84;
	and.b32  	%r237, %r90, 3;
	setp.eq.s32 	%p164, %r237, 0;
	mov.u32 	%r806, %r807;
	@%p164 bra 	$L__BB0_190;
	mul.wide.u32 	%rd1428, %r807, 4;
	add.s64 	%rd133, %rd132, %rd1428;
	ld.local.f32 	%f2371, [%rd133];
	// begin inline asm
	{  cvt.rn.f16.f32 %rs435, %f2371;}

	// end inline asm
	add.s32 	%r662, %r236, %r807;
	mul.wide.s32 	%rd1429, %r662, 2;
	add.s64 	%rd134, %rd11, %rd1429;
	st.global.u16 	[%rd134], %rs435;
	setp.eq.s32 	%p165, %r237, 1;
	mov.u32 	%r806, %r88;
	@%p165 bra 	$L__BB0_190;
	mul.wide.s32 	%rd1430, %r86, 4;
	add.s64 	%rd135, %rd133, %rd1430;
	ld.local.f32 	%f2372, [%rd135];
	// begin inline asm
	{  cvt.rn.f16.f32 %rs436, %f2372;}

	// end inline asm
	shl.b32 	%r238, %r86, 1;
	cvt.u64.u32 	%rd1431, %r238;
	add.s64 	%rd136, %rd134, %rd1431;
	st.global.u16 	[%rd136], %rs436;
	add.s32 	%r806, %r88, %r86;
	setp.eq.s32 	%p166, %r237, 2;
	@%p166 bra 	$L__BB0_190;
	add.s64 	%rd1434, %rd135, %rd1430;
	ld.local.f32 	%f2373, [%rd1434];
	// begin inline asm
	{  cvt.rn.f16.f32 %rs437, %f2373;}

	// end inline asm
	add.s64 	%rd1435, %rd136, %rd1431;
	st.global.u16 	[%rd1435], %rs437;
	add.s32 	%r806, %r806, %r86;
$L__BB0_190:
	setp.lt.u32 	%p167, %r89, 3;
	@%p167 bra 	$L__BB0_207;
	mul.wide.u32 	%rd1436, %r806, 4;
	add.s64 	%rd1437, %rd132, %rd1436;
	ld.local.f32 	%f2374, [%rd1437];
	// begin inline asm
	{  cvt.rn.f16.f32 %rs438, %f2374;}

	// end inline asm
	add.s32 	%r663, %r236, %r806;
	mul.wide.s32 	%rd1438, %r663, 2;
	add.s64 	%rd1439, %rd11, %rd1438;
	st.global.u16 	[%rd1439], %rs438;
	add.s32 	%r664, %r806, %r86;
	mul.wide.u32 	%rd1440, %r664, 4;
	add.s64 	%rd1441, %rd132, %rd1440;
	ld.local.f32 	%f2375, [%rd1441];
	// begin inline asm
	{  cvt.rn.f16.f32 %rs439, %f2375;}

	// end inline asm
	shl.b32 	%r242, %r86, 1;
	cvt.u64.u32 	%rd1442, %r242;
	add.s64 	%rd1443, %rd1439, %rd1442;
	st.global.u16 	[%rd1443], %rs439;
	add.s32 	%r665, %r664, %r86;
	mul.wide.u32 	%rd1444, %r665, 4;
	add.s64 	%rd1445, %rd132, %rd1444;
	ld.local.f32 	%f2376, [%rd1445];
	// begin inline asm
	{  cvt.rn.f16.f32 %rs440, %f2376;}

	// end inline asm
	add.s64 	%rd1446, %rd1443, %rd1442;
	st.global.u16 	[%rd1446], %rs440;
	add.s32 	%r666, %r665, %r86;
	mul.wide.u32 	%rd1447, %r666, 4;
	add.s64 	%rd1448, %rd132, %rd1447;
	ld.local.f32 	%f2377, [%rd1448];
	// begin inline asm
	{  cvt.rn.f16.f32 %rs441, %f2377;}

	// end inline asm
	add.s64 	%rd137, %rd1446, %rd1442;
	st.global.u16 	[%rd137], %rs441;
	add.s32 	%r243, %r666, %r86;
	setp.gt.u32 	%p168, %r243, 63;
	@%p168 bra 	$L__BB0_207;
	mul.wide.u32 	%rd1450, %r243, 4;
	add.s64 	%rd1451, %rd132, %rd1450;
	ld.local.f32 	%f2378, [%rd1451];
	// begin inline asm
	{  cvt.rn.f16.f32 %rs442, %f2378;}

	// end inline asm
	add.s64 	%rd1452, %rd137, %rd1442;
	st.global.u16 	[%rd1452], %rs442;
	add.s32 	%r667, %r243, %r86;
	mul.wide.u32 	%rd1453, %r667, 4;
	add.s64 	%rd1454, %rd132, %rd1453;
	ld.local.f32 	%f2379, [%rd1454];
	// begin inline asm
	{  cvt.rn.f16.f32 %rs443, %f2379;}

	// end inline asm
	add.s64 	%rd1455, %rd1452, %rd1442;
	st.global.u16 	[%rd1455], %rs443;
	add.s32 	%r668, %r667, %r86;
	mul.wide.u32 	%rd1456, %r668, 4;
	add.s64 	%rd1457, %rd132, %rd1456;
	ld.local.f32 	%f2380, [%rd1457];
	// begin inline asm
	{  cvt.rn.f16.f32 %rs444, %f2380;}

	// end inline asm
	add.s64 	%rd1458, %rd1455, %rd1442;
	st.global.u16 	[%rd1458], %rs444;
	add.s32 	%r669, %r668, %r86;
	mul.wide.u32 	%rd1459, %r669, 4;
	add.s64 	%rd1460, %rd132, %rd1459;
	ld.local.f32 	%f2381, [%rd1460];
	// begin inline asm
	{  cvt.rn.f16.f32 %rs445, %f2381;}

	// end inline asm
	add.s64 	%rd138, %rd1458, %rd1442;
	st.global.u16 	[%rd138], %rs445;
	add.s32 	%r244, %r669, %r86;
	setp.gt.u32 	%p169, %r244, 63;
	@%p169 bra 	$L__BB0_207;
	mul.wide.u32 	%rd1462, %r244, 4;
	add.s64 	%rd1463, %rd132, %rd1462;
	ld.local.f32 	%f2382, [%rd1463];
	// begin inline asm
	{  cvt.rn.f16.f32 %rs446, %f2382;}

	// end inline asm
	add.s64 	%rd1464, %rd138, %rd1442;
	st.global.u16 	[%rd1464], %rs446;
	add.s32 	%r670, %r244, %r86;
	mul.wide.u32 	%rd1465, %r670, 4;
	add.s64 	%rd1466, %rd132, %rd1465;
	ld.local.f32 	%f2383, [%rd1466];
	// begin inline asm
	{  cvt.rn.f16.f32 %rs447, %f2383;}

	// end inline asm
	add.s64 	%rd1467, %rd1464, %rd1442;
	st.global.u16 	[%rd1467], %rs447;
	add.s32 	%r671, %r670, %r86;
	mul.wide.u32 	%rd1468, %r671, 4;
	add.s64 	%rd1469, %rd132, %rd1468;
	ld.local.f32 	%f2384, [%rd1469];
	// begin inline asm
	{  cvt.rn.f16.f32 %rs448, %f2384;}

	// end inline asm
	add.s64 	%rd1470, %rd1467, %rd1442;
	st.global.u16 	[%rd1470], %rs448;
	add.s32 	%r672, %r671, %r86;
	mul.wide.u32 	%rd1471, %r672, 4;
	add.s64 	%rd1472, %rd132, %rd1471;
	ld.local.f32 	%f2385, [%rd1472];
	// begin inline asm
	{  cvt.rn.f16.f32 %rs449, %f2385;}

	// end inline asm
	add.s64 	%rd139, %rd1470, %rd1442;
	st.global.u16 	[%rd139], %rs449;
	add.s32 	%r245, %r672, %r86;
	setp.gt.u32 	%p170, %r245, 63;
	@%p170 bra 	$L__BB0_207;
	mul.wide.u32 	%rd1474, %r245, 4;
	add.s64 	%rd1475, %rd132, %rd1474;
	ld.local.f32 	%f2386, [%rd1475];
	// begin inline asm
	{  cvt.rn.f16.f32 %rs450, %f2386;}

	// end inline asm
	add.s64 	%rd1476, %rd139, %rd1442;
	st.global.u16 	[%rd1476], %rs450;
	add.s32 	%r673, %r245, %r86;
	mul.wide.u32 	%rd1477, %r673, 4;
	add.s64 	%rd1478, %rd132, %rd1477;
	ld.local.f32 	%f2387, [%rd1478];
	// begin inline asm
	{  cvt.rn.f16.f32 %rs451, %f2387;}

	// end inline asm
	add.s64 	%rd1479, %rd1476, %rd1442;
	st.global.u16 	[%rd1479], %rs451;
	add.s32 	%r674, %r673, %r86;
	mul.wide.u32 	%rd1480, %r674, 4;
	add.s64 	%rd1481, %rd132, %rd1480;
	ld.local.f32 	%f2388, [%rd1481];
	// begin inline asm
	{  cvt.rn.f16.f32 %rs452, %f2388;}

	// end inline asm
	add.s64 	%rd1482, %rd1479, %rd1442;
	st.global.u16 	[%rd1482], %rs452;
	add.s32 	%r675, %r674, %r86;
	mul.wide.u32 	%rd1483, %r675, 4;
	add.s64 	%rd1484, %rd132, %rd1483;
	ld.local.f32 	%f2389, [%rd1484];
	// begin inline asm
	{  cvt.rn.f16.f32 %rs453, %f2389;}

	// end inline asm
	add.s64 	%rd140, %rd1482, %rd1442;
	st.global.u16 	[%rd140], %rs453;
	add.s32 	%r246, %r675, %r86;
	setp.gt.u32 	%p171, %r246, 63;
	@%p171 bra 	$L__BB0_207;
	mul.wide.u32 	%rd1486, %r246, 4;
	add.s64 	%rd1487, %rd132, %rd1486;
	ld.local.f32 	%f2390, [%rd1487];
	// begin inline asm
	{  cvt.rn.f16.f32 %rs454, %f2390;}

	// end inline asm
	add.s64 	%rd1488, %rd140, %rd1442;
	st.global.u16 	[%rd1488], %rs454;
	add.s32 	%r676, %r246, %r86;
	mul.wide.u32 	%rd1489, %r676, 4;
	add.s64 	%rd1490, %rd132, %rd1489;
	ld.local.f32 	%f2391, [%rd1490];
	// begin inline asm
	{  cvt.rn.f16.f32 %rs455, %f2391;}

	// end inline asm
	add.s64 	%rd1491, %rd1488, %rd1442;
	st.global.u16 	[%rd1491], %rs455;
	add.s32 	%r677, %r676, %r86;
	mul.wide.u32 	%rd1492, %r677, 4;
	add.s64 	%rd1493, %rd132, %rd1492;
	ld.local.f32 	%f2392, [%rd1493];
	// begin inline asm
	{  cvt.rn.f16.f32 %rs456, %f2392;}

	// end inline asm
	add.s64 	%rd1494, %rd1491, %rd1442;
	st.global.u16 	[%rd1494], %rs456;
	add.s32 	%r678, %r677, %r86;
	mul.wide.u32 	%rd1495, %r678, 4;
	add.s64 	%rd1496, %rd132, %rd1495;
	ld.local.f32 	%f2393, [%rd1496];
	// begin inline asm
	{  cvt.rn.f16.f32 %rs457, %f2393;}

	// end inline asm
	add.s64 	%rd141, %rd1494, %rd1442;
	st.global.u16 	[%rd141], %rs457;
	add.s32 	%r247, %r678, %r86;
	setp.gt.u32 	%p172, %r247, 63;
	@%p172 bra 	$L__BB0_207;
	mul.wide.u32 	%rd1498, %r247, 4;
	add.s64 	%rd1499, %rd132, %rd1498;
	ld.local.f32 	%f2394, [%rd1499];
	// begin inline asm
	{  cvt.rn.f16.f32 %rs458, %f2394;}

	// end inline asm
	add.s64 	%rd1500, %rd141, %rd1442;
	st.global.u16 	[%rd1500], %rs458;
	add.s32 	%r679, %r247, %r86;
	mul.wide.u32 	%rd1501, %r679, 4;
	add.s64 	%rd1502, %rd132, %rd1501;
	ld.local.f32 	%f2395, [%rd1502];
	// begin inline asm
	{  cvt.rn.f16.f32 %rs459, %f2395;}

	// end inline asm
	add.s64 	%rd1503, %rd1500, %rd1442;
	st.global.u16 	[%rd1503], %rs459;
	add.s32 	%r680, %r679, %r86;
	mul.wide.u32 	%rd1504, %r680, 4;
	add.s64 	%rd1505, %rd132, %rd1504;
	ld.local.f32 	%f2396, [%rd1505];
	// begin inline asm
	{  cvt.rn.f16.f32 %rs460, %f2396;}

	// end inline asm
	add.s64 	%rd1506, %rd1503, %rd1442;
	st.global.u16 	[%rd1506], %rs460;
	add.s32 	%r681, %r680, %r86;
	mul.wide.u32 	%rd1507, %r681, 4;
	add.s64 	%rd1508, %rd132, %rd1507;
	ld.local.f32 	%f2397, [%rd1508];
	// begin inline asm
	{  cvt.rn.f16.f32 %rs461, %f2397;}

	// end inline asm
	add.s64 	%rd142, %rd1506, %rd1442;
	st.global.u16 	[%rd142], %rs461;
	add.s32 	%r248, %r681, %r86;
	setp.gt.u32 	%p173, %r248, 63;
	@%p173 bra 	$L__BB0_207;
	mul.wide.u32 	%rd1510, %r248, 4;
	add.s64 	%rd1511, %rd132, %rd1510;
	ld.local.f32 	%f2398, [%rd1511];
	// begin inline asm
	{  cvt.rn.f16.f32 %rs462, %f2398;}

	// end inline asm
	add.s64 	%rd1512, %rd142, %rd1442;
	st.global.u16 	[%rd1512], %rs462;
	add.s32 	%r682, %r248, %r86;
	mul.wide.u32 	%rd1513, %r682, 4;
	add.s64 	%rd1514, %rd132, %rd1513;
	ld.local.f32 	%f2399, [%rd1514];
	// begin inline asm
	{  cvt.rn.f16.f32 %rs463, %f2399;}

	// end inline asm
	add.s64 	%rd1515, %rd1512, %rd1442;
	st.global.u16 	[%rd1515], %rs463;
	add.s32 	%r683, %r682, %r86;
	mul.wide.u32 	%rd1516, %r683, 4;
	add.s64 	%rd1517, %rd132, %rd1516;
	ld.local.f32 	%f2400, [%rd1517];
	// begin inline asm
	{  cvt.rn.f16.f32 %rs464, %f2400;}

	// end inline asm
	add.s64 	%rd1518, %rd1515, %rd1442;
	st.global.u16 	[%rd1518], %rs464;
	add.s32 	%r684, %r683, %r86;
	mul.wide.u32 	%rd1519, %r684, 4;
	add.s64 	%rd1520, %rd132, %rd1519;
	ld.local.f32 	%f2401, [%rd1520];
	// begin inline asm
	{  cvt.rn.f16.f32 %rs465, %f2401;}

	// end inline asm
	add.s64 	%rd143, %rd1518, %rd1442;
	st.global.u16 	[%rd143], %rs465;
	add.s32 	%r249, %r684, %r86;
	setp.gt.u32 	%p174, %r249, 63;
	@%p174 bra 	$L__BB0_207;
	mul.wide.u32 	%rd1522, %r249, 4;
	add.s64 	%rd1523, %rd132, %rd1522;
	ld.local.f32 	%f2402, [%rd1523];
	// begin inline asm
	{  cvt.rn.f16.f32 %rs466, %f2402;}

	// end inline asm
	add.s64 	%rd1524, %rd143, %rd1442;
	st.global.u16 	[%rd1524], %rs466;
	add.s32 	%r685, %r249, %r86;
	mul.wide.u32 	%rd1525, %r685, 4;
	add.s64 	%rd1526, %rd132, %rd1525;
	ld.local.f32 	%f2403, [%rd1526];
	// begin inline asm
	{  cvt.rn.f16.f32 %rs467, %f2403;}

	// end inline asm
	add.s64 	%rd1527, %rd1524, %rd1442;
	st.global.u16 	[%rd1527], %rs467;
	add.s32 	%r686, %r685, %r86;
	mul.wide.u32 	%rd1528, %r686, 4;
	add.s64 	%rd1529, %rd132, %rd1528;
	ld.local.f32 	%f2404, [%rd1529];
	// begin inline asm
	{  cvt.rn.f16.f32 %rs468, %f2404;}

	// end inline asm
	add.s64 	%rd1530, %rd1527, %rd1442;
	st.global.u16 	[%rd1530], %rs468;
	add.s32 	%r687, %r686, %r86;
	mul.wide.u32 	%rd1531, %r687, 4;
	add.s64 	%rd1532, %rd132, %rd1531;
	ld.local.f32 	%f2405, [%rd1532];
	// begin inline asm
	{  cvt.rn.f16.f32 %rs469, %f2405;}

	// end inline asm
	add.s64 	%rd144, %rd1530, %rd1442;
	st.global.u16 	[%rd144], %rs469;
	add.s32 	%r250, %r687, %r86;
	setp.gt.u32 	%p175, %r250, 63;
	@%p175 bra 	$L__BB0_207;
	mul.wide.u32 	%rd1534, %r250, 4;
	add.s64 	%rd1535, %rd132, %rd1534;
	ld.local.f32 	%f2406, [%rd1535];
	// begin inline asm
	{  cvt.rn.f16.f32 %rs470, %f2406;}

	// end inline asm
	add.s64 	%rd1536, %rd144, %rd1442;
	st.global.u16 	[%rd1536], %rs470;
	add.s32 	%r688, %r250, %r86;
	mul.wide.u32 	%rd1537, %r688, 4;
	add.s64 	%rd1538, %rd132, %rd1537;
	ld.local.f32 	%f2407, [%rd1538];
	// begin inline asm
	{  cvt.rn.f16.f32 %rs471, %f2407;}

	// end inline asm
	add.s64 	%rd1539, %rd1536, %rd1442;
	st.global.u16 	[%rd1539], %rs471;
	add.s32 	%r689, %r688, %r86;
	mul.wide.u32 	%rd1540, %r689, 4;
	add.s64 	%rd1541, %rd132, %rd1540;
	ld.local.f32 	%f2408, [%rd1541];
	// begin inline asm
	{  cvt.rn.f16.f32 %rs472, %f2408;}

	// end inline asm
	add.s64 	%rd1542, %rd1539, %rd1442;
	st.global.u16 	[%rd1542], %rs472;
	add.s32 	%r690, %r689, %r86;
	mul.wide.u32 	%rd1543, %r690, 4;
	add.s64 	%rd1544, %rd132, %rd1543;
	ld.local.f32 	%f2409, [%rd1544];
	// begin inline asm
	{  cvt.rn.f16.f32 %rs473, %f2409;}

	// end inline asm
	add.s64 	%rd145, %rd1542, %rd1442;
	st.global.u16 	[%rd145], %rs473;
	add.s32 	%r251, %r690, %r86;
	setp.gt.u32 	%p176, %r251, 63;
	@%p176 bra 	$L__BB0_207;
	mul.wide.u32 	%rd1546, %r251, 4;
	add.s64 	%rd1547, %rd132, %rd1546;
	ld.local.f32 	%f2410, [%rd1547];
	// begin inline asm
	{  cvt.rn.f16.f32 %rs474, %f2410;}

	// end inline asm
	add.s64 	%rd1548, %rd145, %rd1442;
	st.global.u16 	[%rd1548], %rs474;
	add.s32 	%r691, %r251, %r86;
	mul.wide.u32 	%rd1549, %r691, 4;
	add.s64 	%rd1550, %rd132, %rd1549;
	ld.local.f32 	%f2411, [%rd1550];
	// begin inline asm
	{  cvt.rn.f16.f32 %rs475, %f2411;}

	// end inline asm
	add.s64 	%rd1551, %rd1548, %rd1442;
	st.global.u16 	[%rd1551], %rs475;
	add.s32 	%r692, %r691, %r86;
	mul.wide.u32 	%rd1552, %r692, 4;
	add.s64 	%rd1553, %rd132, %rd1552;
	ld.local.f32 	%f2412, [%rd1553];
	// begin inline asm
	{  cvt.rn.f16.f32 %rs476, %f2412;}

	// end inline asm
	add.s64 	%rd1554, %rd1551, %rd1442;
	st.global.u16 	[%rd1554], %rs476;
	add.s32 	%r693, %r692, %r86;
	mul.wide.u32 	%rd1555, %r693, 4;
	add.s64 	%rd1556, %rd132, %rd1555;
	ld.local.f32 	%f2413, [%rd1556];
	// begin inline asm
	{  cvt.rn.f16.f32 %rs477, %f2413;}

	// end inline asm
	add.s64 	%rd146, %rd1554, %rd1442;
	st.global.u16 	[%rd146], %rs477;
	add.s32 	%r252, %r693, %r86;
	setp.gt.u32 	%p177, %r252, 63;
	@%p177 bra 	$L__BB0_207;
	mul.wide.u32 	%rd1558, %r252, 4;
	add.s64 	%rd1559, %rd132, %rd1558;
	ld.local.f32 	%f2414, [%rd1559];
	// begin inline asm
	{  cvt.rn.f16.f32 %rs478, %f2414;}

	// end inline asm
	add.s64 	%rd1560, %rd146, %rd1442;
	st.global.u16 	[%rd1560], %rs478;
	add.s32 	%r694, %r252, %r86;
	mul.wide.u32 	%rd1561, %r694, 4;
	add.s64 	%rd1562, %rd132, %rd1561;
	ld.local.f32 	%f2415, [%rd1562];
	// begin inline asm
	{  cvt.rn.f16.f32 %rs479, %f2415;}

	// end inline asm
	add.s64 	%rd1563, %rd1560, %rd1442;
	st.global.u16 	[%rd1563], %rs479;
	add.s32 	%r695, %r694, %r86;
	mul.wide.u32 	%rd1564, %r695, 4;
	add.s64 	%rd1565, %rd132, %rd1564;
	ld.local.f32 	%f2416, [%rd1565];
	// begin inline asm
	{  cvt.rn.f16.f32 %rs480, %f2416;}

	// end inline asm
	add.s64 	%rd1566, %rd1563, %rd1442;
	st.global.u16 	[%rd1566], %rs480;
	add.s32 	%r696, %r695, %r86;
	mul.wide.u32 	%rd1567, %r696, 4;
	add.s64 	%rd1568, %rd132, %rd1567;
	ld.local.f32 	%f2417, [%rd1568];
	// begin inline asm
	{  cvt.rn.f16.f32 %rs481, %f2417;}

	// end inline asm
	add.s64 	%rd147, %rd1566, %rd1442;
	st.global.u16 	[%rd147], %rs481;
	add.s32 	%r253, %r696, %r86;
	setp.gt.u32 	%p178, %r253, 63;
	@%p178 bra 	$L__BB0_207;
	mul.wide.u32 	%rd1570, %r253, 4;
	add.s64 	%rd1571, %rd132, %rd1570;
	ld.local.f32 	%f2418, [%rd1571];
	// begin inline asm
	{  cvt.rn.f16.f32 %rs482, %f2418;}

	// end inline asm
	add.s64 	%rd1572, %rd147, %rd1442;
	st.global.u16 	[%rd1572], %rs482;
	add.s32 	%r697, %r253, %r86;
	mul.wide.u32 	%rd1573, %r697, 4;
	add.s64 	%rd1574, %rd132, %rd1573;
	ld.local.f32 	%f2419, [%rd1574];
	// begin inline asm
	{  cvt.rn.f16.f32 %rs483, %f2419;}

	// end inline asm
	add.s64 	%rd1575, %rd1572, %rd1442;
	st.global.u16 	[%rd1575], %rs483;
	add.s32 	%r698, %r697, %r86;
	mul.wide.u32 	%rd1576, %r698, 4;
	add.s64 	%rd1577, %rd132, %rd1576;
	ld.local.f32 	%f2420, [%rd1577];
	// begin inline asm
	{  cvt.rn.f16.f32 %rs484, %f2420;}

	// end inline asm
	add.s64 	%rd1578, %rd1575, %rd1442;
	st.global.u16 	[%rd1578], %rs484;
	add.s32 	%r699, %r698, %r86;
	mul.wide.u32 	%rd1579, %r699, 4;
	add.s64 	%rd1580, %rd132, %rd1579;
	ld.local.f32 	%f2421, [%rd1580];
	// begin inline asm
	{  cvt.rn.f16.f32 %rs485, %f2421;}

	// end inline asm
	add.s64 	%rd148, %rd1578, %rd1442;
	st.global.u16 	[%rd148], %rs485;
	add.s32 	%r254, %r699, %r86;
	setp.gt.u32 	%p179, %r254, 63;
	@%p179 bra 	$L__BB0_207;
	mul.wide.u32 	%rd1582, %r254, 4;
	add.s64 	%rd1583, %rd132, %rd1582;
	ld.local.f32 	%f2422, [%rd1583];
	// begin inline asm
	{  cvt.rn.f16.f32 %rs486, %f2422;}

	// end inline asm
	add.s64 	%rd1584, %rd148, %rd1442;
	st.global.u16 	[%rd1584], %rs486;
	add.s32 	%r700, %r254, %r86;
	mul.wide.u32 	%rd1585, %r700, 4;
	add.s64 	%rd1586, %rd132, %rd1585;
	ld.local.f32 	%f2423, [%rd1586];
	// begin inline asm
	{  cvt.rn.f16.f32 %rs487, %f2423;}

	// end inline asm
	add.s64 	%rd1587, %rd1584, %rd1442;
	st.global.u16 	[%rd1587], %rs487;
	add.s32 	%r701, %r700, %r86;
	mul.wide.u32 	%rd1588, %r701, 4;
	add.s64 	%rd1589, %rd132, %rd1588;
	ld.local.f32 	%f2424, [%rd1589];
	// begin inline asm
	{  cvt.rn.f16.f32 %rs488, %f2424;}

	// end inline asm
	add.s64 	%rd1590, %rd1587, %rd1442;
	st.global.u16 	[%rd1590], %rs488;
	add.s32 	%r702, %r701, %r86;
	mul.wide.u32 	%rd1591, %r702, 4;
	add.s64 	%rd1592, %rd132, %rd1591;
	ld.local.f32 	%f2425, [%rd1592];
	// begin inline asm
	{  cvt.rn.f16.f32 %rs489, %f2425;}

	// end inline asm
	add.s64 	%rd149, %rd1590, %rd1442;
	st.global.u16 	[%rd149], %rs489;
	add.s32 	%r255, %r702, %r86;
	setp.gt.u32 	%p180, %r255, 63;
	@%p180 bra 	$L__BB0_207;
	mul.wide.u32 	%rd1594, %r255, 4;
	add.s64 	%rd1595, %rd132, %rd1594;
	ld.local.f32 	%f2426, [%rd1595];
	// begin inline asm
	{  cvt.rn.f16.f32 %rs490, %f2426;}

	// end inline asm
	add.s64 	%rd1596, %rd149, %rd1442;
	st.global.u16 	[%rd1596], %rs490;
	add.s32 	%r703, %r255, %r86;
	mul.wide.u32 	%rd1597, %r703, 4;
	add.s64 	%rd1598, %rd132, %rd1597;
	ld.local.f32 	%f2427, [%rd1598];
	// begin inline asm
	{  cvt.rn.f16.f32 %rs491, %f2427;}

	// end inline asm
	add.s64 	%rd1599, %rd1596, %rd1442;
	st.global.u16 	[%rd1599], %rs491;
	add.s32 	%r704, %r703, %r86;
	mul.wide.u32 	%rd1600, %r704, 4;
	add.s64 	%rd1601, %rd132, %rd1600;
	ld.local.f32 	%f2428, [%rd1601];
	// begin inline asm
	{  cvt.rn.f16.f32 %rs492, %f2428;}

	// end inline asm
	add.s64 	%rd1602, %rd1599, %rd1442;
	st.global.u16 	[%rd1602], %rs492;
	add.s32 	%r705, %r704, %r86;
	mul.wide.u32 	%rd1603, %r705, 4;
	add.s64 	%rd1604, %rd132, %rd1603;
	ld.local.f32 	%f2429, [%rd1604];
	// begin inline asm
	{  cvt.rn.f16.f32 %rs493, %f2429;}

	// end inline asm
	add.s64 	%rd150, %rd1602, %rd1442;
	st.global.u16 	[%rd150], %rs493;
	add.s32 	%r256, %r705, %r86;
	setp.gt.u32 	%p181, %r256, 63;
	@%p181 bra 	$L__BB0_207;
	mul.wide.u32 	%rd1606, %r256, 4;
	add.s64 	%rd1607, %rd132, %rd1606;
	ld.local.f32 	%f2430, [%rd1607];
	// begin inline asm
	{  cvt.rn.f16.f32 %rs494, %f2430;}

	// end inline asm
	add.s64 	%rd1608, %rd150, %rd1442;
	st.global.u16 	[%rd1608], %rs494;
	add.s32 	%r706, %r256, %r86;
	mul.wide.u32 	%rd1609, %r706, 4;
	add.s64 	%rd1610, %rd132, %rd1609;
	ld.local.f32 	%f2431, [%rd1610];
	// begin inline asm
	{  cvt.rn.f16.f32 %rs495, %f2431;}

	// end inline asm
	add.s64 	%rd1611, %rd1608, %rd1442;
	st.global.u16 	[%rd1611], %rs495;
	add.s32 	%r707, %r706, %r86;
	mul.wide.u32 	%rd1612, %r707, 4;
	add.s64 	%rd1613, %rd132, %rd1612;
	ld.local.f32 	%f2432, [%rd1613];
	// begin inline asm
	{  cvt.rn.f16.f32 %rs496, %f2432;}

	// end inline asm
	add.s64 	%rd1614, %rd1611, %rd1442;
	st.global.u16 	[%rd1614], %rs496;
	add.s32 	%r708, %r707, %r86;
	mul.wide.u32 	%rd1615, %r708, 4;
	add.s64 	%rd1616, %rd132, %rd1615;
	ld.local.f32 	%f2433, [%rd1616];
	// begin inline asm
	{  cvt.rn.f16.f32 %rs497, %f2433;}

	// end inline asm
	add.s64 	%rd151, %rd1614, %rd1442;
	st.global.u16 	[%rd151], %rs497;
	add.s32 	%r257, %r708, %r86;
	setp.gt.u32 	%p182, %r257, 63;
	@%p182 bra 	$L__BB0_207;
	mul.wide.u32 	%rd1618, %r257, 4;
	add.s64 	%rd1619, %rd132, %rd1618;
	ld.local.f32 	%f2434, [%rd1619];
	// begin inline asm
	{  cvt.rn.f16.f32 %rs498, %f2434;}

	// end inline asm
	add.s64 	%rd1620, %rd151, %rd1442;
	st.global.u16 	[%rd1620], %rs498;
	add.s32 	%r709, %r257, %r86;
	mul.wide.u32 	%rd1621, %r709, 4;
	add.s64 	%rd1622, %rd132, %rd1621;
	ld.local.f32 	%f2435, [%rd1622];
	// begin inline asm
	{  cvt.rn.f16.f32 %rs499, %f2435;}

	// end inline asm
	add.s64 	%rd1623, %rd1620, %rd1442;
	st.global.u16 	[%rd1623], %rs499;
	add.s32 	%r710, %r709, %r86;
	mul.wide.u32 	%rd1624, %r710, 4;
	add.s64 	%rd1625, %rd132, %rd1624;
	ld.local.f32 	%f2436, [%rd1625];
	// begin inline asm
	{  cvt.rn.f16.f32 %rs500, %f2436;}

	// end inline asm
	add.s64 	%rd1626, %rd1623, %rd1442;
	st.global.u16 	[%rd1626], %rs500;
	add.s32 	%r711, %r710, %r86;
	mul.wide.u32 	%rd1627, %r711, 4;
	add.s64 	%rd1628, %rd132, %rd1627;
	ld.local.f32 	%f2437, [%rd1628];
	// begin inline asm
	{  cvt.rn.f16.f32 %rs501, %f2437;}

	// end inline asm
	add.s64 	%rd1629, %rd1626, %rd1442;
	st.global.u16 	[%rd1629], %rs501;
$L__BB0_207:
	add.s32 	%r258, %r234, %r87;
	setp.gt.u32 	%p183, %r258, 7;
	@%p183 bra 	$L__BB0_230;
	setp.gt.u32 	%p184, %r807, 63;
	add.s32 	%r259, %r235, %r87;
	@%p184 bra 	$L__BB0_230;
	ld.param.u32 	%r771, [_Z20rmsnorm_matmul_fusedPK6__halfS1_S1_PS_iiif_param_5];
	mul.wide.u32 	%rd1630, %r258, 256;
	add.s64 	%rd152, %rd3, %rd1630;
	mad.lo.s32 	%r260, %r259, %r771, %r84;
	and.b32  	%r261, %r90, 3;
	setp.eq.s32 	%p185, %r261, 0;
	@%p185 bra 	$L__BB0_213;
	mul.wide.u32 	%rd1631, %r807, 4;
	add.s64 	%rd153, %rd152, %rd1631;
	ld.local.f32 	%f2438, [%rd153];
	// begin inline asm
	{  cvt.rn.f16.f32 %rs502, %f2438;}

	// end inline asm
	add.s32 	%r712, %r260, %r807;
	mul.wide.s32 	%rd1632, %r712, 2;
	add.s64 	%rd154, %rd11, %rd1632;
	st.global.u16 	[%rd154], %rs502;
	setp.eq.s32 	%p186, %r261, 1;
	mov.u32 	%r807, %r88;
	@%p186 bra 	$L__BB0_213;
	mul.wide.s32 	%rd1633, %r86, 4;
	add.s64 	%rd155, %rd153, %rd1633;
	ld.local.f32 	%f2439, [%rd155];
	// begin inline asm
	{  cvt.rn.f16.f32 %rs503, %f2439;}

	// end inline asm
	shl.b32 	%r262, %r86, 1;
	cvt.u64.u32 	%rd1634, %r262;
	add.s64 	%rd156, %rd154, %rd1634;
	st.global.u16 	[%rd156], %rs503;
	add.s32 	%r807, %r88, %r86;
	setp.eq.s32 	%p187, %r261, 2;
	@%p187 bra 	$L__BB0_213;
	add.s64 	%rd1637, %rd155, %rd1633;
	ld.local.f32 	%f2440, [%rd1637];
	// begin inline asm
	{  cvt.rn.f16.f32 %rs504, %f2440;}

	// end inline asm
	add.s64 	%rd1638, %rd156, %rd1634;
	st.global.u16 	[%rd1638], %rs504;
	add.s32 	%r807, %r807, %r86;
$L__BB0_213:
	setp.lt.u32 	%p188, %r89, 3;
	@%p188 bra 	$L__BB0_230;
	mul.wide.u32 	%rd1639, %r807, 4;
	add.s64 	%rd1640, %rd152, %rd1639;
	ld.local.f32 	%f2441, [%rd1640];
	// begin inline asm
	{  cvt.rn.f16.f32 %rs505, %f2441;}

	// end inline asm
	add.s32 	%r713, %r260, %r807;
	mul.wide.s32 	%rd1641, %r713, 2;
	add.s64 	%rd1642, %rd11, %rd1641;
	st.global.u16 	[%rd1642], %rs505;
	add.s32 	%r714, %r807, %r86;
	mul.wide.u32 	%rd1643, %r714, 4;
	add.s64 	%rd1644, %rd152, %rd1643;
	ld.local.f32 	%f2442, [%rd1644];
	// begin inline asm
	{  cvt.rn.f16.f32 %rs506, %f2442;}

	// end inline asm
	shl.b32 	%r266, %r86, 1;
	cvt.u64.u32 	%rd1645, %r266;
	add.s64 	%rd1646, %rd1642, %rd1645;
	st.global.u16 	[%rd1646], %rs506;
	add.s32 	%r715, %r714, %r86;
	mul.wide.u32 	%rd1647, %r715, 4;
	add.s64 	%rd1648, %rd152, %rd1647;
	ld.local.f32 	%f2443, [%rd1648];
	// begin inline asm
	{  cvt.rn.f16.f32 %rs507, %f2443;}

	// end inline asm
	add.s64 	%rd1649, %rd1646, %rd1645;
	st.global.u16 	[%rd1649], %rs507;
	add.s32 	%r716, %r715, %r86;
	mul.wide.u32 	%rd1650, %r716, 4;
	add.s64 	%rd1651, %rd152, %rd1650;
	ld.local.f32 	%f2444, [%rd1651];
	// begin inline asm
	{  cvt.rn.f16.f32 %rs508, %f2444;}

	// end inline asm
	add.s64 	%rd157, %rd1649, %rd1645;
	st.global.u16 	[%rd157], %rs508;
	add.s32 	%r267, %r716, %r86;
	setp.gt.u32 	%p189, %r267, 63;
	@%p189 bra 	$L__BB0_230;
	mul.wide.u32 	%rd1653, %r267, 4;
	add.s64 	%rd1654, %rd152, %rd1653;
	ld.local.f32 	%f2445, [%rd1654];
	// begin inline asm
	{  cvt.rn.f16.f32 %rs509, %f2445;}

	// end inline asm
	add.s64 	%rd1655, %rd157, %rd1645;
	st.global.u16 	[%rd1655], %rs509;
	add.s32 	%r717, %r267, %r86;
	mul.wide.u32 	%rd1656, %r717, 4;
	add.s64 	%rd1657, %rd152, %rd1656;
	ld.local.f32 	%f2446, [%rd1657];
	// begin inline asm
	{  cvt.rn.f16.f32 %rs510, %f2446;}

	// end inline asm
	add.s64 	%rd1658, %rd1655, %rd1645;
	st.global.u16 	[%rd1658], %rs510;
	add.s32 	%r718, %r717, %r86;
	mul.wide.u32 	%rd1659, %r718, 4;
	add.s64 	%rd1660, %rd152, %rd1659;
	ld.local.f32 	%f2447, [%rd1660];
	// begin inline asm
	{  cvt.rn.f16.f32 %rs511, %f2447;}

	// end inline asm
	add.s64 	%rd1661, %rd1658, %rd1645;
	st.global.u16 	[%rd1661], %rs511;
	add.s32 	%r719, %r718, %r86;
	mul.wide.u32 	%rd1662, %r719, 4;
	add.s64 	%rd1663, %rd152, %rd1662;
	ld.local.f32 	%f2448, [%rd1663];
	// begin inline asm
	{  cvt.rn.f16.f32 %rs512, %f2448;}

	// end inline asm
	add.s64 	%rd158, %rd1661, %rd1645;
	st.global.u16 	[%rd158], %rs512;
	add.s32 	%r268, %r719, %r86;
	setp.gt.u32 	%p190, %r268, 63;
	@%p190 bra 	$L__BB0_230;
	mul.wide.u32 	%rd1665, %r268, 4;
	add.s64 	%rd1666, %rd152, %rd1665;
	ld.local.f32 	%f2449, [%rd1666];
	// begin inline asm
	{  cvt.rn.f16.f32 %rs513, %f2449;}

	// end inline asm
	add.s64 	%rd1667, %rd158, %rd1645;
	st.global.u16 	[%rd1667], %rs513;
	add.s32 	%r720, %r268, %r86;
	mul.wide.u32 	%rd1668, %r720, 4;
	add.s64 	%rd1669, %rd152, %rd1668;
	ld.local.f32 	%f2450, [%rd1669];
	// begin inline asm
	{  cvt.rn.f16.f32 %rs514, %f2450;}

	// end inline asm
	add.s64 	%rd1670, %rd1667, %rd1645;
	st.global.u16 	[%rd1670], %rs514;
	add.s32 	%r721, %r720, %r86;
	mul.wide.u32 	%rd1671, %r721, 4;
	add.s64 	%rd1672, %rd152, %rd1671;
	ld.local.f32 	%f2451, [%rd1672];
	// begin inline asm
	{  cvt.rn.f16.f32 %rs515, %f2451;}

	// end inline asm
	add.s64 	%rd1673, %rd1670, %rd1645;
	st.global.u16 	[%rd1673], %rs515;
	add.s32 	%r722, %r721, %r86;
	mul.wide.u32 	%rd1674, %r722, 4;
	add.s64 	%rd1675, %rd152, %rd1674;
	ld.local.f32 	%f2452, [%rd1675];
	// begin inline asm
	{  cvt.rn.f16.f32 %rs516, %f2452;}

	// end inline asm
	add.s64 	%rd159, %rd1673, %rd1645;
	st.global.u16 	[%rd159], %rs516;
	add.s32 	%r269, %r722, %r86;
	setp.gt.u32 	%p191, %r269, 63;
	@%p191 bra 	$L__BB0_230;
	mul.wide.u32 	%rd1677, %r269, 4;
	add.s64 	%rd1678, %rd152, %rd1677;
	ld.local.f32 	%f2453, [%rd1678];
	// begin inline asm
	{  cvt.rn.f16.f32 %rs517, %f2453;}

	// end inline asm
	add.s64 	%rd1679, %rd159, %rd1645;
	st.global.u16 	[%rd1679], %rs517;
	add.s32 	%r723, %r269, %r86;
	mul.wide.u32 	%rd1680, %r723, 4;
	add.s64 	%rd1681, %rd152, %rd1680;
	ld.local.f32 	%f2454, [%rd1681];
	// begin inline asm
	{  cvt.rn.f16.f32 %rs518, %f2454;}

	// end inline asm
	add.s64 	%rd1682, %rd1679, %rd1645;
	st.global.u16 	[%rd1682], %rs518;
	add.s32 	%r724, %r723, %r86;
	mul.wide.u32 	%rd1683, %r724, 4;
	add.s64 	%rd1684, %rd152, %rd1683;
	ld.local.f32 	%f2455, [%rd1684];
	// begin inline asm
	{  cvt.rn.f16.f32 %rs519, %f2455;}

	// end inline asm
	add.s64 	%rd1685, %rd1682, %rd1645;
	st.global.u16 	[%rd1685], %rs519;
	add.s32 	%r725, %r724, %r86;
	mul.wide.u32 	%rd1686, %r725, 4;
	add.s64 	%rd1687, %rd152, %rd1686;
	ld.local.f32 	%f2456, [%rd1687];
	// begin inline asm
	{  cvt.rn.f16.f32 %rs520, %f2456;}

	// end inline asm
	add.s64 	%rd160, %rd1685, %rd1645;
	st.global.u16 	[%rd160], %rs520;
	add.s32 	%r270, %r725, %r86;
	setp.gt.u32 	%p192, %r270, 63;
	@%p192 bra 	$L__BB0_230;
	mul.wide.u32 	%rd1689, %r270, 4;
	add.s64 	%rd1690, %rd152, %rd1689;
	ld.local.f32 	%f2457, [%rd1690];
	// begin inline asm
	{  cvt.rn.f16.f32 %rs521, %f2457;}

	// end inline asm
	add.s64 	%rd1691, %rd160, %rd1645;
	st.global.u16 	[%rd1691], %rs521;
	add.s32 	%r726, %r270, %r86;
	mul.wide.u32 	%rd1692, %r726, 4;
	add.s64 	%rd1693, %rd152, %rd1692;
	ld.local.f32 	%f2458, [%rd1693];
	// begin inline asm
	{  cvt.rn.f16.f32 %rs522, %f2458;}

	// end inline asm
	add.s64 	%rd1694, %rd1691, %rd1645;
	st.global.u16 	[%rd1694], %rs522;
	add.s32 	%r727, %r726, %r86;
	mul.wide.u32 	%rd1695, %r727, 4;
	add.s64 	%rd1696, %rd152, %rd1695;
	ld.local.f32 	%f2459, [%rd1696];
	// begin inline asm
	{  cvt.rn.f16.f32 %rs523, %f2459;}

	// end inline asm
	add.s64 	%rd1697, %rd1694, %rd1645;
	st.global.u16 	[%rd1697], %rs523;
	add.s32 	%r728, %r727, %r86;
	mul.wide.u32 	%rd1698, %r728, 4;
	add.s64 	%rd1699, %rd152, %rd1698;
	ld.local.f32 	%f2460, [%rd1699];
	// begin inline asm
	{  cvt.rn.f16.f32 %rs524, %f2460;}

	// end inline asm
	add.s64 	%rd161, %rd1697, %rd1645;
	st.global.u16 	[%rd161], %rs524;
	add.s32 	%r271, %r728, %r86;
	setp.gt.u32 	%p193, %r271, 63;
	@%p193 bra 	$L__BB0_230;
	mul.wide.u32 	%rd1701, %r271, 4;
	add.s64 	%rd1702, %rd152, %rd1701;
	ld.local.f32 	%f2461, [%rd1702];
	// begin inline asm
	{  cvt.rn.f16.f32 %rs525, %f2461;}

	// end inline asm
	add.s64 	%rd1703, %rd161, %rd1645;
	st.global.u16 	[%rd1703], %rs525;
	add.s32 	%r729, %r271, %r86;
	mul.wide.u32 	%rd1704, %r729, 4;
	add.s64 	%rd1705, %rd152, %rd1704;
	ld.local.f32 	%f2462, [%rd1705];
	// begin inline asm
	{  cvt.rn.f16.f32 %rs526, %f2462;}

	// end inline asm
	add.s64 	%rd1706, %rd1703, %rd1645;
	st.global.u16 	[%rd1706], %rs526;
	add.s32 	%r730, %r729, %r86;
	mul.wide.u32 	%rd1707, %r730, 4;
	add.s64 	%rd1708, %rd152, %rd1707;
	ld.local.f32 	%f2463, [%rd1708];
	// begin inline asm
	{  cvt.rn.f16.f32 %rs527, %f2463;}

	// end inline asm
	add.s64 	%rd1709, %rd1706, %rd1645;
	st.global.u16 	[%rd1709], %rs527;
	add.s32 	%r731, %r730, %r86;
	mul.wide.u32 	%rd1710, %r731, 4;
	add.s64 	%rd1711, %rd152, %rd1710;
	ld.local.f32 	%f2464, [%rd1711];
	// begin inline asm
	{  cvt.rn.f16.f32 %rs528, %f2464;}

	// end inline asm
	add.s64 	%rd162, %rd1709, %rd1645;
	st.global.u16 	[%rd162], %rs528;
	add.s32 	%r272, %r731, %r86;
	setp.gt.u32 	%p194, %r272, 63;
	@%p194 bra 	$L__BB0_230;
	mul.wide.u32 	%rd1713, %r272, 4;
	add.s64 	%rd1714, %rd152, %rd1713;
	ld.local.f32 	%f2465, [%rd1714];
	// begin inline asm
	{  cvt.rn.f16.f32 %rs529, %f2465;}

	// end inline asm
	add.s64 	%rd1715, %rd162, %rd1645;
	st.global.u16 	[%rd1715], %rs529;
	add.s32 	%r732, %r272, %r86;
	mul.wide.u32 	%rd1716, %r732, 4;
	add.s64 	%rd1717, %rd152, %rd1716;
	ld.local.f32 	%f2466, [%rd1717];
	// begin inline asm
	{  cvt.rn.f16.f32 %rs530, %f2466;}

	// end inline asm
	add.s64 	%rd1718, %rd1715, %rd1645;
	st.global.u16 	[%rd1718], %rs530;
	add.s32 	%r733, %r732, %r86;
	mul.wide.u32 	%rd1719, %r733, 4;
	add.s64 	%rd1720, %rd152, %rd1719;
	ld.local.f32 	%f2467, [%rd1720];
	// begin inline asm
	{  cvt.rn.f16.f32 %rs531, %f2467;}

	// end inline asm
	add.s64 	%rd1721, %rd1718, %rd1645;
	st.global.u16 	[%rd1721], %rs531;
	add.s32 	%r734, %r733, %r86;
	mul.wide.u32 	%rd1722, %r734, 4;
	add.s64 	%rd1723, %rd152, %rd1722;
	ld.local.f32 	%f2468, [%rd1723];
	// begin inline asm
	{  cvt.rn.f16.f32 %rs532, %f2468;}

	// end inline asm
	add.s64 	%rd163, %rd1721, %rd1645;
	st.global.u16 	[%rd163], %rs532;
	add.s32 	%r273, %r734, %r86;
	setp.gt.u32 	%p195, %r273, 63;
	@%p195 bra 	$L__BB0_230;
	mul.wide.u32 	%rd1725, %r273, 4;
	add.s64 	%rd1726, %rd152, %rd1725;
	ld.local.f32 	%f2469, [%rd1726];
	// begin inline asm
	{  cvt.rn.f16.f32 %rs533, %f2469;}

	// end inline asm
	add.s64 	%rd1727, %rd163, %rd1645;
	st.global.u16 	[%rd1727], %rs533;
	add.s32 	%r735, %r273, %r86;
	mul.wide.u32 	%rd1728, %r735, 4;
	add.s64 	%rd1729, %rd152, %rd1728;
	ld.local.f32 	%f2470, [%rd1729];
	// begin inline asm
	{  cvt.rn.f16.f32 %rs534, %f2470;}

	// end inline asm
	add.s64 	%rd1730, %rd1727, %rd1645;
	st.global.u16 	[%rd1730], %rs534;
	add.s32 	%r736, %r735, %r86;
	mul.wide.u32 	%rd1731, %r736, 4;
	add.s64 	%rd1732, %rd152, %rd1731;
	ld.local.f32 	%f2471, [%rd1732];
	// begin inline asm
	{  cvt.rn.f16.f32 %rs535, %f2471;}

	// end inline asm
	add.s64 	%rd1733, %rd1730, %rd1645;
	st.global.u16 	[%rd1733], %rs535;
	add.s32 	%r737, %r736, %r86;
	mul.wide.u32 	%rd1734, %r737, 4;
	add.s64 	%rd1735, %rd152, %rd1734;
	ld.local.f32 	%f2472, [%rd1735];
	// begin inline asm
	{  cvt.rn.f16.f32 %rs536, %f2472;}

	// end inline asm
	add.s64 	%rd164, %rd1733, %rd1645;
	st.global.u16 	[%rd164], %rs536;
	add.s32 	%r274, %r737, %r86;
	setp.gt.u32 	%p196, %r274, 63;
	@%p196 bra 	$L__BB0_230;
	mul.wide.u32 	%rd1737, %r274, 4;
	add.s64 	%rd1738, %rd152, %rd1737;
	ld.local.f32 	%f2473, [%rd1738];
	// begin inline asm
	{  cvt.rn.f16.f32 %rs537, %f2473;}

	// end inline asm
	add.s64 	%rd1739, %rd164, %rd1645;
	st.global.u16 	[%rd1739], %rs537;
	add.s32 	%r738, %r274, %r86;
	mul.wide.u32 	%rd1740, %r738, 4;
	add.s64 	%rd1741, %rd152, %rd1740;
	ld.local.f32 	%f2474, [%rd1741];
	// begin inline asm
	{  cvt.rn.f16.f32 %rs538, %f2474;}

	// end inline asm
	add.s64 	%rd1742, %rd1739, %rd1645;
	st.global.u16 	[%rd1742], %rs538;
	add.s32 	%r739, %r738, %r86;
	mul.wide.u32 	%rd1743, %r739, 4;
	add.s64 	%rd1744, %rd152, %rd1743;
	ld.local.f32 	%f2475, [%rd1744];
	// begin inline asm
	{  cvt.rn.f16.f32 %rs539, %f2475;}

	// end inline asm
	add.s64 	%rd1745, %rd1742, %rd1645;
	st.global.u16 	[%rd1745], %rs539;
	add.s32 	%r740, %r739, %r86;
	mul.wide.u32 	%rd1746, %r740, 4;
	add.s64 	%rd1747, %rd152, %rd1746;
	ld.local.f32 	%f2476, [%rd1747];
	// begin inline asm
	{  cvt.rn.f16.f32 %rs540, %f2476;}

	// end inline asm
	add.s64 	%rd165, %rd1745, %rd1645;
	st.global.u16 	[%rd165], %rs540;
	add.s32 	%r275, %r740, %r86;
	setp.gt.u32 	%p197, %r275, 63;
	@%p197 bra 	$L__BB0_230;
	mul.wide.u32 	%rd1749, %r275, 4;
	add.s64 	%rd1750, %rd152, %rd1749;
	ld.local.f32 	%f2477, [%rd1750];
	// begin inline asm
	{  cvt.rn.f16.f32 %rs541, %f2477;}

	// end inline asm
	add.s64 	%rd1751, %rd165, %rd1645;
	st.global.u16 	[%rd1751], %rs541;
	add.s32 	%r741, %r275, %r86;
	mul.wide.u32 	%rd1752, %r741, 4;
	add.s64 	%rd1753, %rd152, %rd1752;
	ld.local.f32 	%f2478, [%rd1753];
	// begin inline asm
	{  cvt.rn.f16.f32 %rs542, %f2478;}

	// end inline asm
	add.s64 	%rd1754, %rd1751, %rd1645;
	st.global.u16 	[%rd1754], %rs542;
	add.s32 	%r742, %r741, %r86;
	mul.wide.u32 	%rd1755, %r742, 4;
	add.s64 	%rd1756, %rd152, %rd1755;
	ld.local.f32 	%f2479, [%rd1756];
	// begin inline asm
	{  cvt.rn.f16.f32 %rs543, %f2479;}

	// end inline asm
	add.s64 	%rd1757, %rd1754, %rd1645;
	st.global.u16 	[%rd1757], %rs543;
	add.s32 	%r743, %r742, %r86;
	mul.wide.u32 	%rd1758, %r743, 4;
	add.s64 	%rd1759, %rd152, %rd1758;
	ld.local.f32 	%f2480, [%rd1759];
	// begin inline asm
	{  cvt.rn.f16.f32 %rs544, %f2480;}

	// end inline asm
	add.s64 	%rd166, %rd1757, %rd1645;
	st.global.u16 	[%rd166], %rs544;
	add.s32 	%r276, %r743, %r86;
	setp.gt.u32 	%p198, %r276, 63;
	@%p198 bra 	$L__BB0_230;
	mul.wide.u32 	%rd1761, %r276, 4;
	add.s64 	%rd1762, %rd152, %rd1761;
	ld.local.f32 	%f2481, [%rd1762];
	// begin inline asm
	{  cvt.rn.f16.f32 %rs545, %f2481;}

	// end inline asm
	add.s64 	%rd1763, %rd166, %rd1645;
	st.global.u16 	[%rd1763], %rs545;
	add.s32 	%r744, %r276, %r86;
	mul.wide.u32 	%rd1764, %r744, 4;
	add.s64 	%rd1765, %rd152, %rd1764;
	ld.local.f32 	%f2482, [%rd1765];
	// begin inline asm
	{  cvt.rn.f16.f32 %rs546, %f2482;}

	// end inline asm
	add.s64 	%rd1766, %rd1763, %rd1645;
	st.global.u16 	[%rd1766], %rs546;
	add.s32 	%r745, %r744, %r86;
	mul.wide.u32 	%rd1767, %r745, 4;
	add.s64 	%rd1768, %rd152, %rd1767;
	ld.local.f32 	%f2483, [%rd1768];
	// begin inline asm
	{  cvt.rn.f16.f32 %rs547, %f2483;}

	// end inline asm
	add.s64 	%rd1769, %rd1766, %rd1645;
	st.global.u16 	[%rd1769], %rs547;
	add.s32 	%r746, %r745, %r86;
	mul.wide.u32 	%rd1770, %r746, 4;
	add.s64 	%rd1771, %rd152, %rd1770;
	ld.local.f32 	%f2484, [%rd1771];
	// begin inline asm
	{  cvt.rn.f16.f32 %rs548, %f2484;}

	// end inline asm
	add.s64 	%rd167, %rd1769, %rd1645;
	st.global.u16 	[%rd167], %rs548;
	add.s32 	%r277, %r746, %r86;
	setp.gt.u32 	%p199, %r277, 63;
	@%p199 bra 	$L__BB0_230;
	mul.wide.u32 	%rd1773, %r277, 4;
	add.s64 	%rd1774, %rd152, %rd1773;
	ld.local.f32 	%f2485, [%rd1774];
	// begin inline asm
	{  cvt.rn.f16.f32 %rs549, %f2485;}

	// end inline asm
	add.s64 	%rd1775, %rd167, %rd1645;
	st.global.u16 	[%rd1775], %rs549;
	add.s32 	%r747, %r277, %r86;
	mul.wide.u32 	%rd1776, %r747, 4;
	add.s64 	%rd1777, %rd152, %rd1776;
	ld.local.f32 	%f2486, [%rd1777];
	// begin inline asm
	{  cvt.rn.f16.f32 %rs550, %f2486;}

	// end inline asm
	add.s64 	%rd1778, %rd1775, %rd1645;
	st.global.u16 	[%rd1778], %rs550;
	add.s32 	%r748, %r747, %r86;
	mul.wide.u32 	%rd1779, %r748, 4;
	add.s64 	%rd1780, %rd152, %rd1779;
	ld.local.f32 	%f2487, [%rd1780];
	// begin inline asm
	{  cvt.rn.f16.f32 %rs551, %f2487;}

	// end inline asm
	add.s64 	%rd1781, %rd1778, %rd1645;
	st.global.u16 	[%rd1781], %rs551;
	add.s32 	%r749, %r748, %r86;
	mul.wide.u32 	%rd1782, %r749, 4;
	add.s64 	%rd1783, %rd152, %rd1782;
	ld.local.f32 	%f2488, [%rd1783];
	// begin inline asm
	{  cvt.rn.f16.f32 %rs552, %f2488;}

	// end inline asm
	add.s64 	%rd168, %rd1781, %rd1645;
	st.global.u16 	[%rd168], %rs552;
	add.s32 	%r278, %r749, %r86;
	setp.gt.u32 	%p200, %r278, 63;
	@%p200 bra 	$L__BB0_230;
	mul.wide.u32 	%rd1785, %r278, 4;
	add.s64 	%rd1786, %rd152, %rd1785;
	ld.local.f32 	%f2489, [%rd1786];
	// begin inline asm
	{  cvt.rn.f16.f32 %rs553, %f2489;}

	// end inline asm
	add.s64 	%rd1787, %rd168, %rd1645;
	st.global.u16 	[%rd1787], %rs553;
	add.s32 	%r750, %r278, %r86;
	mul.wide.u32 	%rd1788, %r750, 4;
	add.s64 	%rd1789, %rd152, %rd1788;
	ld.local.f32 	%f2490, [%rd1789];
	// begin inline asm
	{  cvt.rn.f16.f32 %rs554, %f2490;}

	// end inline asm
	add.s64 	%rd1790, %rd1787, %rd1645;
	st.global.u16 	[%rd1790], %rs554;
	add.s32 	%r751, %r750, %r86;
	mul.wide.u32 	%rd1791, %r751, 4;
	add.s64 	%rd1792, %rd152, %rd1791;
	ld.local.f32 	%f2491, [%rd1792];
	// begin inline asm
	{  cvt.rn.f16.f32 %rs555, %f2491;}

	// end inline asm
	add.s64 	%rd1793, %rd1790, %rd1645;
	st.global.u16 	[%rd1793], %rs555;
	add.s32 	%r752, %r751, %r86;
	mul.wide.u32 	%rd1794, %r752, 4;
	add.s64 	%rd1795, %rd152, %rd1794;
	ld.local.f32 	%f2492, [%rd1795];
	// begin inline asm
	{  cvt.rn.f16.f32 %rs556, %f2492;}

	// end inline asm
	add.s64 	%rd169, %rd1793, %rd1645;
	st.global.u16 	[%rd169], %rs556;
	add.s32 	%r279, %r752, %r86;
	setp.gt.u32 	%p201, %r279, 63;
	@%p201 bra 	$L__BB0_230;
	mul.wide.u32 	%rd1797, %r279, 4;
	add.s64 	%rd1798, %rd152, %rd1797;
	ld.local.f32 	%f2493, [%rd1798];
	// begin inline asm
	{  cvt.rn.f16.f32 %rs557, %f2493;}

	// end inline asm
	add.s64 	%rd1799, %rd169, %rd1645;
	st.global.u16 	[%rd1799], %rs557;
	add.s32 	%r753, %r279, %r86;
	mul.wide.u32 	%rd1800, %r753, 4;
	add.s64 	%rd1801, %rd152, %rd1800;
	ld.local.f32 	%f2494, [%rd1801];
	// begin inline asm
	{  cvt.rn.f16.f32 %rs558, %f2494;}

	// end inline asm
	add.s64 	%rd1802, %rd1799, %rd1645;
	st.global.u16 	[%rd1802], %rs558;
	add.s32 	%r754, %r753, %r86;
	mul.wide.u32 	%rd1803, %r754, 4;
	add.s64 	%rd1804, %rd152, %rd1803;
	ld.local.f32 	%f2495, [%rd1804];
	// begin inline asm
	{  cvt.rn.f16.f32 %rs559, %f2495;}

	// end inline asm
	add.s64 	%rd1805, %rd1802, %rd1645;
	st.global.u16 	[%rd1805], %rs559;
	add.s32 	%r755, %r754, %r86;
	mul.wide.u32 	%rd1806, %r755, 4;
	add.s64 	%rd1807, %rd152, %rd1806;
	ld.local.f32 	%f2496, [%rd1807];
	// begin inline asm
	{  cvt.rn.f16.f32 %rs560, %f2496;}

	// end inline asm
	add.s64 	%rd170, %rd1805, %rd1645;
	st.global.u16 	[%rd170], %rs560;
	add.s32 	%r280, %r755, %r86;
	setp.gt.u32 	%p202, %r280, 63;
	@%p202 bra 	$L__BB0_230;
	mul.wide.u32 	%rd1809, %r280, 4;
	add.s64 	%rd1810, %rd152, %rd1809;
	ld.local.f32 	%f2497, [%rd1810];
	// begin inline asm
	{  cvt.rn.f16.f32 %rs561, %f2497;}

	// end inline asm
	add.s64 	%rd1811, %rd170, %rd1645;
	st.global.u16 	[%rd1811], %rs561;
	add.s32 	%r756, %r280, %r86;
	mul.wide.u32 	%rd1812, %r756, 4;
	add.s64 	%rd1813, %rd152, %rd1812;
	ld.local.f32 	%f2498, [%rd1813];
	// begin inline asm
	{  cvt.rn.f16.f32 %rs562, %f2498;}

	// end inline asm
	add.s64 	%rd1814, %rd1811, %rd1645;
	st.global.u16 	[%rd1814], %rs562;
	add.s32 	%r757, %r756, %r86;
	mul.wide.u32 	%rd1815, %r757, 4;
	add.s64 	%rd1816, %rd152, %rd1815;
	ld.local.f32 	%f2499, [%rd1816];
	// begin inline asm
	{  cvt.rn.f16.f32 %rs563, %f2499;}

	// end inline asm
	add.s64 	%rd1817, %rd1814, %rd1645;
	st.global.u16 	[%rd1817], %rs563;
	add.s32 	%r758, %r757, %r86;
	mul.wide.u32 	%rd1818, %r758, 4;
	add.s64 	%rd1819, %rd152, %rd1818;
	ld.local.f32 	%f2500, [%rd1819];
	// begin inline asm
	{  cvt.rn.f16.f32 %rs564, %f2500;}

	// end inline asm
	add.s64 	%rd171, %rd1817, %rd1645;
	st.global.u16 	[%rd171], %rs564;
	add.s32 	%r281, %r758, %r86;
	setp.gt.u32 	%p203, %r281, 63;
	@%p203 bra 	$L__BB0_230;
	mul.wide.u32 	%rd1821, %r281, 4;
	add.s64 	%rd1822, %rd152, %rd1821;
	ld.local.f32 	%f2501, [%rd1822];
	// begin inline asm
	{  cvt.rn.f16.f32 %rs565, %f2501;}

	// end inline asm
	add.s64 	%rd1823, %rd171, %rd1645;
	st.global.u16 	[%rd1823], %rs565;
	add.s32 	%r759, %r281, %r86;
	mul.wide.u32 	%rd1824, %r759, 4;
	add.s64 	%rd1825, %rd152, %rd1824;
	ld.local.f32 	%f2502, [%rd1825];
	// begin inline asm
	{  cvt.rn.f16.f32 %rs566, %f2502;}

	// end inline asm
	add.s64 	%rd1826, %rd1823, %rd1645;
	st.global.u16 	[%rd1826], %rs566;
	add.s32 	%r760, %r759, %r86;
	mul.wide.u32 	%rd1827, %r760, 4;
	add.s64 	%rd1828, %rd152, %rd1827;
	ld.local.f32 	%f2503, [%rd1828];
	// begin inline asm
	{  cvt.rn.f16.f32 %rs567, %f2503;}

	// end inline asm
	add.s64 	%rd1829, %rd1826, %rd1645;
	st.global.u16 	[%rd1829], %rs567;
	add.s32 	%r761, %r760, %r86;
	mul.wide.u32 	%rd1830, %r761, 4;
	add.s64 	%rd1831, %rd152, %rd1830;
	ld.local.f32 	%f2504, [%rd1831];
	// begin inline asm
	{  cvt.rn.f16.f32 %rs568, %f2504;}

	// end inline asm
	add.s64 	%rd1832, %rd1829, %rd1645;
	st.global.u16 	[%rd1832], %rs568;
$L__BB0_230:
	ret;

}


// ===== COMPILED SASS (sm_100) =====

	.target	sm_100

	.elftype	@"ET_EXEC"


//--------------------- .note.nv.tkinfo           --------------------------
	.section	.note.nv.tkinfo,"",@"SHT_NOTE"
	.sectionflags	@"SHF_NOTE_NV_TKINFO"
	.tkinfo
        /*0018*/ 	.word	0x00000002
        /*0030*/ 	.string	""
        /*0030*/ 	.string	"ptxas"
        /*0030*/ 	.string	"Cuda compilation tools, release 13.0, V13.0.88"
        /*0030*/ 	.string	"Build cuda_13.0.r13.0/compiler.36424714_0"
        /*0030*/ 	.string	"-arch sm_100 -m 64 "



//--------------------- .note.nv.cuinfo           --------------------------
	.section	.note.nv.cuinfo,"",@"SHT_NOTE"
	.sectionflags	@"SHF_NOTE_NV_CUINFO"
        /*0018*/ 	.short	0x0002
        /*001a*/ 	.short	0x0064
        /*001c*/ 	.short	0x0082
	.zero		2


//--------------------- .nv.info                  --------------------------
	.section	.nv.info,"",@"SHT_CUDA_INFO"
	.align	4


	//----- nvinfo : EIATTR_REGCOUNT
	.align		4
        /*0000*/ 	.byte	0x04, 0x2f
        /*0002*/ 	.short	(.L_1 - .L_0)
	.align		4
.L_0:
        /*0004*/ 	.word	index@(_Z20rmsnorm_matmul_fusedPK6__halfS1_S1_PS_iiif)
        /*0008*/ 	.word	0x000000ff


	//----- nvinfo : EIATTR_FRAME_SIZE
	.align		4
.L_1:
        /*000c*/ 	.byte	0x04, 0x11
        /*000e*/ 	.short	(.L_3 - .L_2)
	.align		4
.L_2:
        /*0010*/ 	.word	index@($__internal_0_$__cuda_sm3x_div_rn_noftz_f32_slowpath)
        /*0014*/ 	.word	0x00000c60


	//----- nvinfo : EIATTR_FRAME_SIZE
	.align		4
.L_3:
        /*0018*/ 	.byte	0x04, 0x11
        /*001a*/ 	.short	(.L_5 - .L_4)
	.align		4
.L_4:
        /*001c*/ 	.word	index@(_Z20rmsnorm_matmul_fusedPK6__halfS1_S1_PS_iiif)
        /*0020*/ 	.word	0x00000c60


	//----- nvinfo : EIATTR_MIN_STACK_SIZE
	.align		4
.L_5:
        /*0024*/ 	.byte	0x04, 0x12
        /*0026*/ 	.short	(.L_7 - .L_6)
	.align		4
.L_6:
        /*0028*/ 	.word	index@(_Z20rmsnorm_matmul_fusedPK6__halfS1_S1_PS_iiif)
        /*002c*/ 	.word	0x00000c60
.L_7:


//--------------------- .nv.compat                --------------------------
	.section	.nv.compat,"",@"SHT_CUDA_COMPAT_INFO"
	.align	4
        /*0000*/ 	.byte	0x02, 0x09, 0x00, 0x00, 0x02, 0x02, 0x01, 0x00, 0x02, 0x05, 0x05, 0x00, 0x03, 0x07, 0x01, 0x01
        /*0010*/ 	.byte	0x02, 0x03, 0x00, 0x00, 0x02, 0x06, 0x01, 0x00, 0x04, 0x0b, 0x08, 0x00, 0x01, 0x00, 0x00, 0x00
        /*0020*/ 	.byte	0x00, 0x00, 0x00, 0x00


//--------------------- .nv.info._Z20rmsnorm_matmul_fusedPK6__halfS1_S1_PS_iiif --------------------------
	.section	.nv.info._Z20rmsnorm_matmul_fusedPK6__halfS1_S1_PS_iiif,"",@"SHT_CUDA_INFO"
	.sectionflags	@""
	.align	4


	//----- nvinfo : EIATTR_CUDA_API_VERSION
	.align		4
        /*0000*/ 	.byte	0x04, 0x37
        /*0002*/ 	.short	(.L_9 - .L_8)
.L_8:
        /*0004*/ 	.word	0x00000082


	//----- nvinfo : EIATTR_KPARAM_INFO
	.align		4
.L_9:
        /*0008*/ 	.byte	0x04, 0x17
        /*000a*/ 	.short	(.L_11 - .L_10)
.L_10:
        /*000c*/ 	.word	0x00000000
        /*0010*/ 	.short	0x0007
        /*0012*/ 	.short	0x002c
        /*0014*/ 	.byte	0x00, 0xf0, 0x11, 0x00


	//----- nvinfo : EIATTR_KPARAM_INFO
	.align		4
.L_11:
        /*0018*/ 	.byte	0x04, 0x17
        /*001a*/ 	.short	(.L_13 - .L_12)
.L_12:
        /*001c*/ 	.word	0x00000000
        /*0020*/ 	.short	0x0006
        /*0022*/ 	.short	0x0028
        /*0024*/ 	.byte	0x00, 0xf0, 0x11, 0x00


	//----- nvinfo : EIATTR_KPARAM_INFO
	.align		4
.L_13:
        /*0028*/ 	.byte	0x04, 0x17
        /*002a*/ 	.short	(.L_15 - .L_14)
.L_14:
        /*002c*/ 	.word	0x00000000
        /*0030*/ 	.short	0x0005
        /*0032*/ 	.short	0x0024
        /*0034*/ 	.byte	0x00, 0xf0, 0x11, 0x00


	//----- nvinfo : EIATTR_KPARAM_INFO
	.align		4
.L_15:
        /*0038*/ 	.byte	0x04, 0x17
        /*003a*/ 	.short	(.L_17 - .L_16)
.L_16:
        /*003c*/ 	.word	0x00000000
        /*0040*/ 	.short	0x0004
        /*0042*/ 	.short	0x0020
        /*0044*/ 	.byte	0x00, 0xf0, 0x11, 0x00


	//----- nvinfo : EIATTR_KPARAM_INFO
	.align		4
.L_17:
        /*0048*/ 	.byte	0x04, 0x17
        /*004a*/ 	.short	(.L_19 - .L_18)
.L_18:
        /*004c*/ 	.word	0x00000000
        /*0050*/ 	.short	0x0003
        /*0052*/ 	.short	0x0018
        /*0054*/ 	.byte	0x00, 0xf5, 0x21, 0x00


	//----- nvinfo : EIATTR_KPARAM_INFO
	.align		4
.L_19:
        /*0058*/ 	.byte	0x04, 0x17
        /*005a*/ 	.short	(.L_21 - .L_20)
.L_20:
        /*005c*/ 	.word	0x00000000
        /*0060*/ 	.short	0x0002
        /*0062*/ 	.short	0x0010
        /*0064*/ 	.byte	0x00, 0xf5, 0x21, 0x00


	//----- nvinfo : EIATTR_KPARAM_INFO
	.align		4
.L_21:
        /*0068*/ 	.byte	0x04, 0x17
        /*006a*/ 	.short	(.L_23 - .L_22)
.L_22:
        /*006c*/ 	.word	0x00000000
        /*0070*/ 	.short	0x0001
        /*0072*/ 	.short	0x0008
        /*0074*/ 	.byte	0x00, 0xf5, 0x21, 0x00


	//----- nvinfo : EIATTR_KPARAM_INFO
	.align		4
.L_23:
        /*0078*/ 	.byte	0x04, 0x17
        /*007a*/ 	.short	(.L_25 - .L_24)
.L_24:
        /*007c*/ 	.word	0x00000000
        /*0080*/ 	.short	0x0000
        /*0082*/ 	.short	0x0000
        /*0084*/ 	.byte	0x00, 0xf5, 0x21, 0x00


	//----- nvinfo : EIATTR_SPARSE_MMA_MASK
	.align		4
.L_25:
        /*0088*/ 	.byte	0x03, 0x50
        /*008a*/ 	.short	0x0000


	//----- nvinfo : EIATTR_MAXREG_COUNT
	.align		4
        /*008c*/ 	.byte	0x03, 0x1b
        /*008e*/ 	.short	0x00ff


	//----- nvinfo : EIATTR_NUM_BARRIERS
	.align		4
        /*0090*/ 	.byte	0x02, 0x4c
        /*0092*/ 	.byte	0x01
	.zero		1


	//----- nvinfo : EIATTR_ANNOTATIONS
	.align		4
        /*0094*/ 	.byte	0x04, 0x55
        /*0096*/ 	.short	(.L_27 - .L_26)


	//   ....[0]....
.L_26:
        /*0098*/ 	.word	0x00000001
        /*009c*/ 	.byte	0x30, 0x17, 0x00, 0x00, 0x01, 0x00, 0x00, 0x00, 0x70, 0x17, 0x00, 0x00, 0x01, 0x00, 0x00, 0x00
        /* <DEDUP_REMOVED lines=299> */
        /*135c*/ 	.byte	0xa0, 0xb0, 0x01, 0x00, 0x01, 0x00, 0x00, 0x00, 0x40, 0xb1, 0x01, 0x00


	//----- nvinfo : EIATTR_MERCURY_ISA_VERSION
	.align		4
.L_27:
        /*1368*/ 	.byte	0x03, 0x5f
        /*136a*/ 	.short	0x0101


	//----- nvinfo : EIATTR_VRC_CTA_INIT_COUNT
	.align		4
        /*136c*/ 	.byte	0x02, 0x4a
	.zero		1
	.zero		1


	//----- nvinfo : EIATTR_EXIT_INSTR_OFFSETS
	.align		4
        /*1370*/ 	.byte	0x04, 0x1c
        /*1372*/ 	.short	(.L_29 - .L_28)


	//   ....[0]....
.L_28:
        /*1374*/ 	.word	0x00009b40


	//   ....[1]....
        /*1378*/ 	.word	0x0000bf10


	//   ....[2]....
        /*137c*/ 	.word	0x0000e0f0


	//   ....[3]....
        /*1380*/ 	.word	0x000102c0


	//   ....[4]....
        /*1384*/ 	.word	0x00012490


	//   ....[5]....
        /*1388*/ 	.word	0x00014660


	//   ....[6]....
        /*138c*/ 	.word	0x00016830


	//   ....[7]....
        /*1390*/ 	.word	0x00018a00


	//   ....[8]....
        /*1394*/ 	.word	0x00018a20


	//   ....[9]....
        /*1398*/ 	.word	0x00018c70


	//   ....[10]....
        /*139c*/ 	.word	0x00018e90


	//   ....[11]....
        /*13a0*/ 	.word	0x00019080


	//   ....[12]....
        /*13a4*/ 	.word	0x00019270


	//   ....[13]....
        /*13a8*/ 	.word	0x00019460


	//   ....[14]....
        /*13ac*/ 	.word	0x00019650


	//   ....[15]....
        /*13b0*/ 	.word	0x00019840


	//   ....[16]....
        /*13b4*/ 	.word	0x00019a30


	//   ....[17]....
        /*13b8*/ 	.word	0x00019c20


	//   ....[18]....
        /*13bc*/ 	.word	0x00019e10


	//   ....[19]....
        /*13c0*/ 	.word	0x0001a000


	//   ....[20]....
        /*13c4*/ 	.word	0x0001a1f0


	//   ....[21]....
        /*13c8*/ 	.word	0x0001a3e0


	//   ....[22]....
        /*13cc*/ 	.word	0x0001a5d0


	//   ....[23]....
        /*13d0*/ 	.word	0x0001a7c0


	//   ....[24]....
        /*13d4*/ 	.word	0x0001a9b0


	//   ....[25]....
        /*13d8*/ 	.word	0x0001ab80


	//----- nvinfo : EIATTR_CRS_STACK_SIZE
	.align		4
.L_29:
        /*13dc*/ 	.byte	0x04, 0x1e
        /*13de*/ 	.short	(.L_31 - .L_30)
.L_30:
        /*13e0*/ 	.word	0x00000000


	//----- nvinfo : EIATTR_CBANK_PARAM_SIZE
	.align		4
.L_31:
        /*13e4*/ 	.byte	0x03, 0x19
        /*13e6*/ 	.short	0x0030


	//----- nvinfo : EIATTR_PARAM_CBANK
	.align		4
        /*13e8*/ 	.byte	0x04, 0x0a
        /*13ea*/ 	.short	(.L_33 - .L_32)
	.align		4
.L_32:
        /*13ec*/ 	.word	index@(.nv.constant0._Z20rmsnorm_matmul_fusedPK6__halfS1_S1_PS_iiif)
        /*13f0*/ 	.short	0x0380
        /*13f2*/ 	.short	0x0030


	//----- nvinfo : EIATTR_SW_WAR
	.align		4
.L_33:
        /*13f4*/ 	.byte	0x04, 0x36
        /*13f6*/ 	.short	(.L_35 - .L_34)
.L_34:
        /*13f8*/ 	.word	0x00000008
.L_35:


//--------------------- .nv.callgraph             --------------------------
	.section	.nv.callgraph,"",@"SHT_CUDA_CALLGRAPH"
	.align	4
	.sectionentsize	8
	.align		4
        /*0000*/ 	.word	0x00000000
	.align		4
        /*0004*/ 	.word	0xffffffff
	.align		4
        /*0008*/ 	.word	0x00000000
	.align		4
        /*000c*/ 	.word	0xfffffffe
	.align		4
        /*0010*/ 	.word	0x00000000
	.align		4
        /*0014*/ 	.word	0xfffffffd
	.align		4
        /*0018*/ 	.word	0x00000000
	.align		4
        /*001c*/ 	.word	0xfffffffc


//--------------------- .text._Z20rmsnorm_matmul_fusedPK6__halfS1_S1_PS_iiif --------------------------
	.section	.text._Z20rmsnorm_matmul_fusedPK6__halfS1_S1_PS_iiif,"ax",@progbits
	.align	128
        .global         _Z20rmsnorm_matmul_fusedPK6__halfS1_S1_PS_iiif
        .type           _Z20rmsnorm_matmul_fusedPK6__halfS1_S1_PS_iiif,@function
        .size           _Z20rmsnorm_matmul_fusedPK6__halfS1_S1_PS_iiif,(.L_x_82 - _Z20rmsnorm_matmul_fusedPK6__halfS1_S1_PS_iiif)
        .other          _Z20rmsnorm_matmul_fusedPK6__halfS1_S1_PS_iiif,@"STO_CUDA_ENTRY STV_DEFAULT"
_Z20rmsnorm_matmul_fusedPK6__halfS1_S1_PS_iiif:
.text._Z20rmsnorm_matmul_fusedPK6__halfS1_S1_PS_iiif:
[----:B------:R-:W0:Y:S01]  /*0000*/  LDC R1, c[0x0][0x37c] ;  /* 0x0000df00ff017b82 */ /* 0x000e220000000800 */
[----:B------:R-:W1:Y:S07]  /*0010*/  S2R R3, SR_TID.Y ;  /* 0x0000000000037919 */ /* 0x000e6e0000002200 */
[----:B------:R-:W2:Y:S01]  /*0020*/  S2UR UR12, SR_CTAID.X ;  /* 0x00000000000c79c3 */ /* 0x000ea20000002500 */
[----:B0-----:R-:W-:Y:S01]  /*0030*/  VIADD R1, R1, 0xfffff3a0 ;  /* 0xfffff3a001017836 */ /* 0x001fe20000000000 */
[----:B------:R-:W0:Y:S01]  /*0040*/  LDCU.64 UR16, c[0x0][0x358] ;  /* 0x00006b00ff1077ac */ /* 0x000e220008000a00 */
[----:B------:R-:W3:Y:S01]  /*0050*/  S2R R0, SR_CTAID.Y ;  /* 0x0000000000007919 */ /* 0x000ee20000002600 */
[----:B------:R-:W-:Y:S01]  /*0060*/  BSSY.RECONVERGENT B0, `(.L_x_0) ;  /* 0x00000f7000007945 */ /* 0x000fe20003800200 */
[C---:B------:R-:W-:Y:S01]  /*0070*/  VIADD R2, R1.reuse, 0x800 ;  /* 0x0000080001027836 */ /* 0x040fe20000000000 */
[----:B------:R-:W-:Y:S01]  /*0080*/  R2UR UR20, R1 ;  /* 0x00000000011472ca */ /* 0x000fe200000e0000 */
[----:B------:R4:W-:Y:S04]  /*0090*/  STL.128 [R1], RZ ;  /* 0x000000ff01007387 */ /* 0x0009e80000100c00 */
[----:B------:R4:W-:Y:S04]  /*00a0*/  STL.128 [R1+0x10], RZ ;  /* 0x000010ff01007387 */ /* 0x0009e80000100c00 */
[----:B------:R4:W-:Y:S04]  /*00b0*/  STL.128 [R1+0x20], RZ ;  /* 0x000020ff01007387 */ /* 0x0009e80000100c00 */
[----:B------:R4:W-:Y:S04]  /*00c0*/  STL.128 [R1+0x30], RZ ;  /* 0x000030ff01007387 */ /* 0x0009e80000100c00 */
[----:B------:R4:W-:Y:S01]  /*00d0*/  STL.128 [R1+0x40], RZ ;  /* 0x000040ff01007387 */ /* 0x0009e20000100c00 */
[----:B--2---:R-:W-:-:S03]  /*00e0*/  USHF.L.U32 UR12, UR12, 0x6, URZ ;  /* 0x000000060c0c7899 */ /* 0x004fc600080006ff */
[----:B------:R4:W-:Y:S04]  /*00f0*/  STL.128 [R1+0x50], RZ ;  /* 0x000050ff01007387 */ /* 0x0009e80000100c00 */
[----:B------:R4:W-:Y:S01]  /*0100*/  STL.128 [R1+0x60], RZ ;  /* 0x000060ff01007387 */ /* 0x0009e20000100c00 */
[----:B-1----:R-:W-:-:S03]  /*0110*/  ISETP.GT.U32.AND P0, PT, R3, 0x7, PT ;  /* 0x000000070300780c */ /* 0x002fc60003f04070 */
[----:B------:R4:W-:Y:S04]  /*0120*/  STL.128 [R1+0x70], RZ ;  /* 0x000070ff01007387 */ /* 0x0009e80000100c00 */
        /* <DEDUP_REMOVED lines=121> */
[----:B------:R4:W-:Y:S01]  /*08c0*/  STL.128 [R1+0x810], RZ ;  /* 0x000810ff01007387 */ /* 0x0009e20000100c00 */
[----:B0--3--:R-:W-:Y:S05]  /*08d0*/  @P0 BRA `(.L_x_1) ;  /* 0x0000000400bc0947 */ /* 0x009fea0003800000 */
[----:B------:R-:W0:Y:S01]  /*08e0*/  LDC R25, c[0x0][0x360] ;  /* 0x0000d800ff197b82 */ /* 0x000e220000000800 */
[----:B------:R-:W1:Y:S01]  /*08f0*/  S2R R24, SR_TID.X ;  /* 0x0000000000187919 */ /* 0x000e620000002100 */
[----:B------:R-:W-:-:S06]  /*0900*/  IMAD.MOV.U32 R17, RZ, RZ, R3 ;  /* 0x000000ffff117224 */ /* 0x000fcc00078e0003 */
[----:B------:R-:W2:Y:S01]  /*0910*/  LDC R26, c[0x0][0x364] ;  /* 0x0000d900ff1a7b82 */ /* 0x000ea20000000800 */
[----:B0-----:R-:W0:Y:S01]  /*0920*/  I2F.U32.RP R8, R25 ;  /* 0x0000001900087306 */ /* 0x001e220000209000 */
[----:B------:R-:W-:Y:S01]  /*0930*/  ISETP.NE.U32.AND P2, PT, R25, RZ, PT ;  /* 0x000000ff1900720c */ /* 0x000fe20003f45070 */
[----:B-1----:R-:W-:-:S04]  /*0940*/  IMAD.IADD R14, R24, 0x1, R25 ;  /* 0x00000001180e7824 */ /* 0x002fc800078e0219 */
[C-C-:B------:R-:W-:Y:S01]  /*0950*/  IMAD.IADD R16, R14.reuse, 0x1, R25.reuse ;  /* 0x000000010e107824 */ /* 0x140fe200078e0219 */
[C---:B------:R-:W-:Y:S01]  /*0960*/  ISETP.GE.U32.AND P0, PT, R14.reuse, 0x40, PT ;  /* 0x000000400e00780c */ /* 0x040fe20003f06070 */
[----:B0-----:R-:W0:Y:S01]  /*0970*/  MUFU.RCP R8, R8 ;  /* 0x0000000800087308 */ /* 0x001e220000001000 */
[----:B------:R-:W-:Y:S01]  /*0980*/  VIMNMX.U32 R7, PT, PT, R14, 0x40, !PT ;  /* 0x000000400e077848 */ /* 0x000fe20007fe0000 */
[----:B------:R-:W-:Y:S02]  /*0990*/  IMAD.IADD R31, R16, 0x1, R25 ;  /* 0x00000001101f7824 */ /* 0x000fe400078e0219 */
[----:B0-----:R-:W-:-:S04]  /*09a0*/  VIADD R4, R8, 0xffffffe ;  /* 0x0ffffffe08047836 */ /* 0x001fc80000000000 */
[----:B------:R0:W1:Y:S02]  /*09b0*/  F2I.FTZ.U32.TRUNC.NTZ R5, R4 ;  /* 0x0000000400057305 */ /* 0x000064000021f000 */
[----:B0-----:R-:W-:Y:S01]  /*09c0*/  IMAD.MOV.U32 R4, RZ, RZ, RZ ;  /* 0x000000ffff047224 */ /* 0x001fe200078e00ff */
[----:B-1----:R-:W-:-:S05]  /*09d0*/  IADD3 R6, PT, PT, RZ, -R5, RZ ;  /* 0x80000005ff067210 */ /* 0x002fca0007ffe0ff */
[----:B------:R-:W-:Y:S01]  /*09e0*/  IMAD R9, R6, R25, RZ ;  /* 0x0000001906097224 */ /* 0x000fe200078e02ff */
[----:B------:R-:W-:-:S03]  /*09f0*/  SEL R6, RZ, 0x1, P0 ;  /* 0x00000001ff067807 */ /* 0x000fc60000000000 */
[----:B------:R-:W-:Y:S01]  /*0a00*/  IMAD.HI.U32 R8, R5, R9, R4 ;  /* 0x0000000905087227 */ /* 0x000fe200078e0004 */
[----:B------:R-:W-:-:S05]  /*0a10*/  IADD3 R7, PT, PT, R7, -R14, -R6 ;  /* 0x8000000e07077210 */ /* 0x000fca0007ffe806 */
[----:B------:R-:W-:-:S04]  /*0a20*/  IMAD.HI.U32 R5, R8, R7, RZ ;  /* 0x0000000708057227 */ /* 0x000fc800078e00ff */
[----:B------:R-:W-:-:S04]  /*0a30*/  IMAD.MOV R4, RZ, RZ, -R5 ;  /* 0x000000ffff047224 */ /* 0x000fc800078e0a05 */
[----:B------:R-:W-:-:S05]  /*0a40*/  IMAD R7, R25, R4, R7 ;  /* 0x0000000419077224 */ /* 0x000fca00078e0207 */
[----:B------:R-:W-:-:S13]  /*0a50*/  ISETP.GE.U32.AND P0, PT, R7, R25, PT ;  /* 0x000000190700720c */ /* 0x000fda0003f06070 */
[----:B------:R-:W-:Y:S01]  /*0a60*/  @P0 IADD3 R7, PT, PT, R7, -R25, RZ ;  /* 0x8000001907070210 */ /* 0x000fe20007ffe0ff */
[----:B------:R-:W-:-:S03]  /*0a70*/  @P0 VIADD R5, R5, 0x1 ;  /* 0x0000000105050836 */ /* 0x000fc60000000000 */
[----:B------:R-:W-:-:S13]  /*0a80*/  ISETP.GE.U32.AND P1, PT, R7, R25, PT ;  /* 0x000000190700720c */ /* 0x000fda0003f26070 */
[----:B------:R-:W-:Y:S01]  /*0a90*/  @P1 VIADD R5, R5, 0x1 ;  /* 0x0000000105051836 */ /* 0x000fe20000000000 */
[----:B------:R-:W-:-:S04]  /*0aa0*/  @!P2 LOP3.LUT R5, RZ, R25, RZ, 0x33, !PT ;  /* 0x00000019ff05a212 */ /* 0x000fc800078e33ff */
[----:B------:R-:W-:-:S04]  /*0ab0*/  IADD3 R15, PT, PT, R6, R5, RZ ;  /* 0x00000005060f7210 */ /* 0x000fc80007ffe0ff */
[----:B--2---:R-:W-:-:S07]  /*0ac0*/  LOP3.LUT R30, R15, 0x3, RZ, 0xc0, !PT ;  /* 0x000000030f1e7812 */ /* 0x004fce00078ec0ff */
.L_x_7:
[----:B------:R-:W-:Y:S01]  /*0ad0*/  ISETP.GT.U32.AND P0, PT, R24, 0x3f, PT ;  /* 0x0000003f1800780c */ /* 0x000fe20003f04070 */
[----:B------:R-:W-:-:S12]  /*0ae0*/  BSSY.RECONVERGENT B1, `(.L_x_2) ;  /* 0x000004b000017945 */ /* 0x000fd80003800200 */
[----:B012---:R-:W-:Y:S05]  /*0af0*/  @P0 BRA `(.L_x_3) ;  /* 0x0000000400240947 */ /* 0x007fea0003800000 */
[----:B------:R-:W-:Y:S01]  /*0b00*/  ISETP.NE.AND P1, PT, R30, 0x3, PT ;  /* 0x000000031e00780c */ /* 0x000fe20003f25270 */
[----:B------:R-:W-:Y:S01]  /*0b10*/  BSSY.RECONVERGENT B2, `(.L_x_4) ;  /* 0x0000024000027945 */ /* 0x000fe20003800200 */
[----:B------:R-:W-:Y:S01]  /*0b20*/  ISETP.GE.U32.AND P0, PT, R15, 0x3, PT ;  /* 0x000000030f00780c */ /* 0x000fe20003f06070 */
[----:B------:R-:W-:Y:S01]  /*0b30*/  IMAD R27, R0, 0x8, R17 ;  /* 0x00000008001b7824 */ /* 0x000fe200078e0211 */
[----:B------:R-:W-:-:S09]  /*0b40*/  MOV R18, R24 ;  /* 0x0000001800127202 */ /* 0x000fd20000000f00 */
[----:B------:R-:W-:Y:S05]  /*0b50*/  @!P1 BRA `(.L_x_5) ;  /* 0x00000000007c9947 */ /* 0x000fea0003800000 */
[----:B------:R-:W0:Y:S01]  /*0b60*/  LDC.64 R4, c[0x0][0x380] ;  /* 0x0000e000ff047b82 */ /* 0x000e220000000a00 */
[----:B------:R-:W1:Y:S02]  /*0b70*/  LDCU UR4, c[0x0][0x3a8] ;  /* 0x00007500ff0477ac */ /* 0x000e640008000800 */
[----:B-1----:R-:W-:-:S04]  /*0b80*/  IMAD R7, R27, UR4, R24 ;  /* 0x000000041b077c24 */ /* 0x002fc8000f8e0218 */
[----:B0-----:R-:W-:-:S05]  /*0b90*/  IMAD.WIDE R4, R7, 0x2, R4 ;  /* 0x0000000207047825 */ /* 0x001fca00078e0204 */
[----:B------:R-:W2:Y:S01]  /*0ba0*/  LDG.E.U16.CONSTANT R6, desc[UR16][R4.64] ;  /* 0x0000001004067981 */ /* 0x000ea2000c1e9500 */
[----:B------:R-:W0:Y:S01]  /*0bb0*/  S2UR UR5, SR_CgaCtaId ;  /* 0x00000000000579c3 */ /* 0x000e220000008800 */
[----:B------:R-:W-:Y:S01]  /*0bc0*/  UMOV UR4, 0x400 ;  /* 0x0000040000047882 */ /* 0x000fe20000000000 */
[----:B------:R-:W-:Y:S01]  /*0bd0*/  IMAD R7, R17, 0x40, R24 ;  /* 0x0000004011077824 */ /* 0x000fe200078e0218 */
[----:B------:R-:W-:Y:S01]  /*0be0*/  ISETP.NE.AND P1, PT, R30, RZ, PT ;  /* 0x000000ff1e00720c */ /* 0x000fe20003f25270 */
[----:B------:R-:W-:Y:S01]  /*0bf0*/  IMAD.MOV.U32 R18, RZ, RZ, R14 ;  /* 0x000000ffff127224 */ /* 0x000fe200078e000e */
[----:B0-----:R-:W-:-:S06]  /*0c00*/  ULEA UR4, UR5, UR4, 0x18 ;  /* 0x0000000405047291 */ /* 0x001fcc000f8ec0ff */
[----:B------:R-:W-:Y:S01]  /*0c10*/  LEA R8, R7, UR4, 0x2 ;  /* 0x0000000407087c11 */ /* 0x000fe2000f8e10ff */
[----:B--2---:R-:W-:-:S05]  /*0c20*/  HADD2.F32 R6, -RZ, R6.H0_H0 ;  /* 0x20000006ff067230 */ /* 0x004fca0000004100 */
[----:B------:R0:W-:Y:S01]  /*0c30*/  STS [R8], R6 ;  /* 0x0000000608007388 */ /* 0x0001e20000000800 */
[----:B------:R-:W-:Y:S05]  /*0c40*/  @!P1 BRA `(.L_x_5) ;  /* 0x0000000000409947 */ /* 0x000fea0003800000 */
[----:B------:R-:W-:Y:S01]  /*0c50*/  ISETP.NE.AND P1, PT, R30, 0x1, PT ;  /* 0x000000011e00780c */ /* 0x000fe20003f25270 */
[----:B------:R-:W-:-:S05]  /*0c60*/  IMAD.SHL.U32 R7, R25, 0x2, RZ ;  /* 0x0000000219077824 */ /* 0x000fca00078e00ff */
[----:B------:R-:W-:-:S04]  /*0c70*/  IADD3 R4, P2, PT, R4, R7, RZ ;  /* 0x0000000704047210 */ /* 0x000fc80007f5e0ff */
[----:B------:R-:W-:-:S03]  /*0c80*/  IADD3.X R5, PT, PT, RZ, R5, RZ, P2, !PT ;  /* 0x00000005ff057210 */ /* 0x000fc600017fe4ff */
[----:B0-----:R-:W-:Y:S02]  /*0c90*/  @P1 IADD3 R6, P2, PT, R7, R4, RZ ;  /* 0x0000000407061210 */ /* 0x001fe40007f5e0ff */
[----:B------:R-:W2:Y:S03]  /*0ca0*/  LDG.E.U16.CONSTANT R4, desc[UR16][R4.64] ;  /* 0x0000001004047981 */ /* 0x000ea6000c1e9500 */
[----:B------:R-:W-:-:S05]  /*0cb0*/  @P1 IMAD.X R7, RZ, RZ, R5, P2 ;  /* 0x000000ffff071224 */ /* 0x000fca00010e0605 */
[----:B------:R-:W3:Y:S01]  /*0cc0*/  @P1 LDG.E.U16.CONSTANT R6, desc[UR16][R6.64] ;  /* 0x0000001006061981 */ /* 0x000ee2000c1e9500 */
[----:B------:R-:W-:-:S04]  /*0cd0*/  IMAD R11, R25, 0x4, R8 ;  /* 0x00000004190b7824 */ /* 0x000fc800078e0208 */
[----:B------:R-:W-:Y:S01]  /*0ce0*/  @P1 IMAD R10, R25, 0x4, R11 ;  /* 0x00000004190a1824 */ /* 0x000fe200078e020b */
[----:B------:R-:W-:Y:S01]  /*0cf0*/  MOV R18, R16 ;  /* 0x0000001000127202 */ /* 0x000fe20000000f00 */
[----:B------:R-:W-:Y:S02]  /*0d00*/  @P1 IMAD.MOV.U32 R18, RZ, RZ, R31 ;  /* 0x000000ffff121224 */ /* 0x000fe400078e001f */
[----:B--2---:R-:W-:Y:S02]  /*0d10*/  HADD2.F32 R8, -RZ, R4.H0_H0 ;  /* 0x20000004ff087230 */ /* 0x004fe40000004100 */
[----:B---3--:R-:W-:-:S03]  /*0d20*/  @P1 HADD2.F32 R9, -RZ, R6.H0_H0 ;  /* 0x20000006ff091230 */ /* 0x008fc60000004100 */
[----:B------:R1:W-:Y:S04]  /*0d30*/  STS [R11], R8 ;  /* 0x000000080b007388 */ /* 0x0003e80000000800 */
[----:B------:R1:W-:Y:S02]  /*0d40*/  @P1 STS [R10], R9 ;  /* 0x000000090a001388 */ /* 0x0003e40000000800 */
.L_x_5:
[----:B------:R-:W-:Y:S05]  /*0d50*/  BSYNC.RECONVERGENT B2 ;  /* 0x0000000000027941 */ /* 0x000fea0003800200 */
.L_x_4:
[----:B------:R-:W-:Y:S05]  /*0d60*/  @!P0 BRA `(.L_x_3) ;  /* 0x0000000000888947 */ /* 0x000fea0003800000 */
[----:B------:R-:W2:Y:S01]  /*0d70*/  S2R R5, SR_CgaCtaId ;  /* 0x0000000000057919 */ /* 0x000ea20000008800 */
[----:B------:R-:W3:Y:S01]  /*0d80*/  LDC.64 R12, c[0x0][0x380] ;  /* 0x0000e000ff0c7b82 */ /* 0x000ee20000000a00 */
[----:B------:R-:W-:Y:S01]  /*0d90*/  MOV R4, 0x400 ;  /* 0x0000040000047802 */ /* 0x000fe20000000f00 */
[----:B------:R-:W-:-:S03]  /*0da0*/  IMAD.SHL.U32 R29, R25, 0x2, RZ ;  /* 0x00000002191d7824 */ /* 0x000fc600078e00ff */
[----:B--2---:R-:W-:-:S07]  /*0db0*/  LEA R28, R5, R4, 0x18 ;  /* 0x00000004051c7211 */ /* 0x004fce00078ec0ff */
.L_x_6:
[----:B--2---:R-:W2:Y:S02]  /*0dc0*/  LDCU UR4, c[0x0][0x3a8] ;  /* 0x00007500ff0477ac */ /* 0x004ea40008000800 */
[----:B--2---:R-:W-:-:S04]  /*0dd0*/  IMAD R5, R27, UR4, R18 ;  /* 0x000000041b057c24 */ /* 0x004fc8000f8e0212 */
[----:B---3--:R-:W-:-:S03]  /*0de0*/  IMAD.WIDE R4, R5, 0x2, R12 ;  /* 0x0000000205047825 */ /* 0x008fc600078e020c */
[----:B0-----:R-:W-:-:S03]  /*0df0*/  IADD3 R6, P0, PT, R29, R4, RZ ;  /* 0x000000041d067210 */ /* 0x001fc60007f1e0ff */
[----:B------:R-:W2:Y:S02]  /*0e00*/  LDG.E.U16.CONSTANT R4, desc[UR16][R4.64] ;  /* 0x0000001004047981 */ /* 0x000ea4000c1e9500 */
[----:B------:R-:W-:Y:S01]  /*0e10*/  IMAD.X R7, RZ, RZ, R5, P0 ;  /* 0x000000ffff077224 */ /* 0x000fe200000e0605 */
[----:B-1----:R-:W-:-:S04]  /*0e20*/  IADD3 R8, P0, PT, R29, R6, RZ ;  /* 0x000000061d087210 */ /* 0x002fc80007f1e0ff */
[----:B------:R-:W-:Y:S01]  /*0e30*/  IADD3.X R9, PT, PT, RZ, R7, RZ, P0, !PT ;  /* 0x00000007ff097210 */ /* 0x000fe200007fe4ff */
[----:B------:R-:W3:Y:S01]  /*0e40*/  LDG.E.U16.CONSTANT R6, desc[UR16][R6.64] ;  /* 0x0000001006067981 */ /* 0x000ee2000c1e9500 */
[----:B------:R-:W-:-:S03]  /*0e50*/  IADD3 R10, P0, PT, R29, R8, RZ ;  /* 0x000000081d0a7210 */ /* 0x000fc60007f1e0ff */
[----:B------:R-:W5:Y:S02]  /*0e60*/  LDG.E.U16.CONSTANT R8, desc[UR16][R8.64] ;  /* 0x0000001008087981 */ /* 0x000f64000c1e9500 */
[----:B------:R-:W-:-:S05]  /*0e70*/  IMAD.X R11, RZ, RZ, R9, P0 ;  /* 0x000000ffff0b7224 */ /* 0x000fca00000e0609 */
[----:B------:R-:W4:Y:S01]  /*0e80*/  LDG.E.U16.CONSTANT R10, desc[UR16][R10.64] ;  /* 0x000000100a0a7981 */ /* 0x000f22000c1e9500 */
[----:B------:R-:W-:-:S04]  /*0e90*/  IMAD R19, R17, 0x40, R18 ;  /* 0x0000004011137824 */ /* 0x000fc800078e0212 */
[----:B------:R-:W-:-:S05]  /*0ea0*/  IMAD R20, R19, 0x4, R28 ;  /* 0x0000000413147824 */ /* 0x000fca00078e021c */
[----:B------:R-:W-:-:S05]  /*0eb0*/  LEA R21, R25, R20, 0x2 ;  /* 0x0000001419157211 */ /* 0x000fca00078e10ff */
[----:B------:R-:W-:-:S04]  /*0ec0*/  IMAD R22, R25, 0x4, R21 ;  /* 0x0000000419167824 */ /* 0x000fc800078e0215 */
[C---:B------:R-:W-:Y:S02]  /*0ed0*/  IMAD R23, R25.reuse, 0x4, R22 ;  /* 0x0000000419177824 */ /* 0x040fe400078e0216 */
[----:B------:R-:W-:-:S05]  /*0ee0*/  IMAD R18, R25, 0x4, R18 ;  /* 0x0000000419127824 */ /* 0x000fca00078e0212 */
[----:B------:R-:W-:Y:S01]  /*0ef0*/  ISETP.GE.U32.AND P0, PT, R18, 0x40, PT ;  /* 0x000000401200780c */ /* 0x000fe20003f06070 */
[----:B--2---:R-:W-:-:S05]  /*0f00*/  HADD2.F32 R19, -RZ, R4.H0_H0 ;  /* 0x20000004ff137230 */ /* 0x004fca0000004100 */
[----:B------:R2:W-:Y:S01]  /*0f10*/  STS [R20], R19 ;  /* 0x0000001314007388 */ /* 0x0005e20000000800 */
[----:B---3--:R-:W-:Y:S02]  /*0f20*/  HADD2.F32 R4, -RZ, R6.H0_H0 ;  /* 0x20000006ff047230 */ /* 0x008fe40000004100 */
[----:B-----5:R-:W-:-:S03]  /*0f30*/  HADD2.F32 R5, -RZ, R8.H0_H0 ;  /* 0x20000008ff057230 */ /* 0x020fc60000004100 */
[----:B------:R2:W-:Y:S01]  /*0f40*/  STS [R21], R4 ;  /* 0x0000000415007388 */ /* 0x0005e20000000800 */
[----:B----4-:R-:W-:-:S03]  /*0f50*/  HADD2.F32 R6, -RZ, R10.H0_H0 ;  /* 0x2000000aff067230 */ /* 0x010fc60000004100 */
[----:B------:R2:W-:Y:S04]  /*0f60*/  STS [R22], R5 ;  /* 0x0000000516007388 */ /* 0x0005e80000000800 */
[----:B------:R2:W-:Y:S01]  /*0f70*/  STS [R23], R6 ;  /* 0x0000000617007388 */ /* 0x0005e20000000800 */
[----:B------:R-:W-:Y:S05]  /*0f80*/  @!P0 BRA `(.L_x_6) ;  /* 0xfffffffc008c8947 */ /* 0x000fea000383ffff */
.L_x_3:
[----:B------:R-:W-:Y:S05]  /*0f90*/  BSYNC.RECONVERGENT B1 ;  /* 0x0000000000017941 */ /* 0x000fea0003800200 */
.L_x_2:
[----:B------:R-:W-:-:S04]  /*0fa0*/  IADD3 R17, PT, PT, R26, R17, RZ ;  /* 0x000000111a117210 */ /* 0x000fc80007ffe0ff */
[----:B------:R-:W-:-:S13]  /*0fb0*/  ISETP.GE.U32.AND P0, PT, R17, 0x8, PT ;  /* 0x000000081100780c */ /* 0x000fda0003f06070 */
[----:B------:R-:W-:Y:S05]  /*0fc0*/  @!P0 BRA `(.L_x_7) ;  /* 0xfffffff800c08947 */ /* 0x000fea000383ffff */
.L_x_1:
[----:B------:R-:W-:Y:S05]  /*0fd0*/  BSYNC.RECONVERGENT B0 ;  /* 0x0000000000007941 */ /* 0x000fea0003800200 */
.L_x_0:
[----:B------:R-:W-:Y:S01]  /*0fe0*/  ISETP.GT.U32.AND P0, PT, R3, 0x3f, PT ;  /* 0x0000003f0300780c */ /* 0x000fe20003f04070 */
[----:B------:R-:W-:-:S12]  /*0ff0*/  BSSY.RECONVERGENT B0, `(.L_x_8) ;  /* 0x0000072000007945 */ /* 0x000fd80003800200 */
[----:B------:R-:W-:Y:S05]  /*1000*/  @P0 BRA `(.L_x_9) ;  /* 0x0000000400c00947 */ /* 0x000fea0003800000 */
[----:B------:R-:W0:Y:S01]  /*1010*/  LDC R24, c[0x0][0x360] ;  /* 0x0000d800ff187b82 */ /* 0x000e220000000800 */
[----:B------:R-:W3:Y:S01]  /*1020*/  S2R R28, SR_TID.X ;  /* 0x00000000001c7919 */ /* 0x000ee20000002100 */
[----:B------:R-:W-:-:S06]  /*1030*/  IMAD.MOV.U32 R17, RZ, RZ, R3 ;  /* 0x000000ffff117224 */ /* 0x000fcc00078e0003 */
[----:B------:R-:W2:Y:S01]  /*1040*/  LDC R26, c[0x0][0x364] ;  /* 0x0000d900ff1a7b82 */ /* 0x000ea20000000800 */
[----:B01----:R-:W0:Y:S01]  /*1050*/  I2F.U32.RP R8, R24 ;  /* 0x0000001800087306 */ /* 0x003e220000209000 */
[----:B------:R-:W-:Y:S01]  /*1060*/  ISETP.NE.U32.AND P2, PT, R24, RZ, PT ;  /* 0x000000ff1800720c */ /* 0x000fe20003f45070 */
[----:B---3--:R-:W-:-:S04]  /*1070*/  IMAD.IADD R14, R28, 0x1, R24 ;  /* 0x000000011c0e7824 */ /* 0x008fc800078e0218 */
[C---:B------:R-:W-:Y:S01]  /*1080*/  IMAD.IADD R16, R14.reuse, 0x1, R24 ;  /* 0x000000010e107824 */ /* 0x040fe200078e0218 */
[C---:B------:R-:W-:Y:S01]  /*1090*/  ISETP.GE.U32.AND P0, PT, R14.reuse, 0x40, PT ;  /* 0x000000400e00780c */ /* 0x040fe20003f06070 */
[----:B0-----:R-:W0:Y:S01]  /*10a0*/  MUFU.RCP R8, R8 ;  /* 0x0000000800087308 */ /* 0x001e220000001000 */
[----:B------:R-:W-:Y:S02]  /*10b0*/  VIMNMX.U32 R7, PT, PT, R14, 0x40, !PT ;  /* 0x000000400e077848 */ /* 0x000fe40007fe0000 */
[----:B--2---:R-:W-:Y:S02]  /*10c0*/  SEL R6, RZ, 0x1, P0 ;  /* 0x00000001ff067807 */ /* 0x004fe40000000000 */
[----:B------:R-:W-:Y:S02]  /*10d0*/  IADD3 R31, PT, PT, R16, R24, RZ ;  /* 0x00000018101f7210 */ /* 0x000fe40007ffe0ff */
[----:B------:R-:W-:Y:S01]  /*10e0*/  IADD3 R7, PT, PT, R7, -R14, -R6 ;  /* 0x8000000e07077210 */ /* 0x000fe20007ffe806 */
[----:B0-----:R-:W-:-:S04]  /*10f0*/  VIADD R4, R8, 0xffffffe ;  /* 0x0ffffffe08047836 */ /* 0x001fc80000000000 */
[----:B------:R0:W1:Y:S02]  /*1100*/  F2I.FTZ.U32.TRUNC.NTZ R5, R4 ;  /* 0x0000000400057305 */ /* 0x000064000021f000 */
[----:B0-----:R-:W-:Y:S02]  /*1110*/  HFMA2 R4, -RZ, RZ, 0, 0 ;  /* 0x00000000ff047431 */ /* 0x001fe400000001ff */
[----:B-1----:R-:W-:-:S04]  /*1120*/  IMAD.MOV R9, RZ, RZ, -R5 ;  /* 0x000000ffff097224 */ /* 0x002fc800078e0a05 */
[----:B------:R-:W-:-:S04]  /*1130*/  IMAD R9, R9, R24, RZ ;  /* 0x0000001809097224 */ /* 0x000fc800078e02ff */
[----:B------:R-:W-:-:S06]  /*1140*/  IMAD.HI.U32 R8, R5, R9, R4 ;  /* 0x0000000905087227 */ /* 0x000fcc00078e0004 */
[----:B------:R-:W-:-:S04]  /*1150*/  IMAD.HI.U32 R5, R8, R7, RZ ;  /* 0x0000000708057227 */ /* 0x000fc800078e00ff */
[----:B------:R-:W-:-:S04]  /*1160*/  IMAD.MOV R4, RZ, RZ, -R5 ;  /* 0x000000ffff047224 */ /* 0x000fc800078e0a05 */
[----:B------:R-:W-:-:S05]  /*1170*/  IMAD R7, R24, R4, R7 ;  /* 0x0000000418077224 */ /* 0x000fca00078e0207 */
[----:B------:R-:W-:-:S13]  /*1180*/  ISETP.GE.U32.AND P0, PT, R7, R24, PT ;  /* 0x000000180700720c */ /* 0x000fda0003f06070 */
[----:B------:R-:W-:Y:S02]  /*1190*/  @P0 IMAD.IADD R7, R7, 0x1, -R24 ;  /* 0x0000000107070824 */ /* 0x000fe400078e0a18 */
[----:B------:R-:W-:-:S03]  /*11a0*/  @P0 VIADD R5, R5, 0x1 ;  /* 0x0000000105050836 */ /* 0x000fc60000000000 */
[----:B------:R-:W-:-:S13]  /*11b0*/  ISETP.GE.U32.AND P1, PT, R7, R24, PT ;  /* 0x000000180700720c */ /* 0x000fda0003f26070 */
[----:B------:R-:W-:Y:S02]  /*11c0*/  @P1 IADD3 R5, PT, PT, R5, 0x1, RZ ;  /* 0x0000000105051810 */ /* 0x000fe40007ffe0ff */
[----:B------:R-:W-:-:S05]  /*11d0*/  @!P2 LOP3.LUT R5, RZ, R24, RZ, 0x33, !PT ;  /* 0x00000018ff05a212 */ /* 0x000fca00078e33ff */
[----:B------:R-:W-:-:S05]  /*11e0*/  IMAD.IADD R15, R6, 0x1, R5 ;  /* 0x00000001060f7824 */ /* 0x000fca00078e0205 */
[----:B------:R-:W-:-:S07]  /*11f0*/  LOP3.LUT R29, R15, 0x3, RZ, 0xc0, !PT ;  /* 0x000000030f1d7812 */ /* 0x000fce00078ec0ff */
.L_x_15:
[----:B------:R-:W-:Y:S01]  /*1200*/  ISETP.GT.U32.AND P0, PT, R28, 0x3f, PT ;  /* 0x0000003f1c00780c */ /* 0x000fe20003f04070 */
[----:B------:R-:W-:-:S12]  /*1210*/  BSSY.RECONVERGENT B1, `(.L_x_10) ;  /* 0x000004c000017945 */ /* 0x000fd80003800200 */
[----:B012---:R-:W-:Y:S05]  /*1220*/  @P0 BRA `(.L_x_11) ;  /* 0x0000000400280947 */ /* 0x007fea0003800000 */
[----:B------:R-:W0:Y:S01]  /*1230*/  LDC R4, c[0x0][0x3a4] ;  /* 0x0000e900ff047b82 */ /* 0x000e220000000800 */
[----:B------:R-:W-:Y:S01]  /*1240*/  ISETP.NE.AND P1, PT, R29, 0x3, PT ;  /* 0x000000031d00780c */ /* 0x000fe20003f25270 */
[----:B------:R-:W-:Y:S01]  /*1250*/  BSSY.RECONVERGENT B2, `(.L_x_12) ;  /* 0x0000024000027945 */ /* 0x000fe20003800200 */
[----:B------:R-:W-:Y:S01]  /*1260*/  ISETP.GE.U32.AND P0, PT, R15, 0x3, PT ;  /* 0x000000030f00780c */ /* 0x000fe20003f06070 */
[----:B------:R-:W-:Y:S02]  /*1270*/  IMAD.MOV.U32 R18, RZ, RZ, R28 ;  /* 0x000000ffff127224 */ /* 0x000fe400078e001c */
[----:B0-----:R-:W-:-:S08]  /*1280*/  IMAD R25, R17, R4, UR12 ;  /* 0x0000000c11197e24 */ /* 0x001fd0000f8e0204 */
[----:B------:R-:W-:Y:S05]  /*1290*/  @!P1 BRA `(.L_x_13) ;  /* 0x00000000007c9947 */ /* 0x000fea0003800000 */
[----:B------:R-:W0:Y:S01]  /*12a0*/  LDC.64 R4, c[0x0][0x390] ;  /* 0x0000e400ff047b82 */ /* 0x000e220000000a00 */
[----:B------:R-:W-:-:S04]  /*12b0*/  IMAD.IADD R7, R25, 0x1, R28 ;  /* 0x0000000119077824 */ /* 0x000fc800078e021c */
[----:B0-----:R-:W-:-:S05]  /*12c0*/  IMAD.WIDE R4, R7, 0x2, R4 ;  /* 0x0000000207047825 */ /* 0x001fca00078e0204 */
[----:B------:R-:W2:Y:S01]  /*12d0*/  LDG.E.U16.CONSTANT R6, desc[UR16][R4.64] ;  /* 0x0000001004067981 */ /* 0x000ea2000c1e9500 */
[----:B------:R-:W0:Y:S01]  /*12e0*/  S2UR UR5, SR_CgaCtaId ;  /* 0x00000000000579c3 */ /* 0x000e220000008800 */
[----:B------:R-:W-:Y:S01]  /*12f0*/  UMOV UR4, 0x400 ;  /* 0x0000040000047882 */ /* 0x000fe20000000000 */
[----:B------:R-:W-:Y:S01]  /*1300*/  IMAD R7, R17, 0x40, R28 ;  /* 0x0000004011077824 */ /* 0x000fe200078e021c */
[----:B------:R-:W-:Y:S01]  /*1310*/  UIADD3 UR4, UPT, UPT, UR4, 0x1000, URZ ;  /* 0x0000100004047890 */ /* 0x000fe2000fffe0ff */
[----:B------:R-:W-:Y:S02]  /*1320*/  ISETP.NE.AND P1, PT, R29, RZ, PT ;  /* 0x000000ff1d00720c */ /* 0x000fe40003f25270 */
[----:B------:R-:W-:Y:S01]  /*1330*/  MOV R18, R14 ;  /* 0x0000000e00127202 */ /* 0x000fe20000000f00 */
[----:B0-----:R-:W-:-:S06]  /*1340*/  ULEA UR4, UR5, UR4, 0x18 ;  /* 0x0000000405047291 */ /* 0x001fcc000f8ec0ff */
[----:B------:R-:W-:Y:S01]  /*1350*/  LEA R9, R7, UR4, 0x2 ;  /* 0x0000000407097c11 */ /* 0x000fe2000f8e10ff */
[----:B--2---:R-:W-:-:S05]  /*1360*/  HADD2.F32 R6, -RZ, R6.H0_H0 ;  /* 0x20000006ff067230 */ /* 0x004fca0000004100 */
[----:B------:R0:W-:Y:S01]  /*1370*/  STS [R9], R6 ;  /* 0x0000000609007388 */ /* 0x0001e20000000800 */
[----:B------:R-:W-:Y:S05]  /*1380*/  @!P1 BRA `(.L_x_13) ;  /* 0x0000000000409947 */ /* 0x000fea0003800000 */
[----:B------:R-:W-:Y:S01]  /*1390*/  ISETP.NE.AND P1, PT, R29, 0x1, PT ;  /* 0x000000011d00780c */ /* 0x000fe20003f25270 */
[----:B------:R-:W-:-:S05]  /*13a0*/  IMAD.SHL.U32 R7, R24, 0x2, RZ ;  /* 0x0000000218077824 */ /* 0x000fca00078e00ff */
[----:B------:R-:W-:-:S05]  /*13b0*/  IADD3 R4, P2, PT, R4, R7, RZ ;  /* 0x0000000704047210 */ /* 0x000fca0007f5e0ff */
[----:B------:R-:W-:Y:S02]  /*13c0*/  IMAD.X R5, RZ, RZ, R5, P2 ;  /* 0x000000ffff057224 */ /* 0x000fe400010e0605 */
[----:B0-----:R-:W-:-:S03]  /*13d0*/  @P1 IADD3 R6, P2, PT, R7, R4, RZ ;  /* 0x0000000407061210 */ /* 0x001fc60007f5e0ff */
[----:B------:R-:W2:Y:S02]  /*13e0*/  LDG.E.U16.CONSTANT R4, desc[UR16][R4.64] ;  /* 0x0000001004047981 */ /* 0x000ea4000c1e9500 */
[----:B------:R-:W-:-:S05]  /*13f0*/  @P1 IMAD.X R7, RZ, RZ, R5, P2 ;  /* 0x000000ffff071224 */ /* 0x000fca00010e0605 */
[----:B------:R-:W3:Y:S01]  /*1400*/  @P1 LDG.E.U16.CONSTANT R6, desc[UR16][R6.64] ;  /* 0x0000001006061981 */ /* 0x000ee2000c1e9500 */
[----:B------:R-:W-:-:S05]  /*1410*/  LEA R11, R24, R9, 0x2 ;  /* 0x00000009180b7211 */ /* 0x000fca00078e10ff */
[----:B------:R-:W-:Y:S02]  /*1420*/  @P1 IMAD R10, R24, 0x4, R11 ;  /* 0x00000004180a1824 */ /* 0x000fe400078e020b */
[----:B------:R-:W-:Y:S02]  /*1430*/  IMAD.MOV.U32 R18, RZ, RZ, R16 ;  /* 0x000000ffff127224 */ /* 0x000fe400078e0010 */
[----:B------:R-:W-:Y:S02]  /*1440*/  @P1 IMAD.MOV.U32 R18, RZ, RZ, R31 ;  /* 0x000000ffff121224 */ /* 0x000fe400078e001f */
[----:B--2---:R-:W-:Y:S02]  /*1450*/  HADD2.F32 R8, -RZ, R4.H0_H0 ;  /* 0x20000004ff087230 */ /* 0x004fe40000004100 */
[----:B---3--:R-:W-:-:S03]  /*1460*/  @P1 HADD2.F32 R9, -RZ, R6.H0_H0 ;  /* 0x20000006ff091230 */ /* 0x008fc60000004100 */
[----:B------:R1:W-:Y:S04]  /*1470*/  STS [R11], R8 ;  /* 0x000000080b007388 */ /* 0x0003e80000000800 */
[----:B------:R1:W-:Y:S02]  /*1480*/  @P1 STS [R10], R9 ;  /* 0x000000090a001388 */ /* 0x0003e40000000800 */
.L_x_13:
[----:B------:R-:W-:Y:S05]  /*1490*/  BSYNC.RECONVERGENT B2 ;  /* 0x0000000000027941 */ /* 0x000fea0003800200 */
.L_x_12:
[----:B------:R-:W-:Y:S05]  /*14a0*/  @!P0 BRA `(.L_x_11) ;  /* 0x0000000000888947 */ /* 0x000fea0003800000 */
[----:B------:R-:W2:Y:S01]  /*14b0*/  S2R R5, SR_CgaCtaId ;  /* 0x0000000000057919 */ /* 0x000ea20000008800 */
[----:B------:R-:W3:Y:S01]  /*14c0*/  LDC.64 R12, c[0x0][0x390] ;  /* 0x0000e400ff0c7b82 */ /* 0x000ee20000000a00 */
[----:B------:R-:W-:Y:S01]  /*14d0*/  MOV R4, 0x400 ;  /* 0x0000040000047802 */ /* 0x000fe20000000f00 */
[----:B------:R-:W-:-:S03]  /*14e0*/  IMAD.SHL.U32 R27, R24, 0x2, RZ ;  /* 0x00000002181b7824 */ /* 0x000fc600078e00ff */
[----:B------:R-:W-:-:S04]  /*14f0*/  IADD3 R4, PT, PT, R4, 0x1000, RZ ;  /* 0x0000100004047810 */ /* 0x000fc80007ffe0ff */
[----:B--2---:R-:W-:-:S07]  /*1500*/  LEA R30, R5, R4, 0x18 ;  /* 0x00000004051e7211 */ /* 0x004fce00078ec0ff */
.L_x_14:
[----:B--2---:R-:W-:-:S04]  /*1510*/  IMAD.IADD R5, R25, 0x1, R18 ;  /* 0x0000000119057824 */ /* 0x004fc800078e0212 */
        /* <DEDUP_REMOVED lines=27> */
.L_x_11:
[----:B------:R-:W-:Y:S05]  /*16d0*/  BSYNC.RECONVERGENT B1 ;  /* 0x0000000000017941 */ /* 0x000fea0003800200 */
.L_x_10:
[----:B------:R-:W-:-:S04]  /*16e0*/  IADD3 R17, PT, PT, R26, R17, RZ ;  /* 0x000000111a117210 */ /* 0x000fc80007ffe0ff */
[----:B------:R-:W-:-:S13]  /*16f0*/  ISETP.GE.U32.AND P0, PT, R17, 0x40, PT ;  /* 0x000000401100780c */ /* 0x000fda0003f06070 */
[----:B------:R-:W-:Y:S05]  /*1700*/  @!P0 BRA `(.L_x_15) ;  /* 0xfffffff800bc8947 */ /* 0x000fea000383ffff */
.L_x_9:
[----:B------:R-:W-:Y:S05]  /*1710*/  BSYNC.RECONVERGENT B0 ;  /* 0x0000000000007941 */ /* 0x000fea0003800200 */
.L_x_8:
[----:B------:R-:W3:Y:S01]  /*1720*/  LDCU UR14, c[0x0][0x3a8] ;  /* 0x00007500ff0e77ac */ /* 0x000ee20008000800 */
[----:B------:R3:W-:Y:S01]  /*1730*/  STL [R1+0xc4c], RZ ;  /* 0x000c4cff01007387 */ /* 0x0007e20000100800 */
[----:B0-2---:R-:W-:Y:S02]  /*1740*/  CS2R R6, SRZ ;  /* 0x0000000000067805 */ /* 0x005fe4000001ff00 */
[----:B------:R-:W-:Y:S02]  /*1750*/  CS2R R4, SRZ ;  /* 0x0000000000047805 */ /* 0x000fe4000001ff00 */
[----:B-1----:R-:W-:Y:S01]  /*1760*/  CS2R R10, SRZ ;  /* 0x00000000000a7805 */ /* 0x002fe2000001ff00 */
[----:B------:R0:W-:Y:S01]  /*1770*/  STL [R1+0xc48], RZ ;  /* 0x000c48ff01007387 */ /* 0x0001e20000100800 */
[----:B------:R-:W-:Y:S02]  /*1780*/  CS2R R8, SRZ ;  /* 0x0000000000087805 */ /* 0x000fe4000001ff00 */
[----:B------:R-:W-:-:S02]  /*1790*/  CS2R R14, SRZ ;  /* 0x00000000000e7805 */ /* 0x000fc4000001ff00 */
[----:B------:R-:W-:Y:S01]  /*17a0*/  CS2R R12, SRZ ;  /* 0x00000000000c7805 */ /* 0x000fe2000001ff00 */
[----:B------:R0:W-:Y:S01]  /*17b0*/  STL [R1+0xc44], RZ ;  /* 0x000c44ff01007387 */ /* 0x0001e20000100800 */
[----:B------:R-:W-:Y:S02]  /*17c0*/  CS2R R18, SRZ ;  /* 0x0000000000127805 */ /* 0x000fe4000001ff00 */
[----:B------:R-:W-:Y:S02]  /*17d0*/  CS2R R16, SRZ ;  /* 0x0000000000107805 */ /* 0x000fe4000001ff00 */
[----:B------:R-:W-:Y:S01]  /*17e0*/  CS2R R22, SRZ ;  /* 0x0000000000167805 */ /* 0x000fe2000001ff00 */
[----:B------:R0:W-:Y:S01]  /*17f0*/  STL [R1+0xc40], RZ ;  /* 0x000c40ff01007387 */ /* 0x0001e20000100800 */
[----:B------:R-:W-:Y:S02]  /*1800*/  CS2R R20, SRZ ;  /* 0x0000000000147805 */ /* 0x000fe4000001ff00 */
[----:B------:R-:W-:-:S02]  /*1810*/  CS2R R26, SRZ ;  /* 0x00000000001a7805 */ /* 0x000fc4000001ff00 */
[----:B------:R-:W-:Y:S01]  /*1820*/  CS2R R24, SRZ ;  /* 0x0000000000187805 */ /* 0x000fe2000001ff00 */
[----:B------:R0:W-:Y:S01]  /*1830*/  STL [R1+0xc3c], RZ ;  /* 0x000c3cff01007387 */ /* 0x0001e20000100800 */
[----:B---3--:R-:W-:Y:S01]  /*1840*/  UISETP.GE.AND UP0, UPT, UR14, 0x1, UPT ;  /* 0x000000010e00788c */ /* 0x008fe2000bf06270 */
[----:B------:R-:W-:Y:S02]  /*1850*/  CS2R R30, SRZ ;  /* 0x00000000001e7805 */ /* 0x000fe4000001ff00 */
[----:B------:R-:W-:Y:S01]  /*1860*/  CS2R R28, SRZ ;  /* 0x00000000001c7805 */ /* 0x000fe2000001ff00 */
[----:B------:R0:W-:Y:S01]  /*1870*/  STL [R1+0xc38], RZ ;  /* 0x000c38ff01007387 */ /* 0x0001e20000100800 */
[----:B------:R-:W-:Y:S02]  /*1880*/  CS2R R34, SRZ ;  /* 0x0000000000227805 */ /* 0x000fe4000001ff00 */
[----:B------:R-:W-:Y:S02]  /*1890*/  CS2R R32, SRZ ;  /* 0x0000000000207805 */ /* 0x000fe4000001ff00 */
[----:B------:R-:W-:Y:S01]  /*18a0*/  CS2R R38, SRZ ;  /* 0x0000000000267805 */ /* 0x000fe2000001ff00 */
[----:B------:R0:W-:Y:S01]  /*18b0*/  STL [R1+0xc34], RZ ;  /* 0x000c34ff01007387 */ /* 0x0001e20000100800 */
[----:B------:R-:W-:-:S02]  /*18c0*/  CS2R R36, SRZ ;  /* 0x0000000000247805 */ /* 0x000fc4000001ff00 */
        /* <DEDUP_REMOVED lines=140> */
[----:B------:R-:W-:Y:S01]  /*2190*/  CS2R R248, SRZ ;  /* 0x0000000000f87805 */ /* 0x000fe2000001ff00 */
[----:B------:R-:W-:Y:S01]  /*21a0*/  UMOV UR4, URZ ;  /* 0x000000ff00047c82 */ /* 0x000fe20008000000 */
[----:B------:R0:W-:Y:S01]  /*21b0*/  STL [R1+0xba4], RZ ;  /* 0x000ba4ff01007387 */ /* 0x0001e20000100800 */
[----:B------:R-:W-:Y:S01]  /*21c0*/  UMOV UR5, URZ ;  /* 0x000000ff00057c82 */ /* 0x000fe20008000000 */
[----:B------:R-:W-:Y:S01]  /*21d0*/  UMOV UR6, URZ ;  /* 0x000000ff00067c82 */ /* 0x000fe20008000000 */
[----:B------:R-:W-:Y:S01]  /*21e0*/  UMOV UR7, URZ ;  /* 0x000000ff00077c82 */ /* 0x000fe20008000000 */
[----:B------:R0:W-:Y:S01]  /*21f0*/  STL [R1+0xba0], RZ ;  /* 0x000ba0ff01007387 */ /* 0x0001e20000100800 */
[----:B------:R-:W-:Y:S01]  /*2200*/  UMOV UR8, URZ ;  /* 0x000000ff00087c82 */ /* 0x000fe20008000000 */
[----:B------:R-:W-:Y:S01]  /*2210*/  UMOV UR9, URZ ;  /* 0x000000ff00097c82 */ /* 0x000fe20008000000 */
[----:B------:R-:W-:Y:S01]  /*2220*/  UMOV UR10, URZ ;  /* 0x000000ff000a7c82 */ /* 0x000fe20008000000 */
[----:B------:R0:W-:Y:S01]  /*2230*/  STL [R1+0xb9c], RZ ;  /* 0x000b9cff01007387 */ /* 0x0001e20000100800 */
[----:B------:R-:W-:-:S03]  /*2240*/  UMOV UR11, URZ ;  /* 0x000000ff000b7c82 */ /* 0x000fc60008000000 */
[----:B------:R0:W-:Y:S04]  /*2250*/  STL [R1+0xb98], RZ ;  /* 0x000b98ff01007387 */ /* 0x0001e80000100800 */
        /* <DEDUP_REMOVED lines=217> */
[----:B------:R0:W-:Y:S01]  /*2ff0*/  STL [R1+0x820], RZ ;  /* 0x000820ff01007387 */ /* 0x0001e20000100800 */
[----:B------:R-:W-:Y:S06]  /*3000*/  BAR.SYNC.DEFER_BLOCKING 0x0 ;  /* 0x0000000000007b1d */ /* 0x000fec0000010000 */
[----:B------:R-:W-:Y:S05]  /*3010*/  BRA.U !UP0, `(.L_x_16) ;  /* 0x0000002508f87547 */ /* 0x000fea000b800000 */
[----:B------:R-:W1:Y:S01]  /*3020*/  S2R R8, SR_TID.X ;  /* 0x0000000000087919 */ /* 0x000e620000002100 */
[----:B------:R-:W2:Y:S01]  /*3030*/  S2UR UR8, SR_CgaCtaId ;  /* 0x00000000000879c3 */ /* 0x000ea20000008800 */
[----:B------:R-:W-:Y:S02]  /*3040*/  UMOV UR9, 0x400 ;  /* 0x0000040000097882 */ /* 0x000fe40000000000 */
[----:B------:R-:W-:Y:S02]  /*3050*/  UIADD3 UR4, UPT, UPT, UR9, 0x5000, URZ ;  /* 0x0000500009047890 */ /* 0x000fe4000fffe0ff */
[----:B------:R-:W-:Y:S02]  /*3060*/  UIADD3 UR5, UPT, UPT, UR9, 0x800, URZ ;  /* 0x0000080009057890 */ /* 0x000fe4000fffe0ff */
[----:B------:R-:W-:Y:S01]  /*3070*/  UIADD3 UR10, UPT, UPT, UR9, 0x1000, URZ ;  /* 0x00001000090a7890 */ /* 0x000fe2000fffe0ff */
[----:B------:R-:W3:Y:S01]  /*3080*/  LDC R9, c[0x0][0x360] ;  /* 0x0000d800ff097b82 */ /* 0x000ee20000000800 */
[----:B------:R-:W0:Y:S01]  /*3090*/  LDCU UR18, c[0x0][0x364] ;  /* 0x00006c80ff1277ac */ /* 0x000e220008000800 */
[----:B--2---:R-:W-:-:S02]  /*30a0*/  ULEA UR9, UR8, UR9, 0x18 ;  /* 0x0000000908097291 */ /* 0x004fc4000f8ec0ff */
[----:B------:R-:W-:Y:S02]  /*30b0*/  ULEA UR6, UR8, UR4, 0x18 ;  /* 0x0000000408067291 */ /* 0x000fe4000f8ec0ff */
[----:B------:R-:W-:Y:S02]  /*30c0*/  ULEA UR7, UR8, UR5, 0x18 ;  /* 0x0000000508077291 */ /* 0x000fe4000f8ec0ff */
[----:B------:R-:W-:Y:S01]  /*30d0*/  ULEA UR8, UR8, UR10, 0x18 ;  /* 0x0000000a08087291 */ /* 0x000fe2000f8ec0ff */
[----:B-1----:R-:W-:Y:S01]  /*30e0*/  VIADD R72, R8, 0x40 ;  /* 0x0000004008487836 */ /* 0x002fe20000000000 */
[----:B0-----:R-:W-:-:S10]  /*30f0*/  UMOV UR4, URZ ;  /* 0x000000ff00047c82 */ /* 0x001fd40008000000 */
.L_x_34:
[----:B------:R-:W0:Y:S01]  /*3100*/  LDCU UR5, c[0x0][0x3a8] ;  /* 0x00007500ff0577ac */ /* 0x000e220008000800 */
[----:B------:R-:W-:Y:S01]  /*3110*/  UIADD3 UR13, UPT, UPT, UR4, 0x40, URZ ;  /* 0x00000040040d7890 */ /* 0x000fe2000fffe0ff */
[----:B------:R-:W-:Y:S01]  /*3120*/  UMOV UR10, UR8 ;  /* 0x00000008000a7c82 */ /* 0x000fe20008000000 */
[----:B------:R-:W-:Y:S02]  /*3130*/  UMOV UR11, UR9 ;  /* 0x00000009000b7c82 */ /* 0x000fe40008000000 */
[----:B0-----:R-:W-:-:S09]  /*3140*/  UISETP.GE.AND UP0, UPT, UR13, UR5, UPT ;  /* 0x000000050d00728c */ /* 0x001fd2000bf06270 */
[----:B-1----:R-:W-:Y:S05]  /*3150*/  BRA.U UP0, `(.L_x_17) ;  /* 0x0000000100e07547 */ /* 0x002fea000b800000 */
[----:B------:R-:W-:Y:S01]  /*3160*/  ISETP.GT.U32.AND P0, PT, R3, 0x7, PT ;  /* 0x000000070300780c */ /* 0x000fe20003f04070 */
[----:B------:R-:W-:-:S12]  /*3170*/  BSSY.RECONVERGENT B0, `(.L_x_18) ;  /* 0x000001b000007945 */ /* 0x000fd80003800200 */
[----:B------:R-:W-:Y:S05]  /*3180*/  @P0 BRA `(.L_x_19) ;  /* 0x0000000000640947 */ /* 0x000fea0003800000 */
[----:B------:R-:W-:Y:S01]  /*3190*/  LEA R16, R8, UR7, 0x2 ;  /* 0x0000000708107c11 */ /* 0x000fe2000f8e10ff */
[----:B------:R-:W-:Y:S02]  /*31a0*/  VIADD R15, R72, UR4 ;  /* 0x00000004480f7c36 */ /* 0x000fe40008000000 */
[----:B------:R-:W-:-:S07]  /*31b0*/  IMAD.MOV.U32 R11, RZ, RZ, R3 ;  /* 0x000000ffff0b7224 */ /* 0x000fce00078e0003 */
.L_x_23:
[----:B------:R-:W-:Y:S01]  /*31c0*/  ISETP.GT.U32.AND P0, PT, R8, 0x3f, PT ;  /* 0x0000003f0800780c */ /* 0x000fe20003f04070 */
[----:B------:R-:W-:-:S12]  /*31d0*/  BSSY.RECONVERGENT B1, `(.L_x_20) ;  /* 0x0000011000017945 */ /* 0x000fd80003800200 */
[----:B------:R-:W-:Y:S05]  /*31e0*/  @P0 BRA `(.L_x_21) ;  /* 0x00000000003c0947 */ /* 0x000fea0003800000 */
[----:B------:R-:W0:Y:S01]  /*31f0*/  LDC.64 R6, c[0x0][0x380] ;  /* 0x0000e000ff067b82 */ /* 0x000e220000000a00 */
[----:B------:R-:W1:Y:S01]  /*3200*/  LDCU UR5, c[0x0][0x3a8] ;  /* 0x00007500ff0577ac */ /* 0x000e620008000800 */
[----:B------:R-:W-:Y:S01]  /*3210*/  LEA R4, R0, R11, 0x3 ;  /* 0x0000000b00047211 */ /* 0x000fe200078e18ff */
[----:B------:R-:W-:Y:S02]  /*3220*/  IMAD R10, R11, 0x100, R16 ;  /* 0x000001000b0a7824 */ /* 0x000fe400078e0210 */
[----:B------:R-:W-:Y:S02]  /*3230*/  IMAD.MOV.U32 R14, RZ, RZ, R8 ;  /* 0x000000ffff0e7224 */ /* 0x000fe400078e0008 */
[----:B-1----:R-:W-:-:S07]  /*3240*/  IMAD R12, R4, UR5, R15 ;  /* 0x00000005040c7c24 */ /* 0x002fce000f8e020f */
.L_x_22:
[----:B0-----:R-:W-:-:S06]  /*3250*/  IMAD.WIDE R4, R12, 0x2, R6 ;  /* 0x000000020c047825 */ /* 0x001fcc00078e0206 */
[----:B------:R-:W2:Y:S01]  /*3260*/  LDG.E.U16.CONSTANT R4, desc[UR16][R4.64] ;  /* 0x0000001004047981 */ /* 0x000ea2000c1e9500 */
[C---:B---3--:R-:W-:Y:S01]  /*3270*/  IMAD.IADD R14, R9.reuse, 0x1, R14 ;  /* 0x00000001090e7824 */ /* 0x048fe200078e020e */
[----:B------:R-:W-:-:S04]  /*3280*/  IADD3 R12, PT, PT, R9, R12, RZ ;  /* 0x0000000c090c7210 */ /* 0x000fc80007ffe0ff */
[----:B------:R-:W-:Y:S01]  /*3290*/  ISETP.GE.U32.AND P0, PT, R14, 0x40, PT ;  /* 0x000000400e00780c */ /* 0x000fe20003f06070 */
[----:B--2---:R-:W-:-:S05]  /*32a0*/  HADD2.F32 R13, -RZ, R4.H0_H0 ;  /* 0x20000004ff0d7230 */ /* 0x004fca0000004100 */
[----:B------:R0:W-:Y:S02]  /*32b0*/  STS [R10], R13 ;  /* 0x0000000d0a007388 */ /* 0x0001e40000000800 */
[----:B0-----:R-:W-:-:S05]  /*32c0*/  IMAD R10, R9, 0x4, R10 ;  /* 0x00000004090a7824 */ /* 0x001fca00078e020a */
[----:B------:R-:W-:Y:S05]  /*32d0*/  @!P0 BRA `(.L_x_22) ;  /* 0xfffffffc00dc8947 */ /* 0x000fea000383ffff */
.L_x_21:
[----:B------:R-:W-:Y:S05]  /*32e0*/  BSYNC.RECONVERGENT B1 ;  /* 0x0000000000017941 */ /* 0x000fea0003800200 */
.L_x_20:
[----:B------:R-:W-:-:S05]  /*32f0*/  VIADD R11, R11, UR18 ;  /* 0x000000120b0b7c36 */ /* 0x000fca0008000000 */
[----:B------:R-:W-:-:S13]  /*3300*/  ISETP.GE.U32.AND P0, PT, R11, 0x8, PT ;  /* 0x000000080b00780c */ /* 0x000fda0003f06070 */
[----:B------:R-:W-:Y:S05]  /*3310*/  @!P0 BRA `(.L_x_23) ;  /* 0xfffffffc00a88947 */ /* 0x000fea000383ffff */
.L_x_19:
[----:B------:R-:W-:Y:S05]  /*3320*/  BSYNC.RECONVERGENT B0 ;  /* 0x0000000000007941 */ /* 0x000fea0003800200 */
.L_x_18:
[----:B------:R-:W-:Y:S01]  /*3330*/  ISETP.GT.U32.AND P0, PT, R3, 0x3f, PT ;  /* 0x0000003f0300780c */ /* 0x000fe20003f04070 */
[----:B------:R-:W-:-:S12]  /*3340*/  BSSY.RECONVERGENT B0, `(.L_x_17) ;  /* 0x0000019000007945 */ /* 0x000fd80003800200 */
[----:B------:R-:W-:Y:S05]  /*3350*/  @P0 BRA `(.L_x_24) ;  /* 0x00000000005c0947 */ /* 0x000fea0003800000 */
[----:B------:R-:W-:-:S07]  /*3360*/  IMAD.MOV.U32 R10, RZ, RZ, R3 ;  /* 0x000000ffff0a7224 */ /* 0x000fce00078e0003 */
.L_x_28:
[----:B------:R-:W-:Y:S01]  /*3370*/  ISETP.GT.U32.AND P0, PT, R8, 0x3f, PT ;  /* 0x0000003f0800780c */ /* 0x000fe20003f04070 */
[----:B------:R-:W-:-:S12]  /*3380*/  BSSY.RECONVERGENT B1, `(.L_x_25) ;  /* 0x0000011000017945 */ /* 0x000fd80003800200 */
[----:B0-----:R-:W-:Y:S05]  /*3390*/  @P0 BRA `(.L_x_26) ;  /* 0x00000000003c0947 */ /* 0x001fea0003800000 */
[----:B------:R-:W0:Y:S01]  /*33a0*/  LDC R5, c[0x0][0x3a4] ;  /* 0x0000e900ff057b82 */ /* 0x000e220000000800 */
[----:B------:R-:W-:Y:S01]  /*33b0*/  IADD3 R4, PT, PT, R10, UR13, RZ ;  /* 0x0000000d0a047c10 */ /* 0x000fe2000fffe0ff */
[----:B------:R-:W-:-:S06]  /*33c0*/  IMAD.MOV.U32 R11, RZ, RZ, R8 ;  /* 0x000000ffff0b7224 */ /* 0x000fcc00078e0008 */
[----:B------:R-:W1:Y:S01]  /*33d0*/  LDC.64 R6, c[0x0][0x390] ;  /* 0x0000e400ff067b82 */ /* 0x000e620000000a00 */
[----:B0-----:R-:W-:-:S07]  /*33e0*/  IMAD R14, R4, R5, UR12 ;  /* 0x0000000c040e7e24 */ /* 0x001fce000f8e0205 */
.L_x_27:
[----:B------:R-:W-:-:S04]  /*33f0*/  IMAD.IADD R5, R14, 0x1, R11 ;  /* 0x000000010e057824 */ /* 0x000fc800078e020b */
[----:B-1----:R-:W-:-:S06]  /*3400*/  IMAD.WIDE R4, R5, 0x2, R6 ;  /* 0x0000000205047825 */ /* 0x002fcc00078e0206 */
[----:B------:R-:W2:Y:S01]  /*3410*/  LDG.E.U16.CONSTANT R4, desc[UR16][R4.64] ;  /* 0x0000001004047981 */ /* 0x000ea2000c1e9500 */
[----:B0-----:R-:W-:Y:S01]  /*3420*/  IMAD R12, R10, 0x40, R11 ;  /* 0x000000400a0c7824 */ /* 0x001fe200078e020b */
[----:B---3--:R-:W-:-:S04]  /*3430*/  IADD3 R11, PT, PT, R9, R11, RZ ;  /* 0x0000000b090b7210 */ /* 0x008fc80007ffe0ff */
[----:B------:R-:W-:Y:S02]  /*3440*/  LEA R13, R12, UR6, 0x2 ;  /* 0x000000060c0d7c11 */ /* 0x000fe4000f8e10ff */
[----:B------:R-:W-:Y:S01]  /*3450*/  ISETP.GE.U32.AND P0, PT, R11, 0x40, PT ;  /* 0x000000400b00780c */ /* 0x000fe20003f06070 */
[----:B--2---:R-:W-:-:S05]  /*3460*/  HADD2.F32 R12, -RZ, R4.H0_H0 ;  /* 0x20000004ff0c7230 */ /* 0x004fca0000004100 */
[----:B------:R0:W-:Y:S07]  /*3470*/  STS [R13], R12 ;  /* 0x0000000c0d007388 */ /* 0x0001ee0000000800 */
[----:B------:R-:W-:Y:S05]  /*3480*/  @!P0 BRA `(.L_x_27) ;  /* 0xfffffffc00d88947 */ /* 0x000fea000383ffff */
.L_x_26:
[----:B------:R-:W-:Y:S05]  /*3490*/  BSYNC.RECONVERGENT B1 ;  /* 0x0000000000017941 */ /* 0x000fea0003800200 */
.L_x_25:
[----:B------:R-:W-:-:S05]  /*34a0*/  VIADD R10, R10, UR18 ;  /* 0x000000120a0a7c36 */ /* 0x000fca0008000000 */
[----:B------:R-:W-:-:S13]  /*34b0*/  ISETP.GE.U32.AND P0, PT, R10, 0x40, PT ;  /* 0x000000400a00780c */ /* 0x000fda0003f06070 */
[----:B------:R-:W-:Y:S05]  /*34c0*/  @!P0 BRA `(.L_x_28) ;  /* 0xfffffffc00a88947 */ /* 0x000fea000383ffff */
.L_x_24:
[----:B------:R-:W-:Y:S05]  /*34d0*/  BSYNC.RECONVERGENT B0 ;  /* 0x0000000000007941 */ /* 0x000fea0003800200 */
.L_x_17:
[----:B------:R-:W-:Y:S01]  /*34e0*/  BAR.SYNC.DEFER_BLOCKING 0x0 ;  /* 0x0000000000007b1d */ /* 0x000fe20000010000 */
[----:B------:R-:W-:-:S07]  /*34f0*/  IMAD.MOV.U32 R11, RZ, RZ, RZ ;  /* 0x000000ffff0b7224 */ /* 0x000fce00078e00ff */
.L_x_29:
[C---:B------:R-:W-:Y:S01]  /*3500*/  IMAD R24, R11.reuse, 0x4, R2 ;  /* 0x000000040b187824 */ /* 0x040fe200078e0202 */
[----:B------:R-:W-:-:S04]  /*3510*/  LEA R10, R11, UR9, 0x8 ;  /* 0x000000090b0a7c11 */ /* 0x000fc8000f8e40ff */
[----:B------:R-:W2:Y:S04]  /*3520*/  LDL R25, [R24] ;  /* 0x0000000018197983 */ /* 0x000ea80000100800 */
[----:B------:R-:W1:Y:S04]  /*3530*/  LDS.128 R4, [R10] ;  /* 0x000000000a047984 */ /* 0x000e680000000c00 */
[----:B0-----:R-:W0:Y:S04]  /*3540*/  LDS.128 R12, [R10+0x10] ;  /* 0x000010000a0c7984 */ /* 0x001e280000000c00 */
[----:B------:R-:W5:Y:S04]  /*3550*/  LDS.128 R16, [R10+0x20] ;  /* 0x000020000a107984 */ /* 0x000f680000000c00 */
[----:B------:R-:W3:Y:S01]  /*3560*/  LDS.128 R20, [R10+0x30] ;  /* 0x000030000a147984 */ /* 0x000ee20000000c00 */
[----:B-1----:R-:W-:-:S04]  /*3570*/  FFMA R4, R4, R4, RZ ;  /* 0x0000000404047223 */ /* 0x002fc800000000ff */
[----:B------:R-:W-:-:S04]  /*3580*/  FFMA R5, R5, R5, R4 ;  /* 0x0000000505057223 */ /* 0x000fc80000000004 */
[----:B------:R-:W-:-:S04]  /*3590*/  FFMA R6, R6, R6, R5 ;  /* 0x0000000606067223 */ /* 0x000fc80000000005 */
[----:B------:R-:W-:-:S04]  /*35a0*/  FFMA R7, R7, R7, R6 ;  /* 0x0000000707077223 */ /* 0x000fc80000000006 */
[----:B0-----:R-:W-:Y:S02]  /*35b0*/  FFMA R12, R12, R12, R7 ;  /* 0x0000000c0c0c7223 */ /* 0x001fe40000000007 */
[----:B------:R-:W0:Y:S02]  /*35c0*/  LDS.128 R4, [R10+0x40] ;  /* 0x000040000a047984 */ /* 0x000e240000000c00 */
[----:B------:R-:W-:-:S04]  /*35d0*/  FFMA R13, R13, R13, R12 ;  /* 0x0000000d0d0d7223 */ /* 0x000fc8000000000c */
[----:B------:R-:W-:-:S04]  /*35e0*/  FFMA R14, R14, R14, R13 ;  /* 0x0000000e0e0e7223 */ /* 0x000fc8000000000d */
[----:B------:R-:W-:-:S04]  /*35f0*/  FFMA R15, R15, R15, R14 ;  /* 0x0000000f0f0f7223 */ /* 0x000fc8000000000e */
[----:B-----5:R-:W-:Y:S02]  /*3600*/  FFMA R16, R16, R16, R15 ;  /* 0x0000001010107223 */ /* 0x020fe4000000000f */
[----:B------:R-:W1:Y:S02]  /*3610*/  LDS.128 R12, [R10+0x50] ;  /* 0x000050000a0c7984 */ /* 0x000e640000000c00 */
[----:B------:R-:W-:-:S04]  /*3620*/  FFMA R17, R17, R17, R16 ;  /* 0x0000001111117223 */ /* 0x000fc80000000010 */
[----:B------:R-:W-:-:S04]  /*3630*/  FFMA R18, R18, R18, R17 ;  /* 0x0000001212127223 */ /* 0x000fc80000000011 */
[----:B------:R-:W-:-:S04]  /*3640*/  FFMA R19, R19, R19, R18 ;  /* 0x0000001313137223 */ /* 0x000fc80000000012 */
[----:B---3--:R-:W-:Y:S02]  /*3650*/  FFMA R20, R20, R20, R19 ;  /* 0x0000001414147223 */ /* 0x008fe40000000013 */
[----:B------:R-:W3:Y:S02]  /*3660*/  LDS.128 R16, [R10+0x60] ;  /* 0x000060000a107984 */ /* 0x000ee40000000c00 */
        /* <DEDUP_REMOVED lines=8> */
[----:B-1----:R-:W-:Y:S02]  /*36f0*/  FFMA R12, R12, R12, R7 ;  /* 0x0000000c0c0c7223 */ /* 0x002fe40000000007 */
        /* <DEDUP_REMOVED lines=39> */
[----:B0-----:R-:W-:-:S04]  /*3970*/  FFMA R12, R12, R12, R7 ;  /* 0x0000000c0c0c7223 */ /* 0x001fc80000000007 */
[----:B------:R-:W-:-:S04]  /*3980*/  FFMA R13, R13, R13, R12 ;  /* 0x0000000d0d0d7223 */ /* 0x000fc8000000000c */
[----:B------:R-:W-:-:S04]  /*3990*/  FFMA R14, R14, R14, R13 ;  /* 0x0000000e0e0e7223 */ /* 0x000fc8000000000d */
[----:B------:R-:W-:-:S04]  /*39a0*/  FFMA R15, R15, R15, R14 ;  /* 0x0000000f0f0f7223 */ /* 0x000fc8000000000e */
[----:B-1----:R-:W-:-:S04]  /*39b0*/  FFMA R16, R16, R16, R15 ;  /* 0x0000001010107223 */ /* 0x002fc8000000000f */
[----:B------:R-:W-:-:S04]  /*39c0*/  FFMA R17, R17, R17, R16 ;  /* 0x0000001111117223 */ /* 0x000fc80000000010 */
[----:B------:R-:W-:-:S04]  /*39d0*/  FFMA R18, R18, R18, R17 ;  /* 0x0000001212127223 */ /* 0x000fc80000000011 */
[----:B------:R-:W-:-:S04]  /*39e0*/  FFMA R19, R19, R19, R18 ;  /* 0x0000001313137223 */ /* 0x000fc80000000012 */
[----:B---3--:R-:W-:-:S04]  /*39f0*/  FFMA R20, R20, R20, R19 ;  /* 0x0000001414147223 */ /* 0x008fc80000000013 */
[----:B------:R-:W-:-:S04]  /*3a00*/  FFMA R21, R21, R21, R20 ;  /* 0x0000001515157223 */ /* 0x000fc80000000014 */
[----:B------:R-:W-:-:S04]  /*3a10*/  FFMA R22, R22, R22, R21 ;  /* 0x0000001616167223 */ /* 0x000fc80000000015 */
[----:B------:R-:W-:-:S04]  /*3a20*/  FFMA R22, R23, R23, R22 ;  /* 0x0000001717167223 */ /* 0x000fc80000000016 */
[----:B--2---:R-:W-:Y:S01]  /*3a30*/  FADD R25, R22, R25 ;  /* 0x0000001916197221 */ /* 0x004fe20000000000 */
[----:B------:R-:W-:-:S04]  /*3a40*/  IADD3 R11, PT, PT, R11, 0x1, RZ ;  /* 0x000000010b0b7810 */ /* 0x000fc80007ffe0ff */
[----:B------:R1:W-:Y:S01]  /*3a50*/  STL [R24], R25 ;  /* 0x0000001918007387 */ /* 0x0003e20000100800 */
[----:B------:R-:W-:-:S13]  /*3a60*/  ISETP.NE.AND P0, PT, R11, 0x8, PT ;  /* 0x000000080b00780c */ /* 0x000fda0003f05270 */
[----:B-1----:R-:W-:Y:S05]  /*3a70*/  @P0 BRA `(.L_x_29) ;  /* 0xfffffff800a00947 */ /* 0x002fea000383ffff */
[----:B------:R-:W-:-:S05]  /*3a80*/  UMOV UR5, URZ ;  /* 0x000000ff00057c82 */ /* 0x000fca0008000000 */
.L_x_31:
[----:B------:R-:W0:Y:S01]  /*3a90*/  LDC.64 R6, c[0x0][0x388] ;  /* 0x0000e200ff067b82 */ /* 0x000e220000000a00 */
[----:B------:R-:W-:Y:S01]  /*3aa0*/  IMAD.U32 R43, RZ, RZ, UR5 ;  /* 0x00000005ff2b7e24 */ /* 0x000fe2000f8e00ff */
[----:B------:R-:W-:Y:S01]  /*3ab0*/  UIADD3 UR5, UPT, UPT, UR5, 0x1, URZ ;  /* 0x0000000105057890 */ /* 0x000fe2000fffe0ff */
[----:B------:R-:W-:-:S03]  /*3ac0*/  IMAD.MOV.U32 R10, RZ, RZ, RZ ;  /* 0x000000ffff0a7224 */ /* 0x000fc600078e00ff */
[----:B-1----:R-:W-:-:S11]  /*3ad0*/  UISETP.NE.AND UP0, UPT, UR5, 0x8, UPT ;  /* 0x000000080500788c */ /* 0x002fd6000bf05270 */
.L_x_30:
[----:B-1----:R-:W-:-:S04]  /*3ae0*/  VIADD R5, R10, UR4 ;  /* 0x000000040a057c36 */ /* 0x002fc80008000000 */
[----:B0-----:R-:W-:-:S05]  /*3af0*/  IMAD.WIDE.U32 R4, R5, 0x2, R6 ;  /* 0x0000000205047825 */ /* 0x001fca00078e0006 */
[----:B------:R-:W2:Y:S04]  /*3b00*/  LDG.E.U16.CONSTANT R11, desc[UR16][R4.64] ;  /* 0x00000010040b7981 */ /* 0x000ea8000c1e9500 */
[----:B------:R-:W3:Y:S04]  /*3b10*/  LDG.E.U16.CONSTANT R16, desc[UR16][R4.64+0x6] ;  /* 0x0000061004107981 */ /* 0x000ee8000c1e9500 */
[----:B------:R-:W5:Y:S04]  /*3b20*/  LDG.E.U16.CONSTANT R13, desc[UR16][R4.64+0x2] ;  /* 0x00000210040d7981 */ /* 0x000f68000c1e9500 */
[----:B------:R-:W4:Y:S04]  /*3b30*/  LDG.E.U16.CONSTANT R20, desc[UR16][R4.64+0xc] ;  /* 0x00000c1004147981 */ /* 0x000f28000c1e9500 */
        /* <DEDUP_REMOVED lines=11> */
[----:B------:R0:W4:Y:S01]  /*3bf0*/  LDG.E.U16.CONSTANT R30, desc[UR16][R4.64+0x1e] ;  /* 0x00001e10041e7981 */ /* 0x000122000c1e9500 */
[----:B------:R-:W-:-:S04]  /*3c00*/  LEA R12, R43, R10, 0x6 ;  /* 0x0000000a2b0c7211 */ /* 0x000fc800078e30ff */
[----:B------:R-:W-:-:S05]  /*3c10*/  LEA R12, R12, UR9, 0x2 ;  /* 0x000000090c0c7c11 */ /* 0x000fca000f8e10ff */
[----:B------:R-:W1:Y:S04]  /*3c20*/  LDS R14, [R12] ;  /* 0x000000000c0e7984 */ /* 0x000e680000000800 */
[----:B------:R-:W4:Y:S04]  /*3c30*/  LDS R31, [R12+0xc] ;  /* 0x00000c000c1f7984 */ /* 0x000f280000000800 */
        /* <DEDUP_REMOVED lines=9> */
[----:B------:R-:W-:Y:S04]  /*3cd0*/  LDS R37, [R12+0x2c] ;  /* 0x00002c000c257984 */ /* 0x000fe80000000800 */
[----:B0-----:R-:W0:Y:S04]  /*3ce0*/  LDS R4, [R12+0x30] ;  /* 0x000030000c047984 */ /* 0x001e280000000800 */
[----:B------:R-:W-:Y:S04]  /*3cf0*/  LDS R39, [R12+0x34] ;  /* 0x000034000c277984 */ /* 0x000fe80000000800 */
[----:B------:R-:W-:Y:S01]  /*3d00*/  LDS R41, [R12+0x3c] ;  /* 0x00003c000c297984 */ /* 0x000fe20000000800 */
[----:B------:R-:W-:-:S05]  /*3d10*/  VIADD R10, R10, 0x10 ;  /* 0x000000100a0a7836 */ /* 0x000fca0000000000 */
[----:B------:R-:W-:Y:S01]  /*3d20*/  ISETP.NE.AND P0, PT, R10, 0x40, PT ;  /* 0x000000400a00780c */ /* 0x000fe20003f05270 */
[----:B--2---:R-:W-:-:S05]  /*3d30*/  HADD2.F32 R11, -RZ, R11.H0_H0 ;  /* 0x2000000bff0b7230 */ /* 0x004fca0000004100 */
[----:B-1----:R-:W-:Y:S02]  /*3d40*/  FMUL R11, R11, R14 ;  /* 0x0000000e0b0b7220 */ /* 0x002fe40000400000 */
[----:B------:R-:W1:Y:S01]  /*3d50*/  LDS R14, [R12+0x38] ;  /* 0x000038000c0e7984 */ /* 0x000e620000000800 */
[----:B---3--:R-:W-:Y:S02]  /*3d60*/  HADD2.F32 R16, -RZ, R16.H0_H0 ;  /* 0x20000010ff107230 */ /* 0x008fe40000004100 */
[----:B-----5:R-:W-:Y:S02]  /*3d70*/  HADD2.F32 R13, -RZ, R13.H0_H0 ;  /* 0x2000000dff0d7230 */ /* 0x020fe40000004100 */
[----:B----4-:R-:W-:Y:S02]  /*3d80*/  HADD2.F32 R20, -RZ, R20.H0_H0 ;  /* 0x20000014ff147230 */ /* 0x010fe40000004100 */
[----:B------:R-:W-:Y:S01]  /*3d90*/  FMUL R5, R16, R31 ;  /* 0x0000001f10057220 */ /* 0x000fe20000400000 */
[----:B------:R-:W-:Y:S01]  /*3da0*/  HADD2.F32 R24, -RZ, R24.H0_H0 ;  /* 0x20000018ff187230 */ /* 0x000fe20000004100 */
[----:B------:R2:W-:Y:S01]  /*3db0*/  STS [R12], R11 ;  /* 0x0000000b0c007388 */ /* 0x0005e20000000800 */
[----:B------:R-:W-:-:S03]  /*3dc0*/  FMUL R13, R13, R32 ;  /* 0x000000200d0d7220 */ /* 0x000fc60000400000 */
[----:B------:R3:W-:Y:S01]  /*3dd0*/  STS [R12+0xc], R5 ;  /* 0x00000c050c007388 */ /* 0x0007e20000000800 */
[----:B------:R-:W-:Y:S02]  /*3de0*/  HADD2.F32 R15, -RZ, R15.H0_H0 ;  /* 0x2000000fff0f7230 */ /* 0x000fe40000004100 */
[----:B------:R-:W-:Y:S02]  /*3df0*/  HADD2.F32 R17, -RZ, R17.H0_H0 ;  /* 0x20000011ff117230 */ /* 0x000fe40000004100 */
[----:B--2---:R-:W-:Y:S01]  /*3e00*/  FMUL R11, R20, R33 ;  /* 0x00000021140b7220 */ /* 0x004fe20000400000 */
[----:B------:R-:W-:Y:S02]  /*3e10*/  HADD2.F32 R19, -RZ, R19.H0_H0 ;  /* 0x20000013ff137230 */ /* 0x000fe40000004100 */
[----:B---3--:R-:W-:Y:S01]  /*3e20*/  FMUL R5, R24, R35 ;  /* 0x0000002318057220 */ /* 0x008fe20000400000 */
[----:B------:R-:W-:Y:S02]  /*3e30*/  HADD2.F32 R21, -RZ, R21.H0_H0 ;  /* 0x20000015ff157230 */ /* 0x000fe40000004100 */
[----:B------:R-:W-:-:S02]  /*3e40*/  HADD2.F32 R22, -RZ, R22.H0_H0 ;  /* 0x20000016ff167230 */ /* 0x000fc40000004100 */
[----:B------:R-:W-:Y:S02]  /*3e50*/  HADD2.F32 R25, -RZ, R25.H0_H0 ;  /* 0x20000019ff197230 */ /* 0x000fe40000004100 */
[----:B------:R-:W-:Y:S02]  /*3e60*/  HADD2.F32 R26, -RZ, R26.H0_H0 ;  /* 0x2000001aff1a7230 */ /* 0x000fe40000004100 */
[----:B------:R-:W-:Y:S02]  /*3e70*/  HADD2.F32 R27, -RZ, R27.H0_H0 ;  /* 0x2000001bff1b7230 */ /* 0x000fe40000004100 */
[----:B------:R-:W-:Y:S02]  /*3e80*/  HADD2.F32 R28, -RZ, R28.H0_H0 ;  /* 0x2000001cff1c7230 */ /* 0x000fe40000004100 */
[----:B------:R-:W-:Y:S02]  /*3e90*/  HADD2.F32 R29, -RZ, R29.H0_H0 ;  /* 0x2000001dff1d7230 */ /* 0x000fe40000004100 */
[----:B------:R-:W-:Y:S01]  /*3ea0*/  HADD2.F32 R30, -RZ, R30.H0_H0 ;  /* 0x2000001eff1e7230 */ /* 0x000fe20000004100 */
[----:B------:R2:W-:Y:S01]  /*3eb0*/  STS [R12+0x4], R13 ;  /* 0x0000040d0c007388 */ /* 0x0005e20000000800 */
[----:B------:R-:W-:Y:S01]  /*3ec0*/  FMUL R15, R15, R34 ;  /* 0x000000220f0f7220 */ /* 0x000fe20000400000 */
[----:B------:R-:W-:Y:S01]  /*3ed0*/  FMUL R17, R17, R18 ;  /* 0x0000001211117220 */ /* 0x000fe20000400000 */
[----:B------:R-:W-:Y:S01]  /*3ee0*/  FMUL R19, R19, R36 ;  /* 0x0000002413137220 */ /* 0x000fe20000400000 */
[----:B------:R3:W-:Y:S01]  /*3ef0*/  STS [R12+0x18], R11 ;  /* 0x0000180b0c007388 */ /* 0x0007e20000000800 */
[----:B------:R-:W-:Y:S01]  /*3f00*/  FMUL R21, R21, R38 ;  /* 0x0000002615157220 */ /* 0x000fe20000400000 */
[----:B------:R-:W-:Y:S01]  /*3f10*/  FMUL R23, R22, R23 ;  /* 0x0000001716177220 */ /* 0x000fe20000400000 */
[----:B------:R-:W-:Y:S01]  /*3f20*/  FMUL R25, R25, R40 ;  /* 0x0000002819197220 */ /* 0x000fe20000400000 */
[----:B------:R4:W-:Y:S01]  /*3f30*/  STS [R12+0x24], R5 ;  /* 0x000024050c007388 */ /* 0x0009e20000000800 */
[----:B0-----:R-:W-:Y:S01]  /*3f40*/  FMUL R27, R27, R4 ;  /* 0x000000041b1b7220 */ /* 0x001fe20000400000 */
[----:B--2---:R-:W-:Y:S01]  /*3f50*/  FMUL R13, R26, R37 ;  /* 0x000000251a0d7220 */ /* 0x004fe20000400000 */
[----:B-1----:R-:W-:Y:S01]  /*3f60*/  FMUL R29, R29, R14 ;  /* 0x0000000e1d1d7220 */ /* 0x002fe20000400000 */
[----:B---3--:R-:W-:Y:S01]  /*3f70*/  FMUL R11, R28, R39 ;  /* 0x000000271c0b7220 */ /* 0x008fe20000400000 */
[----:B----4-:R-:W-:Y:S01]  /*3f80*/  FMUL R5, R30, R41 ;  /* 0x000000291e057220 */ /* 0x010fe20000400000 */
[----:B------:R1:W-:Y:S04]  /*3f90*/  STS [R12+0x8], R15 ;  /* 0x0000080f0c007388 */ /* 0x0003e80000000800 */
        /* <DEDUP_REMOVED lines=9> */
[----:B------:R1:W-:Y:S01]  /*4030*/  STS [R12+0x3c], R5 ;  /* 0x00003c050c007388 */ /* 0x0003e20000000800 */
[----:B------:R-:W-:Y:S05]  /*4040*/  @P0 BRA `(.L_x_30) ;  /* 0xfffffff800a40947 */ /* 0x000fea000383ffff */
[----:B------:R-:W-:Y:S05]  /*4050*/  BRA.U UP0, `(.L_x_31) ;  /* 0xfffffff9008c7547 */ /* 0x000fea000b83ffff */
[----:B------:R-:W-:-:S05]  /*4060*/  UMOV UR4, URZ ;  /* 0x000000ff00047c82 */ /* 0x000fca0008000000 */
.L_x_33:
[----:B------:R-:W-:Y:S02]  /*4070*/  ULEA UR5, UR4, UR9, 0x8 ;  /* 0x0000000904057291 */ /* 0x000fe4000f8e40ff */
[----:B------:R-:W-:Y:S02]  /*4080*/  UIMAD UR19, UR4, 0x100, UR20 ;  /* 0x00000100041378a4 */ /* 0x000fe4000f8e0214 */
[----:B------:R-:W-:-:S04]  /*4090*/  UIADD3 UR4, UPT, UPT, UR4, 0x1, URZ ;  /* 0x0000000104047890 */ /* 0x000fc8000fffe0ff */
[----:B------:R-:W-:Y:S01]  /*40a0*/  UISETP.NE.AND UP1, UPT, UR4, 0x8, UPT ;  /* 0x000000080400788c */ /* 0x000fe2000bf25270 */
[----:B-1----:R-:W0:Y:S04]  /*40b0*/  LDS.128 R4, [UR5] ;  /* 0x00000005ff047984 */ /* 0x002e280008000c00 */
[----:B------:R-:W1:Y:S04]  /*40c0*/  LDS.128 R12, [UR5+0x10] ;  /* 0x00001005ff0c7984 */ /* 0x000e680008000c00 */
[----:B------:R-:W2:Y:S04]  /*40d0*/  LDS.128 R16, [UR5+0x20] ;  /* 0x00002005ff107984 */ /* 0x000ea80008000c00 */
[----:B------:R-:W3:Y:S04]  /*40e0*/  LDS.128 R20, [UR5+0x30] ;  /* 0x00003005ff147984 */ /* 0x000ee80008000c00 */
[----:B------:R-:W4:Y:S04]  /*40f0*/  LDS.128 R24, [UR5+0x40] ;  /* 0x00004005ff187984 */ /* 0x000f280008000c00 */
[----:B------:R-:W0:Y:S04]  /*4100*/  LDS.128 R28, [UR5+0x50] ;  /* 0x00005005ff1c7984 */ /* 0x000e280008000c00 */
        /* <DEDUP_REMOVED lines=9> */
[----:B------:R-:W0:Y:S01]  /*41a0*/  LDS.128 R68, [UR5+0xf0] ;  /* 0x0000f005ff447984 */ /* 0x000e220008000c00 */
[----:B-1234-:R-:W-:-:S05]  /*41b0*/  UMOV UR5, URZ ;  /* 0x000000ff00057c82 */ /* 0x01efca0008000000 */
.L_x_32:
[----:B------:R-:W-:Y:S02]  /*41c0*/  ULEA UR14, UR5, UR8, 0x2 ;  /* 0x00000008050e7291 */ /* 0x000fe4000f8e10ff */
[----:B------:R-:W-:-:S07]  /*41d0*/  ULEA UR15, UR5, UR19, 0x2 ;  /* 0x00000013050f7291 */ /* 0x000fce000f8e10ff */
[----:B------:R-:W0:Y:S04]  /*41e0*/  LDS R11, [UR14] ;  /* 0x0000000eff0b7984 */ /* 0x000e280008000800 */
[----:B------:R-:W2:Y:S01]  /*41f0*/  LDL R83, [UR15] ;  /* 0x0000000fff537983 */ /* 0x000ea20008100800 */
[----:B------:R-:W-:-:S03]  /*4200*/  UIADD3 UR5, UPT, UPT, UR5, 0x1, URZ ;  /* 0x0000000105057890 */ /* 0x000fc6000fffe0ff */
[----:B-1----:R-:W1:Y:S01]  /*4210*/  LDS R73, [UR14+0x100] ;  /* 0x0001000eff497984 */ /* 0x002e620008000800 */
[----:B------:R-:W-:-:S03]  /*4220*/  UISETP.NE.AND UP0, UPT, UR5, 0x40, UPT ;  /* 0x000000400500788c */ /* 0x000fc6000bf05270 */
[----:B------:R-:W3:Y:S04]  /*4230*/  LDS R74, [UR14+0x200] ;  /* 0x0002000eff4a7984 */ /* 0x000ee80008000800 */
[----:B------:R-:W4:Y:S04]  /*4240*/  LDS R75, [UR14+0x300] ;  /* 0x0003000eff4b7984 */ /* 0x000f280008000800 */
[----:B------:R-:W5:Y:S04]  /*4250*/  LDS R76, [UR14+0x400] ;  /* 0x0004000eff4c7984 */ /* 0x000f680008000800 */
[----:B------:R-:W5:Y:S04]  /*4260*/  LDS R77, [UR14+0x500] ;  /* 0x0005000eff4d7984 */ /* 0x000f680008000800 */
[----:B------:R-:W5:Y:S04]  /*4270*/  LDS R78, [UR14+0x600] ;  /* 0x0006000eff4e7984 */ /* 0x000f680008000800 */
[----:B------:R-:W5:Y:S04]  /*4280*/  LDS R79, [UR14+0x700] ;  /* 0x0007000eff4f7984 */ /* 0x000f680008000800 */
[----:B------:R-:W5:Y:S04]  /*4290*/  LDS R80, [UR14+0x800] ;  /* 0x0008000eff507984 */ /* 0x000f680008000800 */
[----:B------:R-:W5:Y:S01]  /*42a0*/  LDS R81, [UR14+0x900] ;  /* 0x0009000eff517984 */ /* 0x000f620008000800 */
[----:B0-----:R-:W-:-:S03]  /*42b0*/  FFMA R10, R4, R11, RZ ;  /* 0x0000000b040a7223 */ /* 0x001fc600000000ff */
[----:B------:R-:W0:Y:S01]  /*42c0*/  LDS R11, [UR14+0xa00] ;  /* 0x000a000eff0b7984 */ /* 0x000e220008000800 */
[----:B-1----:R-:W-:-:S03]  /*42d0*/  FFMA R73, R5, R73, R10 ;  /* 0x0000004905497223 */ /* 0x002fc6000000000a */
[----:B------:R-:W1:Y:S01]  /*42e0*/  LDS R82, [UR14+0xb00] ;  /* 0x000b000eff527984 */ /* 0x000e620008000800 */
[----:B---3--:R-:W-:-:S03]  /*42f0*/  FFMA R74, R6, R74, R73 ;  /* 0x0000004a064a7223 */ /* 0x008fc60000000049 */
[----:B------:R-:W3:Y:S01]  /*4300*/  LDS R73, [UR14+0xc00] ;  /* 0x000c000eff497984 */ /* 0x000ee20008000800 */
[----:B----4-:R-:W-:-:S03]  /*4310*/  FFMA R75, R7, R75, R74 ;  /* 0x0000004b074b7223 */ /* 0x010fc6000000004a */
[----:B------:R-:W4:Y:S01]  /*4320*/  LDS R74, [UR14+0xd00] ;  /* 0x000d000eff4a7984 */ /* 0x000f220008000800 */
[----:B-----5:R-:W-:-:S03]  /*4330*/  FFMA R76, R12, R76, R75 ;  /* 0x0000004c0c4c7223 */ /* 0x020fc6000000004b */
[----:B------:R-:W5:Y:S01]  /*4340*/  LDS R75, [UR14+0xe00] ;  /* 0x000e000eff4b7984 */ /* 0x000f620008000800 */
[----:B------:R-:W-:-:S03]  /*4350*/  FFMA R77, R13, R77, R76 ;  /* 0x0000004d0d4d7223 */ /* 0x000fc6000000004c */
        /* <DEDUP_REMOVED lines=9> */
[----:B0-----:R-:W-:-:S03]  /*43f0*/  FFMA R10, R18, R11, R81 ;  /* 0x0000000b120a7223 */ /* 0x001fc60000000051 */
        /* <DEDUP_REMOVED lines=76> */
[----:B------:R-:W2:Y:S01]  /*48c0*/  LDS R79, [UR14+0x3a00] ;  /* 0x003a000eff4f7984 */ /* 0x000ea20008000800 */
[----:B------:R-:W-:-:S03]  /*48d0*/  FFMA R11, R57, R80, R10 ;  /* 0x00000050390b7223 */ /* 0x000fc6000000000a */
[----:B------:R-:W2:Y:S01]  /*48e0*/  LDS R80, [UR14+0x3b00] ;  /* 0x003b000eff507984 */ /* 0x000ea20008000800 */
        /* <DEDUP_REMOVED lines=8> */
[----:B-----5:R-:W-:-:S04]  /*4970*/  FFMA R10, R62, R75, R11 ;  /* 0x0000004b3e0a7223 */ /* 0x020fc8000000000b */
[----:B------:R-:W-:-:S04]  /*4980*/  FFMA R11, R63, R76, R10 ;  /* 0x0000004c3f0b7223 */ /* 0x000fc8000000000a */
[----:B------:R-:W-:-:S04]  /*4990*/  FFMA R10, R64, R77, R11 ;  /* 0x0000004d400a7223 */ /* 0x000fc8000000000b */
[----:B------:R-:W-:-:S04]  /*49a0*/  FFMA R11, R65, R78, R10 ;  /* 0x0000004e410b7223 */ /* 0x000fc8000000000a */
[----:B--2---:R-:W-:-:S04]  /*49b0*/  FFMA R10, R66, R79, R11 ;  /* 0x0000004f420a7223 */ /* 0x004fc8000000000b */
[----:B------:R-:W-:-:S04]  /*49c0*/  FFMA R11, R67, R80, R10 ;  /* 0x00000050430b7223 */ /* 0x000fc8000000000a */
[----:B0-----:R-:W-:-:S04]  /*49d0*/  FFMA R10, R68, R81, R11 ;  /* 0x00000051440a7223 */ /* 0x001fc8000000000b */
[----:B-1----:R-:W-:-:S04]  /*49e0*/  FFMA R11, R69, R82, R10 ;  /* 0x00000052450b7223 */ /* 0x002fc8000000000a */
[----:B---3--:R-:W-:-:S04]  /*49f0*/  FFMA R10, R70, R73, R11 ;  /* 0x00000049460a7223 */ /* 0x008fc8000000000b */
[----:B----4-:R-:W-:-:S04]  /*4a00*/  FFMA R10, R71, R74, R10 ;  /* 0x0000004a470a7223 */ /* 0x010fc8000000000a */
[----:B------:R-:W-:-:S05]  /*4a10*/  FADD R10, R10, R83 ;  /* 0x000000530a0a7221 */ /* 0x000fca0000000000 */
[----:B------:R1:W-:Y:S01]  /*4a20*/  STL [UR15], R10 ;  /* 0x0000000aff007987 */ /* 0x0003e2000810080f */
[----:B------:R-:W-:Y:S05]  /*4a30*/  BRA.U UP0, `(.L_x_32) ;  /* 0xfffffff500e07547 */ /* 0x000fea000b83ffff */
[----:B------:R-:W-:Y:S05]  /*4a40*/  BRA.U UP1, `(.L_x_33) ;  /* 0xfffffff501887547 */ /* 0x000fea000b83ffff */
[----:B------:R-:W0:Y:S01]  /*4a50*/  LDCU UR14, c[0x0][0x3a8] ;  /* 0x00007500ff0e77ac */ /* 0x000e220008000800 */
[----:B------:R-:W-:Y:S01]  /*4a60*/  UMOV UR9, UR7 ;  /* 0x0000000700097c82 */ /* 0x000fe20008000000 */
[----:B------:R-:W-:Y:S01]  /*4a70*/  UMOV UR8, UR6 ;  /* 0x0000000600087c82 */ /* 0x000fe20008000000 */
[----:B------:R-:W-:Y:S01]  /*4a80*/  UMOV UR4, UR13 ;  /* 0x0000000d00047c82 */ /* 0x000fe20008000000 */
[----:B------:R-:W-:Y:S01]  /*4a90*/  UMOV UR7, UR11 ;  /* 0x0000000b00077c82 */ /* 0x000fe20008000000 */
[----:B------:R-:W-:Y:S01]  /*4aa0*/  UMOV UR6, UR10 ;  /* 0x0000000a00067c82 */ /* 0x000fe20008000000 */
[----:B0-----:R-:W-:Y:S01]  /*4ab0*/  UISETP.GE.AND UP0, UPT, UR13, UR14, UPT ;  /* 0x0000000e0d00728c */ /* 0x001fe2000bf06270 */
[----:B------:R-:W-:Y:S08]  /*4ac0*/  BAR.SYNC.DEFER_BLOCKING 0x0 ;  /* 0x0000000000007b1d */ /* 0x000ff00000010000 */
[----:B------:R-:W-:Y:S05]  /*4ad0*/  BRA.U !UP0, `(.L_x_34) ;  /* 0xffffffe508887547 */ /* 0x000fea000b83ffff */
[----:B------:R-:W2:Y:S04]  /*4ae0*/  LDL.128 R248, [R1] ;  /* 0x0000000001f87983 */ /* 0x000ea80000100c00 */
[----:B------:R-:W3:Y:S04]  /*4af0*/  LDL.128 R12, [R1+0x810] ;  /* 0x00081000010c7983 */ /* 0x000ee80000100c00 */
[----:B------:R-:W4:Y:S04]  /*4b00*/  LDL.128 R4, [R1+0x800] ;  /* 0x0008000001047983 */ /* 0x000f280000100c00 */
[----:B------:R0:W5:Y:S04]  /*4b10*/  LDL.128 R244, [R1+0x10] ;  /* 0x0000100001f47983 */ /* 0x0001680000100c00 */
        /* <DEDUP_REMOVED lines=57> */
[----:B--2---:R2:W-:Y:S04]  /*4eb0*/  STL.128 [R1+0xc50], R248 ;  /* 0x000c50f801007387 */ /* 0x0045e80000100c00 */
[----:B--2---:R-:W2:Y:S04]  /*4ec0*/  LDL.128 R248, [R1+0x3e0] ;  /* 0x0003e00001f87983 */ /* 0x004ea80000100c00 */
        /* <DEDUP_REMOVED lines=127> */
[----:B--2---:R-:W2:Y:S01]  /*56c0*/  LDL.128 R248, [R1+0x7e0] ;  /* 0x0007e00001f87983 */ /* 0x004ea20000100c00 */
[----:B---3--:R-:W-:-:S03]  /*56d0*/  IMAD.MOV.U32 R8, RZ, RZ, R12 ;  /* 0x000000ffff087224 */ /* 0x008fc600078e000c */
[----:B--2---:R2:W-:Y:S04]  /*56e0*/  STL.128 [R1+0xc30], R248 ;  /* 0x000c30f801007387 */ /* 0x0045e80000100c00 */
[----:B--2---:R-:W2:Y:S01]  /*56f0*/  LDL.128 R248, [R1+0x7f0] ;  /* 0x0007f00001f87983 */ /* 0x004ea20000100c00 */
[----:B------:R-:W-:Y:S01]  /*5700*/  IMAD.MOV.U32 R3, RZ, RZ, R13 ;  /* 0x000000ffff037224 */ /* 0x000fe200078e000d */
[----:B------:R-:W-:Y:S01]  /*5710*/  MOV R2, R14 ;  /* 0x0000000e00027202 */ /* 0x000fe20000000f00 */
[----:B------:R-:W-:Y:S01]  /*5720*/  IMAD.MOV.U32 R0, RZ, RZ, R15 ;  /* 0x000000ffff007224 */ /* 0x000fe200078e000f */
[----:B----4-:R-:W-:Y:S01]  /*5730*/  R2UR UR11, R4 ;  /* 0x00000000040b72ca */ /* 0x010fe200000e0000 */
[----:B------:R0:W5:Y:S01]  /*5740*/  LDL.128 R12, [R1+0x3b0] ;  /* 0x0003b000010c7983 */ /* 0x0001620000100c00 */
[----:B------:R-:W-:-:S02]  /*5750*/  R2UR UR10, R5 ;  /* 0x00000000050a72ca */ /* 0x000fc400000e0000 */
[----:B------:R-:W-:Y:S02]  /*5760*/  R2UR UR9, R6 ;  /* 0x00000000060972ca */ /* 0x000fe400000e0000 */
[----:B------:R-:W-:Y:S02]  /*5770*/  R2UR UR8, R7 ;  /* 0x00000000070872ca */ /* 0x000fe400000e0000 */
[----:B------:R-:W-:Y:S01]  /*5780*/  R2UR UR7, R8 ;  /* 0x00000000080772ca */ /* 0x000fe200000e0000 */
[----:B------:R0:W5:Y:S04]  /*5790*/  LDL.128 R4, [R1+0x3d0] ;  /* 0x0003d00001047983 */ /* 0x0001680000100c00 */
[----:B-1----:R0:W5:Y:S04]  /*57a0*/  LDL.128 R8, [R1+0x3c0] ;  /* 0x0003c00001087983 */ /* 0x0021680000100c00 */
[----:B--2---:R1:W-:Y:S04]  /*57b0*/  STL.128 [R1+0xc40], R248 ;  /* 0x000c40f801007387 */ /* 0x0043e80000100c00 */
[----:B-1----:R0:W5:Y:S01]  /*57c0*/  LDL.LU.128 R248, [R1+0xc50] ;  /* 0x000c500001f87983 */ /* 0x0021620000300c00 */
[----:B------:R-:W-:-:S02]  /*57d0*/  R2UR UR6, R3 ;  /* 0x00000000030672ca */ /* 0x000fc400000e0000 */
[----:B------:R-:W-:Y:S02]  /*57e0*/  R2UR UR5, R2 ;  /* 0x00000000020572ca */ /* 0x000fe400000e0000 */
[----:B------:R-:W-:-:S15]  /*57f0*/  R2UR UR4, R0 ;  /* 0x00000000000472ca */ /* 0x000fde00000e0000 */
.L_x_16:
[----:B------:R-:W-:Y:S01]  /*5800*/  I2FP.F32.S32 R0, UR14 ;  /* 0x0000000e00007c45 */ /* 0x000fe20008201400 */
[----:B------:R-:W1:Y:S03]  /*5810*/  S2R R252, SR_TID.Y ;  /* 0x0000000000fc7919 */ /* 0x000e660000002200 */
[----:B------:R-:W-:-:S13]  /*5820*/  R2UR UR12, R0 ;  /* 0x00000000000c72ca */ /* 0x000fda00000e0000 */
[----:B------:R-:W2:Y:S01]  /*5830*/  MUFU.RCP R2, UR12 ;  /* 0x0000000c00027d08 */ /* 0x000ea20008001000 */
[----:B------:R-:W-:Y:S01]  /*5840*/  IMAD.U32 R0, RZ, RZ, UR12 ;  /* 0x0000000cff007e24 */ /* 0x000fe2000f8e00ff */
[----:B------:R-:W-:Y:S02]  /*5850*/  MOV R3, UR12 ;  /* 0x0000000c00037c02 */ /* 0x000fe40008000f00 */
[----:B-1----:R-:W-:Y:S01]  /*5860*/  ISETP.GE.U32.AND P2, PT, R252, 0x8, PT ;  /* 0x00000008fc00780c */ /* 0x002fe20003f46070 */
[----:B--2---:R-:W-:-:S04]  /*5870*/  FFMA R0, R2, -R0, 1 ;  /* 0x3f80000002007423 */ /* 0x004fc80000000800 */
[----:B------:R-:W-:Y:S01]  /*5880*/  FFMA R2, R2, R0, R2 ;  /* 0x0000000002027223 */ /* 0x000fe20000000002 */
[----:B------:R-:W-:-:S04]  /*5890*/  IMAD.U32 R0, RZ, RZ, UR11 ;  /* 0x0000000bff007e24 */ /* 0x000fc8000f8e00ff */
[----:B------:R1:W2:Y:S02]  /*58a0*/  FCHK P0, R0, UR12 ;  /* 0x0000000c00007d02 */ /* 0x0002a40008000000 */
[----:B-1----:R-:W-:-:S04]  /*58b0*/  FFMA R0, R2, UR11, RZ ;  /* 0x0000000b02007c23 */ /* 0x002fc800080000ff */
[----:B------:R-:W-:-:S04]  /*58c0*/  FFMA R3, R0, -R3, UR11 ;  /* 0x0000000b00037e23 */ /* 0x000fc80008000803 */
[----:B------:R-:W-:Y:S01]  /*58d0*/  FFMA R0, R2, R3, R0 ;  /* 0x0000000302007223 */ /* 0x000fe20000000000 */
[----:B--2---:R-:W-:Y:S06]  /*58e0*/  @!P0 BRA `(.L_x_35) ;  /* 0x0000000000108947 */ /* 0x004fec0003800000 */
[----:B------:R-:W-:Y:S01]  /*58f0*/  MOV R0, 0x5920 ;  /* 0x0000592000007802 */ /* 0x000fe20000000f00 */
[----:B------:R-:W-:-:S06]  /*5900*/  UMOV UR15, UR11 ;  /* 0x0000000b000f7c82 */ /* 0x000fcc0008000000 */
[----:B0---45:R-:W-:Y:S05]  /*5910*/  CALL.REL.NOINC `($__internal_0_$__cuda_sm3x_div_rn_noftz_f32_slowpath) ;  /* 0x00000150009c7944 */ /* 0x031fea0003c00000 */
[----:B------:R-:W-:-:S07]  /*5920*/  IMAD.U32 R0, RZ, RZ, UR15 ;  /* 0x0000000fff007e24 */ /* 0x000fce000f8e00ff */
.L_x_35:
[----:B------:R-:W1:Y:S01]  /*5930*/  LDCU UR11, c[0x0][0x3ac] ;  /* 0x00007580ff0b77ac */ /* 0x000e620008000800 */
[----:B------:R-:W-:Y:S01]  /*5940*/  MUFU.RCP R3, UR12 ;  /* 0x0000000c00037d08 */ /* 0x000fe20008001000 */
[----:B------:R-:W-:Y:S02]  /*5950*/  IMAD.U32 R2, RZ, RZ, UR10 ;  /* 0x0000000aff027e24 */ /* 0x000fe4000f8e00ff */
[----:B-1----:R-:W-:-:S05]  /*5960*/  FADD R0, R0, UR11 ;  /* 0x0000000b00007e21 */ /* 0x002fca0008000000 */
[----:B------:R-:W-:-:S13]  /*5970*/  FSETP.GEU.AND P0, PT, |R0|, 1.175494350822287508e-38, PT ;  /* 0x008000000000780b */ /* 0x000fda0003f0e200 */
[----:B------:R-:W-:-:S06]  /*5980*/  @!P0 FMUL R0, R0, 16777216 ;  /* 0x4b80000000008820 */ /* 0x000fcc0000400000 */
[----:B------:R-:W1:Y:S02]  /*5990*/  MUFU.RSQ R0, R0 ;  /* 0x0000000000007308 */ /* 0x000e640000001400 */
[----:B-1----:R-:W-:-:S06]  /*59a0*/  @!P0 FMUL R0, R0, 4096 ;  /* 0x4580000000008820 */ /* 0x002fcc0000400000 */
[----:B------:R1:W2:Y:S01]  /*59b0*/  FCHK P0, R2, UR12 ;  /* 0x0000000c02007d02 */ /* 0x0002a20008000000 */
[C---:B-----5:R-:W-:Y:S01]  /*59c0*/  FMUL R248, R0.reuse, R248 ;  /* 0x000000f800f87220 */ /* 0x060fe20000400000 */
[C---:B------:R-:W-:Y:S01]  /*59d0*/  FMUL R249, R0.reuse, R249 ;  /* 0x000000f900f97220 */ /* 0x040fe20000400000 */
        /* <DEDUP_REMOVED lines=61> */
[----:B------:R-:W-:Y:S01]  /*5db0*/  FMUL R191, R0, R191 ;  /* 0x000000bf00bf7220 */ /* 0x000fe20000400000 */
[----:B------:R3:W-:Y:S01]  /*5dc0*/  STL.128 [R1], R248 ;  /* 0x000000f801007387 */ /* 0x0007e20000100c00 */
[----:B------:R-:W-:-:S03]  /*5dd0*/  IMAD.U32 R0, RZ, RZ, UR12 ;  /* 0x0000000cff007e24 */ /* 0x000fc6000f8e00ff */
[----:B------:R3:W-:Y:S01]  /*5de0*/  STL.128 [R1+0x10], R244 ;  /* 0x000010f401007387 */ /* 0x0007e20000100c00 */
[----:B------:R-:W-:-:S03]  /*5df0*/  FFMA R0, R3, -R0, 1 ;  /* 0x3f80000003007423 */ /* 0x000fc60000000800 */
[----:B------:R3:W-:Y:S01]  /*5e00*/  STL.128 [R1+0x20], R240 ;  /* 0x000020f001007387 */ /* 0x0007e20000100c00 */
[----:B------:R-:W-:Y:S01]  /*5e10*/  FFMA R0, R3, R0, R3 ;  /* 0x0000000003007223 */ /* 0x000fe20000000003 */
[----:B------:R-:W-:Y:S02]  /*5e20*/  MOV R3, UR12 ;  /* 0x0000000c00037c02 */ /* 0x000fe40008000f00 */
[----:B------:R3:W-:Y:S01]  /*5e30*/  STL.128 [R1+0x30], R236 ;  /* 0x000030ec01007387 */ /* 0x0007e20000100c00 */
[----:B-1----:R-:W-:-:S03]  /*5e40*/  FFMA R2, R0, UR10, RZ ;  /* 0x0000000a00027c23 */ /* 0x002fc600080000ff */
[----:B------:R3:W-:Y:S01]  /*5e50*/  STL.128 [R1+0x40], R232 ;  /* 0x000040e801007387 */ /* 0x0007e20000100c00 */
[----:B------:R-:W-:-:S03]  /*5e60*/  FFMA R3, R2, -R3, UR10 ;  /* 0x0000000a02037e23 */ /* 0x000fc60008000803 */
[----:B------:R3:W-:Y:S01]  /*5e70*/  STL.128 [R1+0x50], R228 ;  /* 0x000050e401007387 */ /* 0x0007e20000100c00 */
[----:B------:R-:W-:-:S03]  /*5e80*/  FFMA R0, R0, R3, R2 ;  /* 0x0000000300007223 */ /* 0x000fc60000000002 */
[----:B------:R3:W-:Y:S04]  /*5e90*/  STL.128 [R1+0x60], R224 ;  /* 0x000060e001007387 */ /* 0x0007e80000100c00 */
        /* <DEDUP_REMOVED lines=8> */
[----:B------:R3:W-:Y:S01]  /*5f20*/  STL.128 [R1+0xf0], R188 ;  /* 0x0000f0bc01007387 */ /* 0x0007e20000100c00 */
[----:B--2---:R-:W-:Y:S05]  /*5f30*/  @!P0 BRA `(.L_x_36) ;  /* 0x0000000000108947 */ /* 0x004fea0003800000 */
[----:B------:R-:W-:Y:S01]  /*5f40*/  MOV R0, 0x5f70 ;  /* 0x00005f7000007802 */ /* 0x000fe20000000f00 */
[----:B------:R-:W-:-:S06]  /*5f50*/  UMOV UR15, UR10 ;  /* 0x0000000a000f7c82 */ /* 0x000fcc0008000000 */
[----:B0--34-:R-:W-:Y:S05]  /*5f60*/  CALL.REL.NOINC `($__internal_0_$__cuda_sm3x_div_rn_noftz_f32_slowpath) ;  /* 0x0000014c00087944 */ /* 0x019fea0003c00000 */
[----:B------:R-:W-:-:S07]  /*5f70*/  IMAD.U32 R0, RZ, RZ, UR15 ;  /* 0x0000000fff007e24 */ /* 0x000fce000f8e00ff */
.L_x_36:
        /* <DEDUP_REMOVED lines=73> */
[----:B------:R0:W-:Y:S01]  /*6410*/  STL.128 [R1+0x100], R184 ;  /* 0x000100b801007387 */ /* 0x0001e20000100c00 */
        /* <DEDUP_REMOVED lines=27> */
.L_x_37:
        /* <DEDUP_REMOVED lines=101> */
.L_x_38:
[----:B0-----:R-:W2:Y:S01]  /*6c20*/  LDL.LU R66, [R1+0x820] ;  /* 0x0008200001427983 */ /* 0x001ea20000300800 */
[----:B------:R-:W0:Y:S03]  /*6c30*/  LDCU UR8, c[0x0][0x3ac] ;  /* 0x00007580ff0877ac */ /* 0x000e260008000800 */
[----:B------:R-:W5:Y:S04]  /*6c40*/  LDL.LU R65, [R1+0x824] ;  /* 0x0008240001417983 */ /* 0x000f680000300800 */
[----:B------:R-:W3:Y:S04]  /*6c50*/  LDL.LU R64, [R1+0x828] ;  /* 0x0008280001407983 */ /* 0x000ee80000300800 */
[----:B------:R-:W4:Y:S04]  /*6c60*/  LDL.LU R63, [R1+0x82c] ;  /* 0x00082c00013f7983 */ /* 0x000f280000300800 */
[----:B------:R-:W4:Y:S04]  /*6c70*/  LDL.LU R62, [R1+0x830] ;  /* 0x00083000013e7983 */ /* 0x000f280000300800 */
[----:B------:R-:W4:Y:S04]  /*6c80*/  LDL.LU R61, [R1+0x834] ;  /* 0x00083400013d7983 */ /* 0x000f280000300800 */
[----:B------:R-:W4:Y:S04]  /*6c90*/  LDL.LU R60, [R1+0x838] ;  /* 0x00083800013c7983 */ /* 0x000f280000300800 */
[----:B------:R-:W4:Y:S01]  /*6ca0*/  LDL.LU R2, [R1+0x83c] ;  /* 0x00083c0001027983 */ /* 0x000f220000300800 */
[----:B0-----:R-:W-:Y:S01]  /*6cb0*/  FADD R0, R0, UR8 ;  /* 0x0000000800007e21 */ /* 0x001fe20008000000 */
[----:B------:R-:W-:Y:S04]  /*6cc0*/  MUFU.RCP R3, UR12 ;  /* 0x0000000c00037d08 */ /* 0x000fe80008001000 */
[----:B------:R-:W-:-:S13]  /*6cd0*/  FSETP.GEU.AND P0, PT, |R0|, 1.175494350822287508e-38, PT ;  /* 0x008000000000780b */ /* 0x000fda0003f0e200 */
[----:B------:R-:W-:-:S06]  /*6ce0*/  @!P0 FMUL R0, R0, 16777216 ;  /* 0x4b80000000008820 */ /* 0x000fcc0000400000 */
[----:B------:R-:W0:Y:S02]  /*6cf0*/  MUFU.RSQ R0, R0 ;  /* 0x0000000000007308 */ /* 0x000e240000001400 */
[----:B0-----:R-:W-:-:S04]  /*6d00*/  @!P0 FMUL R0, R0, 4096 ;  /* 0x4580000000008820 */ /* 0x001fc80000400000 */
        /* <DEDUP_REMOVED lines=8> */
[----:B------:R-:W-:Y:S01]  /*6d90*/  STL.128 [R1+0x340], R40 ;  /* 0x0003402801007387 */ /* 0x000fe20000100c00 */
[C---:B------:R-:W-:Y:S01]  /*6da0*/  FMUL R56, R0.reuse, R56 ;  /* 0x0000003800387220 */ /* 0x040fe20000400000 */
[C---:B------:R-:W-:Y:S01]  /*6db0*/  FMUL R57, R0.reuse, R57 ;  /* 0x0000003900397220 */ /* 0x040fe20000400000 */
[C---:B------:R-:W-:Y:S01]  /*6dc0*/  FMUL R58, R0.reuse, R58 ;  /* 0x0000003a003a7220 */ /* 0x040fe20000400000 */
[----:B------:R2:W-:Y:S01]  /*6dd0*/  STL.128 [R1+0x350], R36 ;  /* 0x0003502401007387 */ /* 0x0005e20000100c00 */
        /* <DEDUP_REMOVED lines=57> */
[C---:B--2---:R-:W-:Y:S01]  /*7170*/  FMUL R36, R0.reuse, R66 ;  /* 0x0000004200247220 */ /* 0x044fe20000400000 */
[C---:B-----5:R-:W-:Y:S01]  /*7180*/  FMUL R37, R0.reuse, R65 ;  /* 0x0000004100257220 */ /* 0x060fe20000400000 */
[C---:B---3--:R-:W-:Y:S01]  /*7190*/  FMUL R38, R0.reuse, R64 ;  /* 0x0000004000267220 */ /* 0x048fe20000400000 */
[C---:B----4-:R-:W-:Y:S01]  /*71a0*/  FMUL R39, R0.reuse, R63 ;  /* 0x0000003f00277220 */ /* 0x050fe20000400000 */
[----:B------:R-:W-:-:S04]  /*71b0*/  FMUL R40, R0, R62 ;  /* 0x0000003e00287220 */ /* 0x000fc80000400000 */
[----:B------:R0:W-:Y:S01]  /*71c0*/  STL.128 [R1+0x3e0], R36 ;  /* 0x0003e02401007387 */ /* 0x0001e20000100c00 */
[C---:B------:R-:W-:Y:S01]  /*71d0*/  FMUL R41, R0.reuse, R61 ;  /* 0x0000003d00297220 */ /* 0x040fe20000400000 */
[C---:B------:R-:W-:Y:S01]  /*71e0*/  FMUL R42, R0.reuse, R60 ;  /* 0x0000003c002a7220 */ /* 0x040fe20000400000 */
[----:B------:R-:W-:Y:S01]  /*71f0*/  FMUL R43, R0, R2 ;  /* 0x00000002002b7220 */ /* 0x000fe20000400000 */
[----:B------:R-:W-:Y:S02]  /*7200*/  IMAD.U32 R2, RZ, RZ, UR7 ;  /* 0x00000007ff027e24 */ /* 0x000fe4000f8e00ff */
[----:B------:R-:W-:Y:S02]  /*7210*/  IMAD.U32 R0, RZ, RZ, UR12 ;  /* 0x0000000cff007e24 */ /* 0x000fe4000f8e00ff */
[----:B------:R0:W-:Y:S01]  /*7220*/  STL.128 [R1+0x3f0], R40 ;  /* 0x0003f02801007387 */ /* 0x0001e20000100c00 */
[----:B------:R1:W2:Y:S01]  /*7230*/  FCHK P0, R2, UR12 ;  /* 0x0000000c02007d02 */ /* 0x0002a20008000000 */
[----:B------:R-:W-:-:S04]  /*7240*/  FFMA R0, R3, -R0, 1 ;  /* 0x3f80000003007423 */ /* 0x000fc80000000800 */
[----:B------:R-:W-:Y:S01]  /*7250*/  FFMA R0, R3, R0, R3 ;  /* 0x0000000003007223 */ /* 0x000fe20000000003 */
[----:B------:R-:W-:-:S03]  /*7260*/  MOV R3, UR12 ;  /* 0x0000000c00037c02 */ /* 0x000fc60008000f00 */
[----:B-1----:R-:W-:-:S04]  /*7270*/  FFMA R2, R0, UR7, RZ ;  /* 0x0000000700027c23 */ /* 0x002fc800080000ff */
[----:B------:R-:W-:-:S04]  /*7280*/  FFMA R3, R2, -R3, UR7 ;  /* 0x0000000702037e23 */ /* 0x000fc80008000803 */
[----:B------:R-:W-:Y:S01]  /*7290*/  FFMA R0, R0, R3, R2 ;  /* 0x0000000300007223 */ /* 0x000fe20000000002 */
[----:B0-2---:R-:W-:Y:S06]  /*72a0*/  @!P0 BRA `(.L_x_39) ;  /* 0x0000000000108947 */ /* 0x005fec0003800000 */
[----:B------:R-:W-:Y:S01]  /*72b0*/  MOV R0, 0x72e0 ;  /* 0x000072e000007802 */ /* 0x000fe20000000f00 */
[----:B------:R-:W-:-:S06]  /*72c0*/  UMOV UR15, UR7 ;  /* 0x00000007000f7c82 */ /* 0x000fcc0008000000 */
[----:B------:R-:W-:Y:S05]  /*72d0*/  CALL.REL.NOINC `($__internal_0_$__cuda_sm3x_div_rn_noftz_f32_slowpath) ;  /* 0x00000138002c7944 */ /* 0x000fea0003c00000 */
[----:B------:R-:W-:-:S07]  /*72e0*/  IMAD.U32 R0, RZ, RZ, UR15 ;  /* 0x0000000fff007e24 */ /* 0x000fce000f8e00ff */
.L_x_39:
[----:B------:R-:W2:Y:S01]  /*72f0*/  LDL.LU R3, [R1+0x848] ;  /* 0x0008480001037983 */ /* 0x000ea20000300800 */
[----:B------:R-:W0:Y:S03]  /*7300*/  LDCU UR7, c[0x0][0x3ac] ;  /* 0x00007580ff0777ac */ /* 0x000e260008000800 */
[----:B------:R-:W3:Y:S04]  /*7310*/  LDL.LU R2, [R1+0x84c] ;  /* 0x00084c0001027983 */ /* 0x000ee80000300800 */
[----:B------:R-:W4:Y:S04]  /*7320*/  LDL.LU R4, [R1+0x840] ;  /* 0x0008400001047983 */ /* 0x000f280000300800 */
[----:B------:R-:W5:Y:S04]  /*7330*/  LDL.LU R5, [R1+0x844] ;  /* 0x0008440001057983 */ /* 0x000f680000300800 */
[----:B------:R-:W5:Y:S01]  /*7340*/  LDL.LU R33, [R1+0x850] ;  /* 0x0008500001217983 */ /* 0x000f620000300800 */
[----:B0-----:R-:W-:-:S03]  /*7350*/  FADD R0, R0, UR7 ;  /* 0x0000000700007e21 */ /* 0x001fc60008000000 */
[----:B------:R-:W5:Y:S02]  /*7360*/  LDL.LU R32, [R1+0x854] ;  /* 0x0008540001207983 */ /* 0x000f640000300800 */
[C---:B------:R-:W-:Y:S02]  /*7370*/  FSETP.GEU.AND P0, PT, |R0|.reuse, 1.175494350822287508e-38, PT ;  /* 0x008000000000780b */ /* 0x040fe40003f0e200 */
[----:B------:R-:W5:Y:S04]  /*7380*/  LDL.LU R31, [R1+0x858] ;  /* 0x00085800011f7983 */ /* 0x000f680000300800 */
[----:B------:R-:W5:Y:S04]  /*7390*/  LDL.LU R30, [R1+0x85c] ;  /* 0x00085c00011e7983 */ /* 0x000f680000300800 */
[----:B------:R-:W5:Y:S03]  /*73a0*/  LDL.LU R29, [R1+0x870] ;  /* 0x00087000011d7983 */ /* 0x000f660000300800 */
[----:B------:R-:W-:Y:S01]  /*73b0*/  @!P0 FMUL R0, R0, 16777216 ;  /* 0x4b80000000008820 */ /* 0x000fe20000400000 */
[----:B------:R-:W5:Y:S04]  /*73c0*/  LDL.LU R28, [R1+0x874] ;  /* 0x00087400011c7983 */ /* 0x000f680000300800 */
[----:B------:R-:W5:Y:S01]  /*73d0*/  LDL.LU R27, [R1+0x878] ;  /* 0x00087800011b7983 */ /* 0x000f620000300800 */
[----:B------:R-:W0:Y:S03]  /*73e0*/  MUFU.RSQ R0, R0 ;  /* 0x0000000000007308 */ /* 0x000e260000001400 */
[----:B------:R-:W5:Y:S04]  /*73f0*/  LDL.LU R26, [R1+0x87c] ;  /* 0x00087c00011a7983 */ /* 0x000f680000300800 */
[----:B------:R-:W5:Y:S04]  /*7400*/  LDL.LU R8, [R1+0x860] ;  /* 0x0008600001087983 */ /* 0x000f680000300800 */
[----:B------:R-:W5:Y:S04]  /*7410*/  LDL.LU R9, [R1+0x864] ;  /* 0x0008640001097983 */ /* 0x000f680000300800 */
[----:B------:R-:W5:Y:S01]  /*7420*/  LDL.LU R10, [R1+0x868] ;  /* 0x00086800010a7983 */ /* 0x000f620000300800 */
[----:B0-----:R-:W-:-:S03]  /*7430*/  @!P0 FMUL R0, R0, 4096 ;  /* 0x4580000000008820 */ /* 0x001fc60000400000 */
[----:B------:R-:W5:Y:S04]  /*7440*/  LDL.LU R11, [R1+0x86c] ;  /* 0x00086c00010b7983 */ /* 0x000f680000300800 */
        /* <DEDUP_REMOVED lines=25> */
[----:B------:R-:W5:Y:S01]  /*75e0*/  LDL.LU R46, [R1+0x938] ;  /* 0x00093800012e7983 */ /* 0x000f620000300800 */
[----:B--2---:R-:W-:-:S03]  /*75f0*/  FMUL R6, R0, R3 ;  /* 0x0000000300067220 */ /* 0x004fc60000400000 */
[----:B------:R-:W2:Y:S01]  /*7600*/  LDL.LU R3, [R1+0x8b8] ;  /* 0x0008b80001037983 */ /* 0x000ea20000300800 */
[----:B---3--:R-:W-:-:S03]  /*7610*/  FMUL R7, R0, R2 ;  /* 0x0000000200077220 */ /* 0x008fc60000400000 */
[----:B------:R-:W3:Y:S01]  /*7620*/  LDL.LU R2, [R1+0x8bc] ;  /* 0x0008bc0001027983 */ /* 0x000ee20000300800 */
[C---:B----4-:R-:W-:Y:S01]  /*7630*/  FMUL R4, R0.reuse, R4 ;  /* 0x0000000400047220 */ /* 0x050fe20000400000 */
[----:B-----5:R-:W-:-:S05]  /*7640*/  FMUL R5, R0, R5 ;  /* 0x0000000500057220 */ /* 0x020fca0000400000 */
[----:B------:R0:W-:Y:S02]  /*7650*/  STL.128 [R1+0x400], R4 ;  /* 0x0004000401007387 */ /* 0x0001e40000100c00 */
[C---:B0-----:R-:W-:Y:S01]  /*7660*/  FMUL R4, R0.reuse, R33 ;  /* 0x0000002100047220 */ /* 0x041fe20000400000 */
[C---:B------:R-:W-:Y:S01]  /*7670*/  FMUL R5, R0.reuse, R32 ;  /* 0x0000002000057220 */ /* 0x040fe20000400000 */
[C---:B------:R-:W-:Y:S01]  /*7680*/  FMUL R6, R0.reuse, R31 ;  /* 0x0000001f00067220 */ /* 0x040fe20000400000 */
[C---:B------:R-:W-:Y:S01]  /*7690*/  FMUL R7, R0.reuse, R30 ;  /* 0x0000001e00077220 */ /* 0x040fe20000400000 */
[----:B------:R-:W4:Y:S04]  /*76a0*/  LDL.LU R31, [R1+0x8fc] ;  /* 0x0008fc00011f7983 */ /* 0x000f280000300800 */
[----:B------:R0:W-:Y:S04]  /*76b0*/  STL.128 [R1+0x410], R4 ;  /* 0x0004100401007387 */ /* 0x0001e80000100c00 */
[----:B------:R-:W5:Y:S04]  /*76c0*/  LDL.LU R30, [R1+0x8f8] ;  /* 0x0008f800011e7983 */ /* 0x000f680000300800 */
[----:B------:R-:W5:Y:S01]  /*76d0*/  LDL.LU R32, [R1+0x900] ;  /* 0x0009000001207983 */ /* 0x000f620000300800 */
[----:B------:R-:W-:-:S03]  /*76e0*/  FMUL R8, R0, R8 ;  /* 0x0000000800087220 */ /* 0x000fc60000400000 */
[----:B------:R-:W5:Y:S01]  /*76f0*/  LDL.LU R33, [R1+0x904] ;  /* 0x0009040001217983 */ /* 0x000f620000300800 */
[C---:B0-----:R-:W-:Y:S01]  /*7700*/  FMUL R4, R0.reuse, R29 ;  /* 0x0000001d00047220 */ /* 0x041fe20000400000 */
[C---:B------:R-:W-:Y:S01]  /*7710*/  FMUL R5, R0.reuse, R28 ;  /* 0x0000001c00057220 */ /* 0x040fe20000400000 */
[C---:B------:R-:W-:Y:S01]  /*7720*/  FMUL R6, R0.reuse, R27 ;  /* 0x0000001b00067220 */ /* 0x040fe20000400000 */
[C---:B------:R-:W-:Y:S01]  /*7730*/  FMUL R7, R0.reuse, R26 ;  /* 0x0000001a00077220 */ /* 0x040fe20000400000 */
[C---:B------:R-:W-:Y:S01]  /*7740*/  FMUL R9, R0.reuse, R9 ;  /* 0x0000000900097220 */ /* 0x040fe20000400000 */
[C---:B------:R-:W-:Y:S01]  /*7750*/  FMUL R10, R0.reuse, R10 ;  /* 0x0000000a000a7220 */ /* 0x040fe20000400000 */
[C---:B------:R-:W-:Y:S01]  /*7760*/  FMUL R11, R0.reuse, R11 ;  /* 0x0000000b000b7220 */ /* 0x040fe20000400000 */
[----:B------:R-:W5:Y:S04]  /*7770*/  LDL.LU R26, [R1+0x8e8] ;  /* 0x0008e800011a7983 */ /* 0x000f680000300800 */
[----:B------:R-:W-:Y:S01]  /*7780*/  STL.128 [R1+0x430], R4 ;  /* 0x0004300401007387 */ /* 0x000fe20000100c00 */
[C---:B------:R-:W-:Y:S01]  /*7790*/  FMUL R16, R0.reuse, R16 ;  /* 0x0000001000107220 */ /* 0x040fe20000400000 */
[C---:B------:R-:W-:Y:S01]  /*77a0*/  FMUL R17, R0.reuse, R17 ;  /* 0x0000001100117220 */ /* 0x040fe20000400000 */
[C---:B------:R-:W-:Y:S01]  /*77b0*/  FMUL R18, R0.reuse, R18 ;  /* 0x0000001200127220 */ /* 0x040fe20000400000 */
[C---:B------:R-:W-:Y:S01]  /*77c0*/  FMUL R19, R0.reuse, R19 ;  /* 0x0000001300137220 */ /* 0x040fe20000400000 */
[----:B------:R0:W-:Y:S04]  /*77d0*/  STL.128 [R1+0x420], R8 ;  /* 0x0004200801007387 */ /* 0x0001e80000100c00 */
[----:B------:R1:W-:Y:S04]  /*77e0*/  STL.128 [R1+0x440], R16 ;  /* 0x0004401001007387 */ /* 0x0003e80000100c00 */
[----:B------:R-:W5:Y:S04]  /*77f0*/  LDL.LU R27, [R1+0x8ec] ;  /* 0x0008ec00011b7983 */ /* 0x000f680000300800 */
[----:B------:R-:W5:Y:S01]  /*7800*/  LDL.LU R28, [R1+0x8f0] ;  /* 0x0008f000011c7983 */ /* 0x000f620000300800 */
[C---:B0-----:R-:W-:Y:S01]  /*7810*/  FMUL R8, R0.reuse, R25 ;  /* 0x0000001900087220 */ /* 0x041fe20000400000 */
[C---:B------:R-:W-:Y:S01]  /*7820*/  FMUL R9, R0.reuse, R24 ;  /* 0x0000001800097220 */ /* 0x040fe20000400000 */
[C---:B------:R-:W-:Y:S01]  /*7830*/  FMUL R10, R0.reuse, R23 ;  /* 0x00000017000a7220 */ /* 0x040fe20000400000 */
[C---:B------:R-:W-:Y:S01]  /*7840*/  FMUL R11, R0.reuse, R22 ;  /* 0x00000016000b7220 */ /* 0x040fe20000400000 */
[C---:B------:R-:W-:Y:S01]  /*7850*/  FMUL R4, R0.reuse, R21 ;  /* 0x0000001500047220 */ /* 0x040fe20000400000 */
[----:B-1----:R-:W5:Y:S01]  /*7860*/  LDL.LU R16, [R1+0x8c0] ;  /* 0x0008c00001107983 */ /* 0x002f620000300800 */
[----:B------:R-:W-:-:S03]  /*7870*/  FMUL R5, R0, R20 ;  /* 0x0000001400057220 */ /* 0x000fc60000400000 */
        /* <DEDUP_REMOVED lines=31> */
[----:B------:R1:W-:Y:S01]  /*7a70*/  STL.128 [R1+0x450], R8 ;  /* 0x0004500801007387 */ /* 0x0003e20000100c00 */
[----:B----4-:R-:W-:-:S03]  /*7a80*/  FMUL R31, R0, R31 ;  /* 0x0000001f001f7220 */ /* 0x010fc60000400000 */
[----:B------:R1:W-:Y:S01]  /*7a90*/  STL.128 [R1+0x460], R12 ;  /* 0x0004600c01007387 */ /* 0x0003e20000100c00 */
[----:B0-----:R-:W-:Y:S02]  /*7aa0*/  IMAD.U32 R4, RZ, RZ, UR6 ;  /* 0x00000006ff047e24 */ /* 0x001fe4000f8e00ff */
[C---:B-----5:R-:W-:Y:S01]  /*7ab0*/  FMUL R30, R0.reuse, R30 ;  /* 0x0000001e001e7220 */ /* 0x060fe20000400000 */
[C---:B------:R-:W-:Y:S01]  /*7ac0*/  FMUL R32, R0.reuse, R32 ;  /* 0x0000002000207220 */ /* 0x040fe20000400000 */
[C---:B------:R-:W-:Y:S01]  /*7ad0*/  FMUL R33, R0.reuse, R33 ;  /* 0x0000002100217220 */ /* 0x040fe20000400000 */
[----:B------:R1:W-:Y:S01]  /*7ae0*/  STL.128 [R1+0x4d0], R36 ;  /* 0x0004d02401007387 */ /* 0x0003e20000100c00 */
[----:B------:R-:W-:Y:S03]  /*7af0*/  FCHK P0, R4, UR12 ;  /* 0x0000000c04007d02 */ /* 0x000fe60008000000 */
        /* <DEDUP_REMOVED lines=18> */
[----:B------:R1:W-:Y:S01]  /*7c20*/  STL.128 [R1+0x4b0], R28 ;  /* 0x0004b01c01007387 */ /* 0x0003e20000100c00 */
[----:B--2---:R-:W-:-:S02]  /*7c30*/  FMUL R43, R0, R3 ;  /* 0x00000003002b7220 */ /* 0x004fc40000400000 */
[----:B------:R-:W0:Y:S01]  /*7c40*/  MUFU.RCP R3, UR12 ;  /* 0x0000000c00037d08 */ /* 0x000e220008001000 */
[----:B---3--:R-:W-:Y:S01]  /*7c50*/  FMUL R47, R0, R2 ;  /* 0x00000002002f7220 */ /* 0x008fe20000400000 */
[----:B------:R-:W-:Y:S01]  /*7c60*/  IMAD.U32 R0, RZ, RZ, UR12 ;  /* 0x0000000cff007e24 */ /* 0x000fe2000f8e00ff */
[----:B------:R1:W-:Y:S04]  /*7c70*/  STL.128 [R1+0x4e0], R40 ;  /* 0x0004e02801007387 */ /* 0x0003e80000100c00 */
[----:B------:R1:W-:Y:S01]  /*7c80*/  STL.128 [R1+0x4f0], R44 ;  /* 0x0004f02c01007387 */ /* 0x0003e20000100c00 */
[----:B0-----:R-:W-:-:S04]  /*7c90*/  FFMA R0, R3, -R0, 1 ;  /* 0x3f80000003007423 */ /* 0x001fc80000000800 */
[----:B------:R-:W-:Y:S01]  /*7ca0*/  FFMA R2, R3, R0, R3 ;  /* 0x0000000003027223 */ /* 0x000fe20000000003 */
[----:B------:R-:W-:-:S03]  /*7cb0*/  MOV R3, UR12 ;  /* 0x0000000c00037c02 */ /* 0x000fc60008000f00 */
[----:B------:R-:W-:-:S04]  /*7cc0*/  FFMA R0, R2, UR6, RZ ;  /* 0x0000000602007c23 */ /* 0x000fc800080000ff */
[----:B------:R-:W-:-:S04]  /*7cd0*/  FFMA R3, R0, -R3, UR6 ;  /* 0x0000000600037e23 */ /* 0x000fc80008000803 */
[----:B------:R-:W-:Y:S01]  /*7ce0*/  FFMA R0, R2, R3, R0 ;  /* 0x0000000302007223 */ /* 0x000fe20000000000 */
[----:B-1----:R-:W-:Y:S06]  /*7cf0*/  @!P0 BRA `(.L_x_40) ;  /* 0x0000000000108947 */ /* 0x002fec0003800000 */
[----:B------:R-:W-:Y:S01]  /*7d00*/  MOV R0, 0x7d30 ;  /* 0x00007d3000007802 */ /* 0x000fe20000000f00 */
[----:B------:R-:W-:-:S06]  /*7d10*/  UMOV UR15, UR6 ;  /* 0x00000006000f7c82 */ /* 0x000fcc0008000000 */
[----:B------:R-:W-:Y:S05]  /*7d20*/  CALL.REL.NOINC `($__internal_0_$__cuda_sm3x_div_rn_noftz_f32_slowpath) ;  /* 0x0000012c00987944 */ /* 0x000fea0003c00000 */
[----:B------:R-:W-:-:S07]  /*7d30*/  IMAD.U32 R0, RZ, RZ, UR15 ;  /* 0x0000000fff007e24 */ /* 0x000fce000f8e00ff */
.L_x_40:
        /* <DEDUP_REMOVED lines=13> */
[----:B------:R-:W5:Y:S03]  /*7e10*/  LDL.LU R12, [R1+0x960] ;  /* 0x00096000010c7983 */ /* 0x000f660000300800 */
[----:B------:R-:W0:Y:S01]  /*7e20*/  MUFU.RSQ R0, R2 ;  /* 0x0000000200007308 */ /* 0x000e220000001400 */
        /* <DEDUP_REMOVED lines=56> */
[C---:B---3--:R-:W-:Y:S01]  /*81b0*/  FMUL R4, R0.reuse, R4 ;  /* 0x0000000400047220 */ /* 0x048fe20000400000 */
[C---:B----4-:R-:W-:Y:S01]  /*81c0*/  FMUL R5, R0.reuse, R5 ;  /* 0x0000000500057220 */ /* 0x050fe20000400000 */
        /* <DEDUP_REMOVED lines=60> */
[----:B------:R0:W-:Y:S04]  /*8590*/  STL.128 [R1+0x500], R4 ;  /* 0x0005000401007387 */ /* 0x0001e80000100c00 */
[----:B------:R1:W-:Y:S04]  /*85a0*/  STL.128 [R1+0x510], R8 ;  /* 0x0005100801007387 */ /* 0x0003e80000100c00 */
[----:B------:R1:W-:Y:S04]  /*85b0*/  STL.128 [R1+0x520], R12 ;  /* 0x0005200c01007387 */ /* 0x0003e80000100c00 */
[----:B------:R1:W-:Y:S01]  /*85c0*/  STL.128 [R1+0x530], R16 ;  /* 0x0005301001007387 */ /* 0x0003e20000100c00 */
[----:B0-----:R-:W-:-:S03]  /*85d0*/  IMAD.U32 R4, RZ, RZ, UR5 ;  /* 0x00000005ff047e24 */ /* 0x001fc6000f8e00ff */
[----:B------:R1:W-:Y:S04]  /*85e0*/  STL.128 [R1+0x540], R20 ;  /* 0x0005401401007387 */ /* 0x0003e80000100c00 */
[----:B------:R1:W-:Y:S01]  /*85f0*/  STL.128 [R1+0x550], R24 ;  /* 0x0005501801007387 */ /* 0x0003e20000100c00 */
[----:B------:R-:W-:Y:S03]  /*8600*/  FCHK P0, R4, UR12 ;  /* 0x0000000c04007d02 */ /* 0x000fe60008000000 */
[----:B------:R1:W-:Y:S04]  /*8610*/  STL.128 [R1+0x560], R28 ;  /* 0x0005601c01007387 */ /* 0x0003e80000100c00 */
[----:B------:R1:W-:Y:S04]  /*8620*/  STL.128 [R1+0x570], R32 ;  /* 0x0005702001007387 */ /* 0x0003e80000100c00 */
[----:B------:R1:W-:Y:S01]  /*8630*/  STL.128 [R1+0x580], R36 ;  /* 0x0005802401007387 */ /* 0x0003e20000100c00 */
[----:B--2---:R-:W-:-:S02]  /*8640*/  FMUL R66, R0, R3 ;  /* 0x0000000300427220 */ /* 0x004fc40000400000 */
[----:B------:R-:W0:Y:S01]  /*8650*/  MUFU.RCP R0, UR12 ;  /* 0x0000000c00007d08 */ /* 0x000e220008001000 */
[----:B------:R1:W-:Y:S01]  /*8660*/  STL.128 [R1+0x590], R40 ;  /* 0x0005902801007387 */ /* 0x0003e20000100c00 */
[----:B------:R-:W-:-:S03]  /*8670*/  IMAD.U32 R3, RZ, RZ, UR12 ;  /* 0x0000000cff037e24 */ /* 0x000fc6000f8e00ff */
[----:B------:R1:W-:Y:S04]  /*8680*/  STL.128 [R1+0x5a0], R44 ;  /* 0x0005a02c01007387 */ /* 0x0003e80000100c00 */
[----:B------:R1:W-:Y:S04]  /*8690*/  STL.128 [R1+0x5b0], R48 ;  /* 0x0005b03001007387 */ /* 0x0003e80000100c00 */
[----:B------:R1:W-:Y:S04]  /*86a0*/  STL.128 [R1+0x5c0], R52 ;  /* 0x0005c03401007387 */ /* 0x0003e80000100c00 */
[----:B------:R1:W-:Y:S04]  /*86b0*/  STL.128 [R1+0x5d0], R56 ;  /* 0x0005d03801007387 */ /* 0x0003e80000100c00 */
        /* <DEDUP_REMOVED lines=13> */
.L_x_41:
        /* <DEDUP_REMOVED lines=141> */
[----:B------:R1:W-:Y:S04]  /*9060*/  STL.128 [R1+0x680], R36 ;  /* 0x0006802401007387 */ /* 0x0003e80000100c00 */
[----:B------:R1:W-:Y:S04]  /*9070*/  STL.128 [R1+0x690], R40 ;  /* 0x0006902801007387 */ /* 0x0003e80000100c00 */
[----:B------:R1:W-:Y:S01]  /*9080*/  STL.128 [R1+0x6a0], R44 ;  /* 0x0006a02c01007387 */ /* 0x0003e20000100c00 */
[C---:B--2---:R-:W-:Y:S01]  /*9090*/  FMUL R65, R67.reuse, R3 ;  /* 0x0000000343417220 */ /* 0x044fe20000400000 */
[C---:B---3--:R-:W-:Y:S01]  /*90a0*/  FMUL R66, R67.reuse, R2 ;  /* 0x0000000243427220 */ /* 0x048fe20000400000 */
[----:B------:R-:W-:-:S02]  /*90b0*/  FMUL R67, R67, R0 ;  /* 0x0000000043437220 */ /* 0x000fc40000400000 */
[----:B------:R-:W0:Y:S01]  /*90c0*/  MUFU.RCP R0, UR12 ;  /* 0x0000000c00007d08 */ /* 0x000e220008001000 */
[----:B------:R1:W-:Y:S01]  /*90d0*/  STL.128 [R1+0x6b0], R48 ;  /* 0x0006b03001007387 */ /* 0x0003e20000100c00 */
[----:B------:R-:W-:-:S03]  /*90e0*/  IMAD.U32 R3, RZ, RZ, UR12 ;  /* 0x0000000cff037e24 */ /* 0x000fc6000f8e00ff */
        /* <DEDUP_REMOVED lines=15> */
.L_x_42:
        /* <DEDUP_REMOVED lines=146> */
[C---:B---3--:R-:W-:Y:S01]  /*9b00*/  FMUL R66, R67.reuse, R2 ;  /* 0x0000000243427220 */ /* 0x048fe20000400000 */
[----:B------:R-:W-:Y:S01]  /*9b10*/  FMUL R67, R67, R0 ;  /* 0x0000000043437220 */ /* 0x000fe20000400000 */
[----:B------:R0:W-:Y:S04]  /*9b20*/  STL.128 [R1+0x7e0], R60 ;  /* 0x0007e03c01007387 */ /* 0x0001e80000100c00 */
[----:B------:R0:W-:Y:S01]  /*9b30*/  STL.128 [R1+0x7f0], R64 ;  /* 0x0007f04001007387 */ /* 0x0001e20000100c00 */
[----:B------:R-:W-:Y:S05]  /*9b40*/  @P2 EXIT ;  /* 0x000000000000294d */ /* 0x000fea0003800000 */
[----:B------:R-:W1:Y:S01]  /*9b50*/  LDC R0, c[0x0][0x360] ;  /* 0x0000d800ff007b82 */ /* 0x000e620000000800 */
[----:B------:R-:W2:Y:S01]  /*9b60*/  S2R R3, SR_TID.X ;  /* 0x0000000000037919 */ /* 0x000ea20000002100 */
[----:B------:R-:W3:Y:S01]  /*9b70*/  LDCU UR5, c[0x0][0x364] ;  /* 0x00006c80ff0577ac */ /* 0x000ee20008000800 */
[----:B------:R-:W-:Y:S01]  /*9b80*/  BSSY.RECONVERGENT B0, `(.L_x_43) ;  /* 0x0000236000007945 */ /* 0x000fe20003800200 */
[----:B0-----:R-:W0:Y:S04]  /*9b90*/  S2R R11, SR_CTAID.Y ;  /* 0x00000000000b7919 */ /* 0x001e280000002600 */
[----:B------:R-:W4:Y:S01]  /*9ba0*/  S2UR UR4, SR_CTAID.X ;  /* 0x00000000000479c3 */ /* 0x000f220000002500 */
[----:B-1----:R-:W1:Y:S01]  /*9bb0*/  I2F.U32.RP R8, R0 ;  /* 0x0000000000087306 */ /* 0x002e620000209000 */
[----:B------:R-:W-:Y:S01]  /*9bc0*/  ISETP.NE.U32.AND P2, PT, R0, RZ, PT ;  /* 0x000000ff0000720c */ /* 0x000fe20003f45070 */
[----:B----4-:R-:W-:Y:S01]  /*9bd0*/  USHF.L.U32 UR4, UR4, 0x6, URZ ;  /* 0x0000000604047899 */ /* 0x010fe200080006ff */
[----:B--2---:R-:W-:-:S04]  /*9be0*/  IADD3 R5, PT, PT, R3, R0, RZ ;  /* 0x0000000003057210 */ /* 0x004fc80007ffe0ff */
[C---:B------:R-:W-:Y:S01]  /*9bf0*/  ISETP.GE.U32.AND P0, PT, R5.reuse, 0x40, PT ;  /* 0x000000400500780c */ /* 0x040fe20003f06070 */
[----:B-1----:R-:W1:Y:S01]  /*9c00*/  MUFU.RCP R8, R8 ;  /* 0x0000000800087308 */ /* 0x002e620000001000 */
[----:B------:R-:W-:Y:S02]  /*9c10*/  VIMNMX.U32 R2, PT, PT, R5, 0x40, !PT ;  /* 0x0000004005027848 */ /* 0x000fe40007fe0000 */
[----:B------:R-:W-:Y:S01]  /*9c20*/  SEL R4, RZ, 0x1, P0 ;  /* 0x00000001ff047807 */ /* 0x000fe20000000000 */
[----:B-1----:R-:W-:-:S04]  /*9c30*/  VIADD R6, R8, 0xffffffe ;  /* 0x0ffffffe08067836 */ /* 0x002fc80000000000 */
[----:B------:R1:W2:Y:S02]  /*9c40*/  F2I.FTZ.U32.TRUNC.NTZ R7, R6 ;  /* 0x0000000600077305 */ /* 0x0002a4000021f000 */
[----:B-1----:R-:W-:Y:S02]  /*9c50*/  IMAD.MOV.U32 R6, RZ, RZ, RZ ;  /* 0x000000ffff067224 */ /* 0x002fe400078e00ff */
[----:B--2---:R-:W-:-:S04]  /*9c60*/  IMAD.MOV R9, RZ, RZ, -R7 ;  /* 0x000000ffff097224 */ /* 0x004fc800078e0a07 */
[----:B------:R-:W-:-:S04]  /*9c70*/  IMAD R9, R9, R0, RZ ;  /* 0x0000000009097224 */ /* 0x000fc800078e02ff */
[----:B------:R-:W-:Y:S01]  /*9c80*/  IMAD.HI.U32 R8, R7, R9, R6 ;  /* 0x0000000907087227 */ /* 0x000fe200078e0006 */
[----:B------:R-:W-:-:S03]  /*9c90*/  IADD3 R7, PT, PT, R2, -R5, -R4 ;  /* 0x8000000502077210 */ /* 0x000fc60007ffe804 */
[----:B0-----:R-:W-:Y:S02]  /*9ca0*/  IMAD R6, R11, 0x8, R252 ;  /* 0x000000080b067824 */ /* 0x001fe400078e02fc */
[----:B------:R-:W-:-:S04]  /*9cb0*/  IMAD.HI.U32 R9, R8, R7, RZ ;  /* 0x0000000708097227 */ /* 0x000fc800078e00ff */
[----:B------:R-:W-:-:S04]  /*9cc0*/  IMAD.MOV R2, RZ, RZ, -R9 ;  /* 0x000000ffff027224 */ /* 0x000fc800078e0a09 */
[----:B------:R-:W-:-:S05]  /*9cd0*/  IMAD R7, R0, R2, R7 ;  /* 0x0000000200077224 */ /* 0x000fca00078e0207 */
[----:B------:R-:W-:-:S13]  /*9ce0*/  ISETP.GE.U32.AND P0, PT, R7, R0, PT ;  /* 0x000000000700720c */ /* 0x000fda0003f06070 */
[----:B------:R-:W-:Y:S01]  /*9cf0*/  @P0 IMAD.IADD R7, R7, 0x1, -R0 ;  /* 0x0000000107070824 */ /* 0x000fe200078e0a00 */
[----:B------:R-:W-:Y:S02]  /*9d00*/  @P0 IADD3 R9, PT, PT, R9, 0x1, RZ ;  /* 0x0000000109090810 */ /* 0x000fe40007ffe0ff */
[----:B------:R-:W-:Y:S02]  /*9d10*/  ISETP.GT.U32.AND P0, PT, R3, 0x3f, PT ;  /* 0x0000003f0300780c */ /* 0x000fe40003f04070 */
[----:B------:R-:W-:-:S13]  /*9d20*/  ISETP.GE.U32.AND P1, PT, R7, R0, PT ;  /* 0x000000000700720c */ /* 0x000fda0003f26070 */
[----:B------:R-:W-:Y:S01]  /*9d30*/  @P1 VIADD R9, R9, 0x1 ;  /* 0x0000000109091836 */ /* 0x000fe20000000000 */
[----:B------:R-:W-:-:S05]  /*9d40*/  @!P2 LOP3.LUT R9, RZ, R0, RZ, 0x33, !PT ;  /* 0x00000000ff09a212 */ /* 0x000fca00078e33ff */
[----:B------:R-:W-:-:S05]  /*9d50*/  IMAD.IADD R2, R4, 0x1, R9 ;  /* 0x0000000104027824 */ /* 0x000fca00078e0209 */
[----:B------:R-:W-:Y:S01]  /*9d60*/  IADD3 R4, PT, PT, R2, 0x1, RZ ;  /* 0x0000000102047810 */ /* 0x000fe20007ffe0ff */
[----:B---3--:R-:W-:Y:S06]  /*9d70*/  @P0 BRA `(.L_x_44) ;  /* 0x0000002000580947 */ /* 0x008fec0003800000 */
[----:B------:R-:W0:Y:S01]  /*9d80*/  LDC R9, c[0x0][0x3a4] ;  /* 0x0000e900ff097b82 */ /* 0x000e220000000800 */
[----:B------:R-:W-:Y:S01]  /*9d90*/  LOP3.LUT P1, R12, R4, 0x3, RZ, 0xc0, !PT ;  /* 0x00000003040c7812 */ /* 0x000fe2000782c0ff */
[----:B------:R-:W-:Y:S01]  /*9da0*/  IMAD.MOV.U32 R11, RZ, RZ, 0x100 ;  /* 0x00000100ff0b7424 */ /* 0x000fe200078e00ff */
[----:B------:R-:W-:Y:S01]  /*9db0*/  BSSY.RECONVERGENT B1, `(.L_x_45) ;  /* 0x0000022000017945 */ /* 0x000fe20003800200 */
[----:B------:R-:W-:Y:S01]  /*9dc0*/  ISETP.GE.U32.AND P0, PT, R2, 0x3, PT ;  /* 0x000000030200780c */ /* 0x000fe20003f06070 */
[----:B------:R-:W-:Y:S02]  /*9dd0*/  IMAD.MOV.U32 R7, RZ, RZ, R3 ;  /* 0x000000ffff077224 */ /* 0x000fe400078e0003 */
[----:B------:R-:W-:Y:S02]  /*9de0*/  IMAD R8, R252, R11, UR20 ;  /* 0x00000014fc087e24 */ /* 0x000fe4000f8e020b */
[----:B0-----:R-:W-:-:S05]  /*9df0*/  IMAD R14, R6, R9, UR4 ;  /* 0x00000004060e7e24 */ /* 0x001fca000f8e0209 */
[----:B------:R-:W-:Y:S05]  /*9e00*/  @!P1 BRA `(.L_x_46) ;  /* 0x0000000000709947 */ /* 0x000fea0003800000 */
[C---:B------:R-:W-:Y:S01]  /*9e10*/  IMAD R13, R3.reuse, 0x4, R8 ;  /* 0x00000004030d7824 */ /* 0x040fe200078e0208 */
[----:B------:R-:W0:Y:S04]  /*9e20*/  LDC.64 R10, c[0x0][0x398] ;  /* 0x0000e600ff0a7b82 */ /* 0x000e280000000a00 */
[----:B------:R-:W2:Y:S01]  /*9e30*/  LDL R7, [R13] ;  /* 0x000000000d077983 */ /* 0x000ea20000100800 */
[----:B------:R-:W-:Y:S01]  /*9e40*/  IMAD.IADD R9, R3, 0x1, R14 ;  /* 0x0000000103097824 */ /* 0x000fe200078e020e */
[----:B------:R-:W-:-:S03]  /*9e50*/  ISETP.NE.AND P1, PT, R12, 0x1, PT ;  /* 0x000000010c00780c */ /* 0x000fc60003f25270 */
[----:B0-----:R-:W-:Y:S01]  /*9e60*/  IMAD.WIDE R10, R9, 0x2, R10 ;  /* 0x00000002090a7825 */ /* 0x001fe200078e020a */
[----:B--2---:R-:W-:-:S04]  /*9e70*/  F2FP.F16.F32.PACK_AB R7, RZ, R7 ;  /* 0x00000007ff07723e */ /* 0x004fc800000000ff */
[----:B------:R-:W-:Y:S02]  /*9e80*/  PRMT R9, R7, 0x7610, R9 ;  /* 0x0000761007097816 */ /* 0x000fe40000000009 */
[----:B------:R-:W-:-:S03]  /*9e90*/  MOV R7, R5 ;  /* 0x0000000500077202 */ /* 0x000fc60000000f00 */
[----:B------:R0:W-:Y:S01]  /*9ea0*/  STG.E.U16 desc[UR16][R10.64], R9 ;  /* 0x000000090a007986 */ /* 0x0001e2000c101510 */
[----:B------:R-:W-:Y:S05]  /*9eb0*/  @!P1 BRA `(.L_x_46) ;  /* 0x0000000000449947 */ /* 0x000fea0003800000 */
[----:B------:R-:W-:Y:S01]  /*9ec0*/  ISETP.NE.AND P1, PT, R12, 0x2, PT ;  /* 0x000000020c00780c */ /* 0x000fe20003f25270 */
[----:B------:R-:W-:-:S05]  /*9ed0*/  IMAD R17, R0, 0x4, R13 ;  /* 0x0000000400117824 */ /* 0x000fca00078e020d */
[----:B------:R-:W2:Y:S07]  /*9ee0*/  LDL R7, [R17] ;  /* 0x0000000011077983 */ /* 0x000eae0000100800 */
[----:B0-----:R-:W-:-:S06]  /*9ef0*/  @P1 IMAD R9, R0, 0x4, R17 ;  /* 0x0000000400091824 */ /* 0x001fcc00078e0211 */
[----:B------:R-:W3:Y:S01]  /*9f00*/  @P1 LDL R9, [R9] ;  /* 0x0000000009091983 */ /* 0x000ee20000100800 */
[----:B------:R-:W-:-:S05]  /*9f10*/  IMAD.SHL.U32 R13, R0, 0x2, RZ ;  /* 0x00000002000d7824 */ /* 0x000fca00078e00ff */
[----:B------:R-:W-:-:S05]  /*9f20*/  IADD3 R10, P2, PT, R10, R13, RZ ;  /* 0x0000000d0a0a7210 */ /* 0x000fca0007f5e0ff */
[----:B------:R-:W-:Y:S01]  /*9f30*/  IMAD.X R11, RZ, RZ, R11, P2 ;  /* 0x000000ffff0b7224 */ /* 0x000fe200010e060b */
[----:B------:R-:W-:-:S04]  /*9f40*/  @P1 IADD3 R12, P2, PT, R13, R10, RZ ;  /* 0x0000000a0d0c1210 */ /* 0x000fc80007f5e0ff */
[----:B------:R-:W-:Y:S02]  /*9f50*/  @P1 IADD3.X R13, PT, PT, RZ, R11, RZ, P2, !PT ;  /* 0x0000000bff0d1210 */ /* 0x000fe400017fe4ff */
[----:B--2---:R-:W-:-:S04]  /*9f60*/  F2FP.F16.F32.PACK_AB R7, RZ, R7 ;  /* 0x00000007ff07723e */ /* 0x004fc800000000ff */
[----:B------:R-:W-:-:S05]  /*9f70*/  PRMT R16, R7, 0x7610, R16 ;  /* 0x0000761007107816 */ /* 0x000fca0000000010 */
[----:B------:R1:W-:Y:S01]  /*9f80*/  STG.E.U16 desc[UR16][R10.64], R16 ;  /* 0x000000100a007986 */ /* 0x0003e2000c101510 */
[----:B---3--:R-:W-:-:S05]  /*9f90*/  @P1 F2FP.F16.F32.PACK_AB R15, RZ, R9 ;  /* 0x00000009ff0f123e */ /* 0x008fca00000000ff */
[----:B------:R1:W-:Y:S01]  /*9fa0*/  @P1 STG.E.U16 desc[UR16][R12.64], R15 ;  /* 0x0000000f0c001986 */ /* 0x0003e2000c101510 */
[----:B------:R-:W-:-:S04]  /*9fb0*/  IMAD.IADD R7, R5, 0x1, R0 ;  /* 0x0000000105077824 */ /* 0x000fc800078e0200 */
[----:B------:R-:W-:-:S07]  /*9fc0*/  @P1 IMAD.IADD R7, R7, 0x1, R0 ;  /* 0x0000000107071824 */ /* 0x000fce00078e0200 */
.L_x_46:
[----:B------:R-:W-:Y:S05]  /*9fd0*/  BSYNC.RECONVERGENT B1 ;  /* 0x0000000000017941 */ /* 0x000fea0003800200 */
.L_x_45:
[----:B------:R-:W-:Y:S05]  /*9fe0*/  @!P0 BRA `(.L_x_44) ;  /* 0x0000001c00bc8947 */ /* 0x000fea0003800000 */
[----:B0-----:R-:W-:Y:S01]  /*9ff0*/  IMAD R9, R7, 0x4, R8 ;  /* 0x0000000407097824 */ /* 0x001fe200078e0208 */
[----:B-1----:R-:W-:-:S05]  /*a000*/  IADD3 R11, PT, PT, R0, R7, RZ ;  /* 0x00000007000b7210 */ /* 0x002fca0007ffe0ff */
[C---:B------:R-:W-:Y:S01]  /*a010*/  IMAD.IADD R13, R11.reuse, 0x1, R0 ;  /* 0x000000010b0d7824 */ /* 0x040fe200078e0200 */
[----:B------:R-:W2:Y:S01]  /*a020*/  LDL R9, [R9] ;  /* 0x0000000009097983 */ /* 0x000ea20000100800 */
[----:B------:R-:W-:Y:S02]  /*a030*/  IMAD R15, R11, 0x4, R8 ;  /* 0x000000040b0f7824 */ /* 0x000fe400078e0208 */
[C---:B------:R-:W-:Y:S01]  /*a040*/  IMAD.IADD R19, R13.reuse, 0x1, R0 ;  /* 0x000000010d137824 */ /* 0x040fe200078e0200 */
[----:B------:R-:W-:Y:S01]  /*a050*/  LEA R16, R13, R8, 0x2 ;  /* 0x000000080d107211 */ /* 0x000fe200078e10ff */
[----:B------:R-:W0:Y:S02]  /*a060*/  LDC.64 R10, c[0x0][0x398] ;  /* 0x0000e600ff0a7b82 */ /* 0x000e240000000a00 */
[----:B------:R-:W-:Y:S01]  /*a070*/  IMAD R17, R19, 0x4, R8 ;  /* 0x0000000413117824 */ /* 0x000fe200078e0208 */
[----:B------:R-:W3:Y:S04]  /*a080*/  LDL R15, [R15] ;  /* 0x000000000f0f7983 */ /* 0x000ee80000100800 */
[----:B------:R-:W4:Y:S04]  /*a090*/  LDL R16, [R16] ;  /* 0x0000000010107983 */ /* 0x000f280000100800 */
[----:B------:R-:W5:Y:S01]  /*a0a0*/  LDL R17, [R17] ;  /* 0x0000000011117983 */ /* 0x000f620000100800 */
[----:B------:R-:W-:-:S04]  /*a0b0*/  IMAD.IADD R7, R14, 0x1, R7 ;  /* 0x000000010e077824 */ /* 0x000fc800078e0207 */
[----:B0-----:R-:W-:-:S04]  /*a0c0*/  IMAD.WIDE R10, R7, 0x2, R10 ;  /* 0x00000002070a7825 */ /* 0x001fc800078e020a */
[----:B------:R-:W-:-:S05]  /*a0d0*/  IMAD.SHL.U32 R7, R0, 0x2, RZ ;  /* 0x0000000200077824 */ /* 0x000fca00078e00ff */
[----:B------:R-:W-:-:S04]  /*a0e0*/  IADD3 R12, P0, PT, R7, R10, RZ ;  /* 0x0000000a070c7210 */ /* 0x000fc80007f1e0ff */
[----:B------:R-:W-:Y:S02]  /*a0f0*/  IADD3.X R13, PT, PT, RZ, R11, RZ, P0, !PT ;  /* 0x0000000bff0d7210 */ /* 0x000fe400007fe4ff */
[----:B------:R-:W-:Y:S02]  /*a100*/  IADD3 R14, P0, PT, R7, R12, RZ ;  /* 0x0000000c070e7210 */ /* 0x000fe40007f1e0ff */
[----:B--2---:R-:W-:-:S04]  /*a110*/  F2FP.F16.F32.PACK_AB R9, RZ, R9 ;  /* 0x00000009ff09723e */ /* 0x004fc800000000ff */
[----:B------:R-:W-:Y:S02]  /*a120*/  PRMT R20, R9, 0x7610, R20 ;  /* 0x0000761009147816 */ /* 0x000fe40000000014 */
[----:B---3--:R-:W-:-:S03]  /*a130*/  F2FP.F16.F32.PACK_AB R9, RZ, R15 ;  /* 0x0000000fff09723e */ /* 0x008fc600000000ff */
[----:B------:R4:W-:Y:S01]  /*a140*/  STG.E.U16 desc[UR16][R10.64], R20 ;  /* 0x000000140a007986 */ /* 0x0009e2000c101510 */
[----:B------:R-:W-:-:S03]  /*a150*/  IMAD.X R15, RZ, RZ, R13, P0 ;  /* 0x000000ffff0f7224 */ /* 0x000fc600000e060d */
[----:B------:R2:W-:Y:S01]  /*a160*/  STG.E.U16 desc[UR16][R12.64], R9 ;  /* 0x000000090c007986 */ /* 0x0005e2000c101510 */
[----:B-----5:R-:W-:Y:S02]  /*a170*/  F2FP.F16.F32.PACK_AB R18, RZ, R17 ;  /* 0x00000011ff12723e */ /* 0x020fe400000000ff */
[----:B----4-:R-:W-:Y:S02]  /*a180*/  F2FP.F16.F32.PACK_AB R11, RZ, R16 ;  /* 0x00000010ff0b723e */ /* 0x010fe400000000ff */
[----:B------:R-:W-:Y:S02]  /*a190*/  IADD3 R16, P0, PT, R7, R14, RZ ;  /* 0x0000000e07107210 */ /* 0x000fe40007f1e0ff */
[----:B------:R-:W-:Y:S01]  /*a1a0*/  PRMT R21, R11, 0x7610, R21 ;  /* 0x000076100b157816 */ /* 0x000fe20000000015 */
[----:B------:R-:W-:Y:S02]  /*a1b0*/  IMAD.IADD R11, R19, 0x1, R0 ;  /* 0x00000001130b7824 */ /* 0x000fe400078e0200 */
[----:B------:R-:W-:-:S02]  /*a1c0*/  IMAD.X R17, RZ, RZ, R15, P0 ;  /* 0x000000ffff117224 */ /* 0x000fc400000e060f */
[----:B------:R2:W-:Y:S01]  /*a1d0*/  STG.E.U16 desc[UR16][R14.64], R21 ;  /* 0x000000150e007986 */ /* 0x0005e2000c101510 */
[----:B------:R-:W-:-:S03]  /*a1e0*/  ISETP.GT.U32.AND P0, PT, R11, 0x3f, PT ;  /* 0x0000003f0b00780c */ /* 0x000fc60003f04070 */
[----:B------:R2:W-:Y:S10]  /*a1f0*/  STG.E.U16 desc[UR16][R16.64], R18 ;  /* 0x0000001210007986 */ /* 0x0005f4000c101510 */
[----:B------:R-:W-:Y:S05]  /*a200*/  @P0 BRA `(.L_x_44) ;  /* 0x0000001c00340947 */ /* 0x000fea0003800000 */
[C---:B--2---:R-:W-:Y:S01]  /*a210*/  LEA R9, R11.reuse, R8, 0x2 ;  /* 0x000000080b097211 */ /* 0x044fe200078e10ff */
[----:B------:R-:W-:-:S04]  /*a220*/  IMAD.IADD R11, R11, 0x1, R0 ;  /* 0x000000010b0b7824 */ /* 0x000fc800078e0200 */
[C---:B------:R-:W-:Y:S01]  /*a230*/  IMAD.IADD R13, R11.reuse, 0x1, R0 ;  /* 0x000000010b0d7824 */ /* 0x040fe200078e0200 */
[----:B------:R-:W2:Y:S01]  /*a240*/  LDL R9, [R9] ;  /* 0x0000000009097983 */ /* 0x000ea20000100800 */
[--C-:B------:R-:W-:Y:S02]  /*a250*/  IMAD R18, R11, 0x4, R8.reuse ;  /* 0x000000040b127824 */ /* 0x100fe400078e0208 */
[C---:B------:R-:W-:Y:S01]  /*a260*/  IMAD R19, R13.reuse, 0x4, R8 ;  /* 0x000000040d137824 */ /* 0x040fe200078e0208 */
[----:B------:R-:W-:-:S03]  /*a270*/  IADD3 R21, PT, PT, R13, R0, RZ ;  /* 0x000000000d157210 */ /* 0x000fc60007ffe0ff */
[----:B------:R-:W3:Y:S02]  /*a280*/  LDL R18, [R18] ;  /* 0x0000000012127983 */ /* 0x000ee40000100800 */
[----:B------:R-:W-:Y:S02]  /*a290*/  IMAD R20, R21, 0x4, R8 ;  /* 0x0000000415147824 */ /* 0x000fe400078e0208 */
[----:B------:R-:W4:Y:S04]  /*a2a0*/  LDL R19, [R19] ;  /* 0x0000000013137983 */ /* 0x000f280000100800 */
[----:B------:R-:W5:Y:S01]  /*a2b0*/  LDL R20, [R20] ;  /* 0x0000000014147983 */ /* 0x000f620000100800 */
[----:B------:R-:W-:-:S05]  /*a2c0*/  IADD3 R10, P0, PT, R7, R16, RZ ;  /* 0x00000010070a7210 */ /* 0x000fca0007f1e0ff */
[----:B------:R-:W-:Y:S01]  /*a2d0*/  IMAD.X R11, RZ, RZ, R17, P0 ;  /* 0x000000ffff0b7224 */ /* 0x000fe200000e0611 */
[----:B------:R-:W-:Y:S02]  /*a2e0*/  IADD3 R12, P0, PT, R7, R10, RZ ;  /* 0x0000000a070c7210 */ /* 0x000fe40007f1e0ff */
[----:B--2---:R-:W-:-:S04]  /*a2f0*/  F2FP.F16.F32.PACK_AB R13, RZ, R9 ;  /* 0x00000009ff0d723e */ /* 0x004fc800000000ff */
[----:B------:R-:W-:Y:S02]  /*a300*/  PRMT R9, R13, 0x7610, R9 ;  /* 0x000076100d097816 */ /* 0x000fe40000000009 */
[----:B------:R-:W-:Y:S02]  /*a310*/  IADD3.X R13, PT, PT, RZ, R11, RZ, P0, !PT ;  /* 0x0000000bff0d7210 */ /* 0x000fe400007fe4ff */
[----:B------:R-:W-:-:S05]  /*a320*/  IADD3 R14, P0, PT, R7, R12, RZ ;  /* 0x0000000c070e7210 */ /* 0x000fca0007f1e0ff */
[----:B------:R-:W-:Y:S01]  /*a330*/  IMAD.X R15, RZ, RZ, R13, P0 ;  /* 0x000000ffff0f7224 */ /* 0x000fe200000e060d */
[----:B------:R-:W-:Y:S02]  /*a340*/  IADD3 R16, P0, PT, R7, R14, RZ ;  /* 0x0000000e07107210 */ /* 0x000fe40007f1e0ff */
[----:B---3--:R-:W-:Y:S02]  /*a350*/  F2FP.F16.F32.PACK_AB R18, RZ, R18 ;  /* 0x00000012ff12723e */ /* 0x008fe400000000ff */
[----:B----4-:R-:W-:Y:S01]  /*a360*/  F2FP.F16.F32.PACK_AB R19, RZ, R19 ;  /* 0x00000013ff13723e */ /* 0x010fe200000000ff */
[----:B------:R-:W-:Y:S01]  /*a370*/  IMAD.X R17, RZ, RZ, R15, P0 ;  /* 0x000000ffff117224 */ /* 0x000fe200000e060f */
[----:B-----5:R-:W-:Y:S01]  /*a380*/  F2FP.F16.F32.PACK_AB R20, RZ, R20 ;  /* 0x00000014ff14723e */ /* 0x020fe200000000ff */
[----:B------:R0:W-:Y:S04]  /*a390*/  STG.E.U16 desc[UR16][R10.64], R9 ;  /* 0x000000090a007986 */ /* 0x0001e8000c101510 */
[----:B------:R3:W-:Y:S04]  /*a3a0*/  STG.E.U16 desc[UR16][R12.64], R18 ;  /* 0x000000120c007986 */ /* 0x0007e8000c101510 */
[----:B------:R3:W-:Y:S04]  /*a3b0*/  STG.E.U16 desc[UR16][R14.64], R19 ;  /* 0x000000130e007986 */ /* 0x0007e8000c101510 */
[----:B------:R3:W-:Y:S01]  /*a3c0*/  STG.E.U16 desc[UR16][R16.64], R20 ;  /* 0x0000001410007986 */ /* 0x0007e2000c101510 */
[----:B0-----:R-:W-:-:S05]  /*a3d0*/  IMAD.IADD R11, R21, 0x1, R0 ;  /* 0x00000001150b7824 */ /* 0x001fca00078e0200 */
[----:B------:R-:W-:-:S13]  /*a3e0*/  ISETP.GT.U32.AND P0, PT, R11, 0x3f, PT ;  /* 0x0000003f0b00780c */ /* 0x000fda0003f04070 */
[----:B---3--:R-:W-:Y:S05]  /*a3f0*/  @P0 BRA `(.L_x_44) ;  /* 0x0000001800b80947 */ /* 0x008fea0003800000 */
[C---:B------:R-:W-:Y:S01]  /*a400*/  LEA R9, R11.reuse, R8, 0x2 ;  /* 0x000000080b097211 */ /* 0x040fe200078e10ff */
        /* <DEDUP_REMOVED lines=415> */
[----:B--2---:R-:W-:Y:S02]  /*be00*/  F2FP.F16.F32.PACK_AB R11, RZ, R10 ;  /* 0x0000000aff0b723e */ /* 0x004fe400000000ff */
[----:B------:R-:W-:-:S03]  /*be10*/  IADD3 R10, P0, PT, R7, R8, RZ ;  /* 0x00000008070a7210 */ /* 0x000fc60007f1e0ff */
[----:B------:R0:W-:Y:S01]  /*be20*/  STG.E.U16 desc[UR16][R8.64], R11 ;  /* 0x0000000b08007986 */ /* 0x0001e2000c101510 */
[C---:B------:R-:W-:Y:S02]  /*be30*/  IADD3 R12, P1, PT, R7.reuse, R10, RZ ;  /* 0x0000000a070c7210 */ /* 0x040fe40007f3e0ff */
[----:B0-----:R-:W-:Y:S02]  /*be40*/  IADD3.X R11, PT, PT, RZ, R9, RZ, P0, !PT ;  /* 0x00000009ff0b7210 */ /* 0x001fe400007fe4ff */
[----:B---3--:R-:W-:Y:S02]  /*be50*/  F2FP.F16.F32.PACK_AB R9, RZ, R14 ;  /* 0x0000000eff09723e */ /* 0x008fe400000000ff */
[----:B------:R-:W-:Y:S01]  /*be60*/  IADD3 R14, P0, PT, R7, R12, RZ ;  /* 0x0000000c070e7210 */ /* 0x000fe20007f1e0ff */
[----:B------:R-:W-:Y:S01]  /*be70*/  IMAD.X R13, RZ, RZ, R11, P1 ;  /* 0x000000ffff0d7224 */ /* 0x000fe200008e060b */
[----:B----4-:R-:W-:Y:S02]  /*be80*/  F2FP.F16.F32.PACK_AB R16, RZ, R15 ;  /* 0x0000000fff10723e */ /* 0x010fe400000000ff */
[----:B-----5:R-:W-:Y:S01]  /*be90*/  F2FP.F16.F32.PACK_AB R18, RZ, R18 ;  /* 0x00000012ff12723e */ /* 0x020fe200000000ff */
[----:B------:R-:W-:Y:S01]  /*bea0*/  IMAD.X R15, RZ, RZ, R13, P0 ;  /* 0x000000ffff0f7224 */ /* 0x000fe200000e060d */
[----:B------:R3:W-:Y:S04]  /*beb0*/  STG.E.U16 desc[UR16][R10.64], R9 ;  /* 0x000000090a007986 */ /* 0x0007e8000c101510 */
[----:B------:R3:W-:Y:S04]  /*bec0*/  STG.E.U16 desc[UR16][R12.64], R16 ;  /* 0x000000100c007986 */ /* 0x0007e8000c101510 */
[----:B------:R3:W-:Y:S02]  /*bed0*/  STG.E.U16 desc[UR16][R14.64], R18 ;  /* 0x000000120e007986 */ /* 0x0007e4000c101510 */
.L_x_44:
[----:B------:R-:W-:Y:S05]  /*bee0*/  BSYNC.RECONVERGENT B0 ;  /* 0x0000000000007941 */ /* 0x000fea0003800200 */
.L_x_43:
[----:B------:R-:W-:-:S05]  /*bef0*/  VIADD R252, R252, UR5 ;  /* 0x00000005fcfc7c36 */ /* 0x000fca0008000000 */
[----:B------:R-:W-:-:S13]  /*bf00*/  ISETP.GT.U32.AND P0, PT, R252, 0x7, PT ;  /* 0x00000007fc00780c */ /* 0x000fda0003f04070 */
[----:B------:R-:W-:Y:S05]  /*bf10*/  @P0 EXIT ;  /* 0x000000000000094d */ /* 0x000fea0003800000 */
[----:B------:R-:W-:Y:S01]  /*bf20*/  ISETP.GT.U32.AND P0, PT, R3, 0x3f, PT ;  /* 0x0000003f0300780c */ /* 0x000fe20003f04070 */
[----:B------:R-:W-:Y:S01]  /*bf30*/  BSSY.RECONVERGENT B0, `(.L_x_47) ;  /* 0x0000219000007945 */ /* 0x000fe20003800200 */
[----:B------:R-:W-:-:S11]  /*bf40*/  IADD3 R6, PT, PT, R6, UR5, RZ ;  /* 0x0000000506067c10 */ /* 0x000fd6000fffe0ff */
[----:B------:R-:W-:Y:S05]  /*bf50*/  @P0 BRA `(.L_x_48) ;  /* 0x0000002000580947 */ /* 0x000fea0003800000 */
[----:B0-23--:R-:W0:Y:S01]  /*bf60*/  LDC R9, c[0x0][0x3a4] ;  /* 0x0000e900ff097b82 */ /* 0x00de220000000800 */
[----:B-1----:R-:W-:Y:S01]  /*bf70*/  LOP3.LUT P2, R12, R4, 0x3, RZ, 0xc0, !PT ;  /* 0x00000003040c7812 */ /* 0x002fe2000784c0ff */
        /* <DEDUP_REMOVED lines=35> */
.L_x_50:
[----:B------:R-:W-:Y:S05]  /*c1b0*/  BSYNC.RECONVERGENT B1 ;  /* 0x0000000000017941 */ /* 0x000fea0003800200 */
.L_x_49:
        /* <DEDUP_REMOVED lines=35> */
[C---:B0-----:R-:W-:Y:S01]  /*c3f0*/  LEA R9, R11.reuse, R8, 0x2 ;  /* 0x000000080b097211 */ /* 0x041fe200078e10ff */
        /* <DEDUP_REMOVED lines=29> */
[----:B----4-:R-:W-:Y:S05]  /*c5d0*/  @P1 BRA `(.L_x_48) ;  /* 0x0000001800b81947 */ /* 0x010fea0003800000 */
        /* <DEDUP_REMOVED lines=430> */
.L_x_48:
[----:B------:R-:W-:Y:S05]  /*e0c0*/  BSYNC.RECONVERGENT B0 ;  /* 0x0000000000007941 */ /* 0x000fea0003800200 */
.L_x_47:
[----:B------:R-:W-:-:S05]  /*e0d0*/  VIADD R252, R252, UR5 ;  /* 0x00000005fcfc7c36 */ /* 0x000fca0008000000 */
[----:B------:R-:W-:-:S13]  /*e0e0*/  ISETP.GT.U32.AND P1, PT, R252, 0x7, PT ;  /* 0x00000007fc00780c */ /* 0x000fda0003f24070 */
[----:B------:R-:W-:Y:S05]  /*e0f0*/  @P1 EXIT ;  /* 0x000000000000194d */ /* 0x000fea0003800000 */
[----:B------:R-:W-:Y:S01]  /*e100*/  BSSY.RECONVERGENT B0, `(.L_x_51) ;  /* 0x0000219000007945 */ /* 0x000fe20003800200 */
[----:B------:R-:W-:-:S03]  /*e110*/  IADD3 R6, PT, PT, R6, UR5, RZ ;  /* 0x0000000506067c10 */ /* 0x000fc6000fffe0ff */
[----:B------:R-:W-:Y:S05]  /*e120*/  @P0 BRA `(.L_x_52) ;  /* 0x0000002000580947 */ /* 0x000fea0003800000 */
[----:B0-234-:R-:W0:Y:S01]  /*e130*/  LDC R9, c[0x0][0x3a4] ;  /* 0x0000e900ff097b82 */ /* 0x01de220000000800 */
        /* <DEDUP_REMOVED lines=36> */
.L_x_54:
[----:B------:R-:W-:Y:S05]  /*e380*/  BSYNC.RECONVERGENT B1 ;  /* 0x0000000000017941 */ /* 0x000fea0003800200 */
.L_x_53:
        /* <DEDUP_REMOVED lines=65> */
[----:B-1----:R-:W-:Y:S05]  /*e7a0*/  @P1 BRA `(.L_x_52) ;  /* 0x0000001800b81947 */ /* 0x002fea0003800000 */
        /* <DEDUP_REMOVED lines=430> */
.L_x_52:
[----:B------:R-:W-:Y:S05]  /*10290*/  BSYNC.RECONVERGENT B0 ;  /* 0x0000000000007941 */ /* 0x000fea0003800200 */
.L_x_51:
        /* <DEDUP_REMOVED lines=43> */
.L_x_58:
[----:B------:R-:W-:Y:S05]  /*10550*/  BSYNC.RECONVERGENT B1 ;  /* 0x0000000000017941 */ /* 0x000fea0003800200 */
.L_x_57:
        /* <DEDUP_REMOVED lines=496> */
.L_x_56:
[----:B------:R-:W-:Y:S05]  /*12460*/  BSYNC.RECONVERGENT B0 ;  /* 0x0000000000007941 */ /* 0x000fea0003800200 */
.L_x_55:
        /* <DEDUP_REMOVED lines=43> */
.L_x_62:
[----:B------:R-:W-:Y:S05]  /*12720*/  BSYNC.RECONVERGENT B1 ;  /* 0x0000000000017941 */ /* 0x000fea0003800200 */
.L_x_61:
        /* <DEDUP_REMOVED lines=63> */
[----:B0-----:R-:W-:-:S04]  /*12b20*/  IADD3 R11, PT, PT, R21, R0, RZ ;  /* 0x00000000150b7210 */ /* 0x001fc80007ffe0ff */
[----:B------:R-:W-:-:S13]  /*12b30*/  ISETP.GT.U32.AND P1, PT, R11, 0x3f, PT ;  /* 0x0000003f0b00780c */ /* 0x000fda0003f24070 */
[----:B-1----:R-:W-:Y:S05]  /*12b40*/  @P1 BRA `(.L_x_60) ;  /* 0x0000001800b81947 */ /* 0x002fea0003800000 */
[C---:B------:R-:W-:Y:S02]  /*12b50*/  IMAD R9, R11.reuse, 0x4, R8 ;  /* 0x000000040b097824 */ /* 0x040fe400078e0208 */
[----:B------:R-:W-:-:S04]  /*12b60*/  IMAD.IADD R11, R11, 0x1, R0 ;  /* 0x000000010b0b7824 */ /* 0x000fc800078e0200 */
[----:B------:R-:W2:Y:S01]  /*12b70*/  LDL R9, [R9] ;  /* 0x0000000009097983 */ /* 0x000ea20000100800 */
[C---:B------:R-:W-:Y:S01]  /*12b80*/  IADD3 R13, PT, PT, R11.reuse, R0, RZ ;  /* 0x000000000b0d7210 */ /* 0x040fe20007ffe0ff */
[----:B------:R-:W-:-:S03]  /*12b90*/  IMAD R18, R11, 0x4, R8 ;  /* 0x000000040b127824 */ /* 0x000fc600078e0208 */
[C---:B------:R-:W-:Y:S01]  /*12ba0*/  LEA R19, R13.reuse, R8, 0x2 ;  /* 0x000000080d137211 */ /* 0x040fe200078e10ff */
[----:B------:R-:W-:Y:S02]  /*12bb0*/  IMAD.IADD R21, R13, 0x1, R0 ;  /* 0x000000010d157824 */ /* 0x000fe400078e0200 */
        /* <DEDUP_REMOVED lines=423> */
.L_x_60:
[----:B------:R-:W-:Y:S05]  /*14630*/  BSYNC.RECONVERGENT B0 ;  /* 0x0000000000007941 */ /* 0x000fea0003800200 */
.L_x_59:
[----:B------:R-:W-:-:S04]  /*14640*/  IADD3 R252, PT, PT, R252, UR5, RZ ;  /* 0x00000005fcfc7c10 */ /* 0x000fc8000fffe0ff */
[----:B------:R-:W-:-:S13]  /*14650*/  ISETP.GT.U32.AND P1, PT, R252, 0x7, PT ;  /* 0x00000007fc00780c */ /* 0x000fda0003f24070 */
[----:B------:R-:W-:Y:S05]  /*14660*/  @P1 EXIT ;  /* 0x000000000000194d */ /* 0x000fea0003800000 */
[----:B------:R-:W-:Y:S01]  /*14670*/  BSSY.RECONVERGENT B0, `(.L_x_63) ;  /* 0x0000219000007945 */ /* 0x000fe20003800200 */
[----:B------:R-:W-:-:S03]  /*14680*/  VIADD R6, R6, UR5 ;  /* 0x0000000506067c36 */ /* 0x000fc60008000000 */
[----:B------:R-:W-:Y:S05]  /*14690*/  @P0 BRA `(.L_x_64) ;  /* 0x0000002000580947 */ /* 0x000fea0003800000 */
[----:B0-234-:R-:W0:Y:S01]  /*146a0*/  LDC R9, c[0x0][0x3a4] ;  /* 0x0000e900ff097b82 */ /* 0x01de220000000800 */
[----:B-1----:R-:W-:Y:S01]  /*146b0*/  LOP3.LUT P2, R12, R4, 0x3, RZ, 0xc0, !PT ;  /* 0x00000003040c7812 */ /* 0x002fe2000784c0ff */
[----:B------:R-:W-:Y:S01]  /*146c0*/  IMAD.MOV.U32 R11, RZ, RZ, 0x100 ;  /* 0x00000100ff0b7424 */ /* 0x000fe200078e00ff */
[----:B------:R-:W-:Y:S01]  /*146d0*/  BSSY.RECONVERGENT B1, `(.L_x_65) ;  /* 0x0000022000017945 */ /* 0x000fe20003800200 */
[----:B------:R-:W-:Y:S02]  /*146e0*/  ISETP.GE.U32.AND P1, PT, R2, 0x3, PT ;  /* 0x000000030200780c */ /* 0x000fe40003f26070 */
[----:B------:R-:W-:Y:S01]  /*146f0*/  MOV R7, R3 ;  /* 0x0000000300077202 */ /* 0x000fe20000000f00 */
        /* <DEDUP_REMOVED lines=10> */
[----:B------:R-:W-:Y:S01]  /*147a0*/  PRMT R9, R7, 0x7610, R9 ;  /* 0x0000761007097816 */ /* 0x000fe20000000009 */
[----:B------:R-:W-:-:S04]  /*147b0*/  IMAD.MOV.U32 R7, RZ, RZ, R5 ;  /* 0x000000ffff077224 */ /* 0x000fc800078e0005 */
[----:B------:R0:W-:Y:S01]  /*147c0*/  STG.E.U16 desc[UR16][R10.64], R9 ;  /* 0x000000090a007986 */ /* 0x0001e2000c101510 */
[----:B------:R-:W-:Y:S05]  /*147d0*/  @!P2 BRA `(.L_x_66) ;  /* 0x000000000044a947 */ /* 0x000fea0003800000 */
[----:B------:R-:W-:Y:S01]  /*147e0*/  ISETP.NE.AND P2, PT, R12, 0x2, PT ;  /* 0x000000020c00780c */ /* 0x000fe20003f45270 */
[----:B------:R-:W-:-:S05]  /*147f0*/  IMAD R17, R0, 0x4, R13 ;  /* 0x0000000400117824 */ /* 0x000fca00078e020d */
[----:B------:R-:W2:Y:S07]  /*14800*/  LDL R7, [R17] ;  /* 0x0000000011077983 */ /* 0x000eae0000100800 */
[----:B0-----:R-:W-:-:S06]  /*14810*/  @P2 LEA R9, R0, R17, 0x2 ;  /* 0x0000001100092211 */ /* 0x001fcc00078e10ff */
        /* <DEDUP_REMOVED lines=13> */
.L_x_66:
[----:B------:R-:W-:Y:S05]  /*148f0*/  BSYNC.RECONVERGENT B1 ;  /* 0x0000000000017941 */ /* 0x000fea0003800200 */
.L_x_65:
[----:B------:R-:W-:Y:S05]  /*14900*/  @!P1 BRA `(.L_x_64) ;  /* 0x0000001c00bc9947 */ /* 0x000fea0003800000 */
[----:B0-----:R-:W-:Y:S01]  /*14910*/  LEA R9, R7, R8, 0x2 ;  /* 0x0000000807097211 */ /* 0x001fe200078e10ff */
[----:B-1----:R-:W-:-:S04]  /*14920*/  IMAD.IADD R11, R0, 0x1, R7 ;  /* 0x00000001000b7824 */ /* 0x002fc800078e0207 */
[C---:B------:R-:W-:Y:S01]  /*14930*/  IMAD.IADD R13, R11.reuse, 0x1, R0 ;  /* 0x000000010b0d7824 */ /* 0x040fe200078e0200 */
[----:B------:R-:W2:Y:S01]  /*14940*/  LDL R9, [R9] ;  /* 0x0000000009097983 */ /* 0x000ea20000100800 */
[--C-:B------:R-:W-:Y:S02]  /*14950*/  IMAD R15, R11, 0x4, R8.reuse ;  /* 0x000000040b0f7824 */ /* 0x100fe400078e0208 */
[C---:B------:R-:W-:Y:S01]  /*14960*/  IMAD R16, R13.reuse, 0x4, R8 ;  /* 0x000000040d107824 */ /* 0x040fe200078e0208 */
[----:B------:R-:W-:Y:S01]  /*14970*/  IADD3 R19, PT, PT, R13, R0, RZ ;  /* 0x000000000d137210 */ /* 0x000fe20007ffe0ff */
[----:B------:R-:W0:Y:S02]  /*14980*/  LDC.64 R10, c[0x0][0x398] ;  /* 0x0000e600ff0a7b82 */ /* 0x000e240000000a00 */
[----:B------:R-:W3:Y:S01]  /*14990*/  LDL R15, [R15] ;  /* 0x000000000f0f7983 */ /* 0x000ee20000100800 */
[----:B------:R-:W-:-:S03]  /*149a0*/  LEA R17, R19, R8, 0x2 ;  /* 0x0000000813117211 */ /* 0x000fc600078e10ff */
        /* <DEDUP_REMOVED lines=10> */
[----:B---3--:R-:W-:Y:S01]  /*14a50*/  F2FP.F16.F32.PACK_AB R9, RZ, R15 ;  /* 0x0000000fff09723e */ /* 0x008fe200000000ff */
[----:B------:R-:W-:Y:S02]  /*14a60*/  IMAD.X R15, RZ, RZ, R13, P1 ;  /* 0x000000ffff0f7224 */ /* 0x000fe400008e060d */
[----:B------:R4:W-:Y:S01]  /*14a70*/  STG.E.U16 desc[UR16][R10.64], R20 ;  /* 0x000000140a007986 */ /* 0x0009e2000c101510 */
[----:B-----5:R-:W-:Y:S02]  /*14a80*/  F2FP.F16.F32.PACK_AB R18, RZ, R17 ;  /* 0x00000011ff12723e */ /* 0x020fe400000000ff */
[----:B----4-:R-:W-:Y:S02]  /*14a90*/  F2FP.F16.F32.PACK_AB R11, RZ, R16 ;  /* 0x00000010ff0b723e */ /* 0x010fe400000000ff */
[----:B------:R-:W-:-:S02]  /*14aa0*/  IADD3 R16, P1, PT, R7, R14, RZ ;  /* 0x0000000e07107210 */ /* 0x000fc40007f3e0ff */
[----:B------:R-:W-:-:S03]  /*14ab0*/  PRMT R21, R11, 0x7610, R21 ;  /* 0x000076100b157816 */ /* 0x000fc60000000015 */
[----:B------:R-:W-:Y:S01]  /*14ac0*/  IMAD.X R17, RZ, RZ, R15, P1 ;  /* 0x000000ffff117224 */ /* 0x000fe200008e060f */
[----:B------:R0:W-:Y:S01]  /*14ad0*/  STG.E.U16 desc[UR16][R12.64], R9 ;  /* 0x000000090c007986 */ /* 0x0001e2000c101510 */
[----:B------:R-:W-:-:S03]  /*14ae0*/  IADD3 R11, PT, PT, R19, R0, RZ ;  /* 0x00000000130b7210 */ /* 0x000fc60007ffe0ff */
[----:B------:R0:W-:Y:S04]  /*14af0*/  STG.E.U16 desc[UR16][R14.64], R21 ;  /* 0x000000150e007986 */ /* 0x0001e8000c101510 */
[----:B------:R0:W-:Y:S01]  /*14b00*/  STG.E.U16 desc[UR16][R16.64], R18 ;  /* 0x0000001210007986 */ /* 0x0001e2000c101510 */
[----:B------:R-:W-:-:S13]  /*14b10*/  ISETP.GT.U32.AND P1, PT, R11, 0x3f, PT ;  /* 0x0000003f0b00780c */ /* 0x000fda0003f24070 */
[----:B0-----:R-:W-:Y:S05]  /*14b20*/  @P1 BRA `(.L_x_64) ;  /* 0x0000001c00341947 */ /* 0x001fea0003800000 */
        /* <DEDUP_REMOVED lines=461> */
.L_x_64:
[----:B------:R-:W-:Y:S05]  /*16800*/  BSYNC.RECONVERGENT B0 ;  /* 0x0000000000007941 */ /* 0x000fea0003800200 */
.L_x_63:
        /* <DEDUP_REMOVED lines=43> */
.L_x_70:
[----:B------:R-:W-:Y:S05]  /*16ac0*/  BSYNC.RECONVERGENT B1 ;  /* 0x0000000000017941 */ /* 0x000fea0003800200 */
.L_x_69:
        /* <DEDUP_REMOVED lines=496> */
.L_x_68:
[----:B------:R-:W-:Y:S05]  /*189d0*/  BSYNC.RECONVERGENT B0 ;  /* 0x0000000000007941 */ /* 0x000fea0003800200 */
.L_x_67:
[----:B------:R-:W-:-:S04]  /*189e0*/  IADD3 R252, PT, PT, R252, UR5, RZ ;  /* 0x00000005fcfc7c10 */ /* 0x000fc8000fffe0ff */
[----:B------:R-:W-:-:S13]  /*189f0*/  ISETP.GT.U32.AND P1, PT, R252, 0x7, PT ;  /* 0x00000007fc00780c */ /* 0x000fda0003f24070 */
[----:B------:R-:W-:Y:S05]  /*18a00*/  @P1 EXIT ;  /* 0x000000000000194d */ /* 0x000fea0003800000 */
[----:B------:R-:W-:Y:S01]  /*18a10*/  VIADD R6, R6, UR5 ;  /* 0x0000000506067c36 */ /* 0x000fe20008000000 */
[----:B------:R-:W-:Y:S06]  /*18a20*/  @P0 EXIT ;  /* 0x000000000000094d */ /* 0x000fec0003800000 */
[----:B------:R-:W1:Y:S01]  /*18a30*/  LDC R7, c[0x0][0x3a4] ;  /* 0x0000e900ff077b82 */ /* 0x000e620000000800 */
[----:B------:R-:W-:Y:S01]  /*18a40*/  LOP3.LUT P1, R8, R4, 0x3, RZ, 0xc0, !PT ;  /* 0x0000000304087812 */ /* 0x000fe2000782c0ff */
[----:B0-234-:R-:W-:Y:S01]  /*18a50*/  IMAD.MOV.U32 R9, RZ, RZ, 0x100 ;  /* 0x00000100ff097424 */ /* 0x01dfe200078e00ff */
[----:B------:R-:W-:Y:S01]  /*18a60*/  BSSY.RECONVERGENT B0, `(.L_x_71) ;  /* 0x0000020000007945 */ /* 0x000fe20003800200 */
[----:B------:R-:W-:Y:S02]  /*18a70*/  ISETP.GE.U32.AND P0, PT, R2, 0x3, PT ;  /* 0x000000030200780c */ /* 0x000fe40003f06070 */
[----:B------:R-:W-:Y:S02]  /*18a80*/  IMAD R2, R252, R9, UR20 ;  /* 0x00000014fc027e24 */ /* 0x000fe4000f8e0209 */
[----:B-1----:R-:W-:-:S06]  /*18a90*/  IMAD R10, R6, R7, UR4 ;  /* 0x00000004060a7e24 */ /* 0x002fcc000f8e0207 */
[----:B------:R-:W-:Y:S05]  /*18aa0*/  @!P1 BRA `(.L_x_72) ;  /* 0x00000000006c9947 */ /* 0x000fea0003800000 */
[C---:B------:R-:W-:Y:S01]  /*18ab0*/  IMAD R9, R3.reuse, 0x4, R2 ;  /* 0x0000000403097824 */ /* 0x040fe200078e0202 */
[----:B------:R-:W0:Y:S04]  /*18ac0*/  LDC.64 R6, c[0x0][0x398] ;  /* 0x0000e600ff067b82 */ /* 0x000e280000000a00 */
[----:B------:R-:W2:Y:S01]  /*18ad0*/  LDL R4, [R9] ;  /* 0x0000000009047983 */ /* 0x000ea20000100800 */
[----:B------:R-:W-:Y:S02]  /*18ae0*/  IADD3 R3, PT, PT, R3, R10, RZ ;  /* 0x0000000a03037210 */ /* 0x000fe40007ffe0ff */
[----:B------:R-:W-:-:S03]  /*18af0*/  ISETP.NE.AND P1, PT, R8, 0x1, PT ;  /* 0x000000010800780c */ /* 0x000fc60003f25270 */
[----:B0-----:R-:W-:-:S04]  /*18b00*/  IMAD.WIDE R6, R3, 0x2, R6 ;  /* 0x0000000203067825 */ /* 0x001fc800078e0206 */
[----:B------:R-:W-:Y:S01]  /*18b10*/  IMAD.MOV.U32 R3, RZ, RZ, R5 ;  /* 0x000000ffff037224 */ /* 0x000fe200078e0005 */
[----:B--2---:R-:W-:-:S05]  /*18b20*/  F2FP.F16.F32.PACK_AB R4, RZ, R4 ;  /* 0x00000004ff04723e */ /* 0x004fca00000000ff */
[----:B------:R0:W-:Y:S01]  /*18b30*/  STG.E.U16 desc[UR16][R6.64], R4 ;  /* 0x0000000406007986 */ /* 0x0001e2000c101510 */
[----:B------:R-:W-:Y:S05]  /*18b40*/  @!P1 BRA `(.L_x_72) ;  /* 0x0000000000449947 */ /* 0x000fea0003800000 */
[----:B------:R-:W-:Y:S01]  /*18b50*/  ISETP.NE.AND P2, PT, R8, 0x2, PT ;  /* 0x000000020800780c */ /* 0x000fe20003f45270 */
[----:B------:R-:W-:-:S05]  /*18b60*/  IMAD R13, R0, 0x4, R9 ;  /* 0x00000004000d7824 */ /* 0x000fca00078e0209 */
[----:B------:R-:W2:Y:S07]  /*18b70*/  LDL R3, [R13] ;  /* 0x000000000d037983 */ /* 0x000eae0000100800 */
[----:B0-----:R-:W-:-:S06]  /*18b80*/  @P2 IMAD R4, R0, 0x4, R13 ;  /* 0x0000000400042824 */ /* 0x001fcc00078e020d */
[----:B------:R-:W3:Y:S01]  /*18b90*/  @P2 LDL R4, [R4] ;  /* 0x0000000004042983 */ /* 0x000ee20000100800 */
[----:B------:R-:W-:-:S04]  /*18ba0*/  SHF.L.U32 R9, R0, 0x1, RZ ;  /* 0x0000000100097819 */ /* 0x000fc800000006ff */
[----:B------:R-:W-:-:S05]  /*18bb0*/  IADD3 R6, P1, PT, R9, R6, RZ ;  /* 0x0000000609067210 */ /* 0x000fca0007f3e0ff */
[----:B------:R-:W-:Y:S01]  /*18bc0*/  IMAD.X R7, RZ, RZ, R7, P1 ;  /* 0x000000ffff077224 */ /* 0x000fe200008e0607 */
[----:B------:R-:W-:-:S05]  /*18bd0*/  @P2 IADD3 R8, P1, PT, R9, R6, RZ ;  /* 0x0000000609082210 */ /* 0x000fca0007f3e0ff */
[----:B------:R-:W-:Y:S01]  /*18be0*/  @P2 IMAD.X R9, RZ, RZ, R7, P1 ;  /* 0x000000ffff092224 */ /* 0x000fe200008e0607 */
[----:B--2---:R-:W-:-:S04]  /*18bf0*/  F2FP.F16.F32.PACK_AB R3, RZ, R3 ;  /* 0x00000003ff03723e */ /* 0x004fc800000000ff */
[----:B------:R-:W-:-:S05]  /*18c00*/  PRMT R12, R3, 0x7610, R12 ;  /* 0x00007610030c7816 */ /* 0x000fca000000000c */
[----:B------:R1:W-:Y:S01]  /*18c10*/  STG.E.U16 desc[UR16][R6.64], R12 ;  /* 0x0000000c06007986 */ /* 0x0003e2000c101510 */
[----:B---3--:R-:W-:-:S05]  /*18c20*/  @P2 F2FP.F16.F32.PACK_AB R11, RZ, R4 ;  /* 0x00000004ff0b223e */ /* 0x008fca00000000ff */
[----:B------:R1:W-:Y:S01]  /*18c30*/  @P2 STG.E.U16 desc[UR16][R8.64], R11 ;  /* 0x0000000b08002986 */ /* 0x0003e2000c101510 */
[----:B------:R-:W-:-:S05]  /*18c40*/  IADD3 R3, PT, PT, R5, R0, RZ ;  /* 0x0000000005037210 */ /* 0x000fca0007ffe0ff */
[----:B------:R-:W-:-:S07]  /*18c50*/  @P2 IMAD.IADD R3, R3, 0x1, R0 ;  /* 0x0000000103032824 */ /* 0x000fce00078e0200 */
.L_x_72:
[----:B------:R-:W-:Y:S05]  /*18c60*/  BSYNC.RECONVERGENT B0 ;  /* 0x0000000000007941 */ /* 0x000fea0003800200 */
.L_x_71:
[----:B------:R-:W-:Y:S05]  /*18c70*/  @!P0 EXIT ;  /* 0x000000000000894d */ /* 0x000fea0003800000 */
[----:B01----:R-:W-:Y:S01]  /*18c80*/  IMAD R6, R3, 0x4, R2 ;  /* 0x0000000403067824 */ /* 0x003fe200078e0202 */
[----:B------:R-:W-:-:S05]  /*18c90*/  IADD3 R5, PT, PT, R0, R3, RZ ;  /* 0x0000000300057210 */ /* 0x000fca0007ffe0ff */
[----:B------:R-:W2:Y:S01]  /*18ca0*/  LDL R6, [R6] ;  /* 0x0000000006067983 */ /* 0x000ea20000100800 */
[C---:B------:R-:W-:Y:S02]  /*18cb0*/  IMAD R8, R5.reuse, 0x4, R2 ;  /* 0x0000000405087824 */ /* 0x040fe400078e0202 */
[----:B------:R-:W-:Y:S02]  /*18cc0*/  IMAD.IADD R7, R5, 0x1, R0 ;  /* 0x0000000105077824 */ /* 0x000fe400078e0200 */
[----:B------:R-:W0:Y:S02]  /*18cd0*/  LDC.64 R4, c[0x0][0x398] ;  /* 0x0000e600ff047b82 */ /* 0x000e240000000a00 */
[C---:B------:R-:W-:Y:S01]  /*18ce0*/  IMAD R9, R7.reuse, 0x4, R2 ;  /* 0x0000000407097824 */ /* 0x040fe200078e0202 */
[----:B------:R-:W3:Y:S01]  /*18cf0*/  LDL R8, [R8] ;  /* 0x0000000008087983 */ /* 0x000ee20000100800 */
[----:B------:R-:W-:-:S04]  /*18d00*/  IADD3 R11, PT, PT, R7, R0, RZ ;  /* 0x00000000070b7210 */ /* 0x000fc80007ffe0ff */
[----:B------:R-:W4:Y:S01]  /*18d10*/  LDL R9, [R9] ;  /* 0x0000000009097983 */ /* 0x000f220000100800 */
[----:B------:R-:W-:-:S06]  /*18d20*/  IMAD R12, R11, 0x4, R2 ;  /* 0x000000040b0c7824 */ /* 0x000fcc00078e0202 */
[----:B------:R-:W5:Y:S01]  /*18d30*/  LDL R12, [R12] ;  /* 0x000000000c0c7983 */ /* 0x000f620000100800 */
[----:B------:R-:W-:-:S05]  /*18d40*/  IADD3 R3, PT, PT, R10, R3, RZ ;  /* 0x000000030a037210 */ /* 0x000fca0007ffe0ff */
[----:B0-----:R-:W-:-:S04]  /*18d50*/  IMAD.WIDE R4, R3, 0x2, R4 ;  /* 0x0000000203047825 */ /* 0x001fc800078e0204 */
[----:B------:R-:W-:Y:S01]  /*18d60*/  IMAD.SHL.U32 R3, R0, 0x2, RZ ;  /* 0x0000000200037824 */ /* 0x000fe200078e00ff */
[----:B------:R-:W-:Y:S02]  /*18d70*/  IADD3 R13, PT, PT, R11, R0, RZ ;  /* 0x000000000b0d7210 */ /* 0x000fe40007ffe0ff */
[----:B--2---:R-:W-:Y:S02]  /*18d80*/  F2FP.F16.F32.PACK_AB R7, RZ, R6 ;  /* 0x00000006ff07723e */ /* 0x004fe400000000ff */
[----:B------:R-:W-:Y:S02]  /*18d90*/  IADD3 R6, P0, PT, R3, R4, RZ ;  /* 0x0000000403067210 */ /* 0x000fe40007f1e0ff */
[----:B------:R-:W-:-:S03]  /*18da0*/  PRMT R14, R7, 0x7610, R14 ;  /* 0x00007610070e7816 */ /* 0x000fc6000000000e */
[----:B------:R-:W-:Y:S02]  /*18db0*/  IMAD.X R7, RZ, RZ, R5, P0 ;  /* 0x000000ffff077224 */ /* 0x000fe400000e0605 */
[----:B------:R3:W-:Y:S01]  /*18dc0*/  STG.E.U16 desc[UR16][R4.64], R14 ;  /* 0x0000000e04007986 */ /* 0x0007e2000c101510 */
[----:B------:R-:W-:Y:S02]  /*18dd0*/  ISETP.GT.U32.AND P0, PT, R13, 0x3f, PT ;  /* 0x0000003f0d00780c */ /* 0x000fe40003f04070 */
[----:B----4-:R-:W-:Y:S02]  /*18de0*/  F2FP.F16.F32.PACK_AB R11, RZ, R9 ;  /* 0x00000009ff0b723e */ /* 0x010fe400000000ff */
[----:B---3--:R-:W-:Y:S02]  /*18df0*/  F2FP.F16.F32.PACK_AB R5, RZ, R8 ;  /* 0x00000008ff05723e */ /* 0x008fe400000000ff */
[----:B------:R-:W-:-:S05]  /*18e00*/  IADD3 R8, P1, PT, R3, R6, RZ ;  /* 0x0000000603087210 */ /* 0x000fca0007f3e0ff */
[----:B------:R-:W-:Y:S01]  /*18e10*/  IMAD.X R9, RZ, RZ, R7, P1 ;  /* 0x000000ffff097224 */ /* 0x000fe200008e0607 */
[----:B------:R-:W-:Y:S02]  /*18e20*/  IADD3 R10, P1, PT, R3, R8, RZ ;  /* 0x00000008030a7210 */ /* 0x000fe40007f3e0ff */
[----:B------:R-:W-:Y:S02]  /*18e30*/  PRMT R15, R11, 0x7610, R15 ;  /* 0x000076100b0f7816 */ /* 0x000fe4000000000f */
[----:B-----5:R-:W-:Y:S01]  /*18e40*/  F2FP.F16.F32.PACK_AB R12, RZ, R12 ;  /* 0x0000000cff0c723e */ /* 0x020fe200000000ff */
[----:B------:R-:W-:Y:S01]  /*18e50*/  IMAD.X R11, RZ, RZ, R9, P1 ;  /* 0x000000ffff0b7224 */ /* 0x000fe200008e0609 */
[----:B------:R0:W-:Y:S04]  /*18e60*/  STG.E.U16 desc[UR16][R6.64], R5 ;  /* 0x0000000506007986 */ /* 0x0001e8000c101510 */
[----:B------:R0:W-:Y:S04]  /*18e70*/  STG.E.U16 desc[UR16][R8.64], R15 ;  /* 0x0000000f08007986 */ /* 0x0001e8000c101510 */
[----:B------:R0:W-:Y:S01]  /*18e80*/  STG.E.U16 desc[UR16][R10.64], R12 ;  /* 0x0000000c0a007986 */ /* 0x0001e2000c101510 */
[----:B------:R-:W-:Y:S05]  /*18e90*/  @P0 EXIT ;  /* 0x000000000000094d */ /* 0x000fea0003800000 */
[C---:B0-----:R-:W-:Y:S01]  /*18ea0*/  LEA R6, R13.reuse, R2, 0x2 ;  /* 0x000000020d067211 */ /* 0x041fe200078e10ff */
[----:B------:R-:W-:-:S04]  /*18eb0*/  IMAD.IADD R5, R13, 0x1, R0 ;  /* 0x000000010d057824 */ /* 0x000fc800078e0200 */
[C---:B------:R-:W-:Y:S01]  /*18ec0*/  IMAD.IADD R7, R5.reuse, 0x1, R0 ;  /* 0x0000000105077824 */ /* 0x040fe200078e0200 */
[----:B------:R-:W2:Y:S01]  /*18ed0*/  LDL R6, [R6] ;  /* 0x0000000006067983 */ /* 0x000ea20000100800 */
[-C--:B------:R-:W-:Y:S02]  /*18ee0*/  LEA R8, R5, R2.reuse, 0x2 ;  /* 0x0000000205087211 */ /* 0x080fe400078e10ff */
[C---:B------:R-:W-:Y:S02]  /*18ef0*/  IMAD R9, R7.reuse, 0x4, R2 ;  /* 0x0000000407097824 */ /* 0x040fe400078e0202 */
[----:B------:R-:W-:Y:S02]  /*18f00*/  IMAD.IADD R13, R7, 0x1, R0 ;  /* 0x00000001070d7824 */ /* 0x000fe400078e0200 */
[----:B------:R-:W3:Y:S03]  /*18f10*/  LDL R8, [R8] ;  /* 0x0000000008087983 */ /* 0x000ee60000100800 */
[----:B------:R-:W-:Y:S01]  /*18f20*/  LEA R12, R13, R2, 0x2 ;  /* 0x000000020d0c7211 */ /* 0x000fe200078e10ff */
[----:B------:R-:W4:Y:S05]  /*18f30*/  LDL R9, [R9] ;  /* 0x0000000009097983 */ /* 0x000f2a0000100800 */
[----:B------:R-:W5:Y:S01]  /*18f40*/  LDL R12, [R12] ;  /* 0x000000000c0c7983 */ /* 0x000f620000100800 */
[----:B------:R-:W-:-:S05]  /*18f50*/  IADD3 R4, P0, PT, R3, R10, RZ ;  /* 0x0000000a03047210 */ /* 0x000fca0007f1e0ff */
[----:B------:R-:W-:Y:S01]  /*18f60*/  IMAD.X R5, RZ, RZ, R11, P0 ;  /* 0x000000ffff057224 */ /* 0x000fe200000e060b */
[----:B------:R-:W-:Y:S02]  /*18f70*/  IADD3 R13, PT, PT, R13, R0, RZ ;  /* 0x000000000d0d7210 */ /* 0x000fe40007ffe0ff */
[----:B--2---:R-:W-:Y:S02]  /*18f80*/  F2FP.F16.F32.PACK_AB R7, RZ, R6 ;  /* 0x00000006ff07723e */ /* 0x004fe400000000ff */
[----:B------:R-:W-:-:S03]  /*18f90*/  IADD3 R6, P0, PT, R3, R4, RZ ;  /* 0x0000000403067210 */ /* 0x000fc60007f1e0ff */
[----:B------:R0:W-:Y:S01]  /*18fa0*/  STG.E.U16 desc[UR16][R4.64], R7 ;  /* 0x0000000704007986 */ /* 0x0001e2000c101510 */
[----:B---3--:R-:W-:Y:S01]  /*18fb0*/  F2FP.F16.F32.PACK_AB R11, RZ, R8 ;  /* 0x00000008ff0b723e */ /* 0x008fe200000000ff */
[----:B0-----:R-:W-:Y:S01]  /*18fc0*/  IMAD.X R7, RZ, RZ, R5, P0 ;  /* 0x000000ffff077224 */ /* 0x001fe200000e0605 */
[----:B------:R-:W-:Y:S02]  /*18fd0*/  IADD3 R8, P0, PT, R3, R6, RZ ;  /* 0x0000000603087210 */ /* 0x000fe40007f1e0ff */
[----:B----4-:R-:W-:-:S03]  /*18fe0*/  F2FP.F16.F32.PACK_AB R5, RZ, R9 ;  /* 0x00000009ff05723e */ /* 0x010fc600000000ff */
[----:B------:R-:W-:Y:S01]  /*18ff0*/  IMAD.X R9, RZ, RZ, R7, P0 ;  /* 0x000000ffff097224 */ /* 0x000fe200000e0607 */
[----:B------:R-:W-:Y:S02]  /*19000*/  ISETP.GT.U32.AND P0, PT, R13, 0x3f, PT ;  /* 0x0000003f0d00780c */ /* 0x000fe40003f04070 */
[----:B------:R-:W-:Y:S02]  /*19010*/  IADD3 R10, P1, PT, R3, R8, RZ ;  /* 0x00000008030a7210 */ /* 0x000fe40007f3e0ff */
[----:B------:R-:W-:Y:S02]  /*19020*/  PRMT R14, R11, 0x7610, R14 ;  /* 0x000076100b0e7816 */ /* 0x000fe4000000000e */
[----:B-----5:R-:W-:Y:S01]  /*19030*/  F2FP.F16.F32.PACK_AB R12, RZ, R12 ;  /* 0x0000000cff0c723e */ /* 0x020fe200000000ff */
[----:B------:R-:W-:Y:S02]  /*19040*/  IMAD.X R11, RZ, RZ, R9, P1 ;  /* 0x000000ffff0b7224 */ /* 0x000fe400008e0609 */
        /* <DEDUP_REMOVED lines=408> */
[----:B------:R-:W-:-:S05]  /*1a9d0*/  IMAD.IADD R5, R13, 0x1, R0 ;  /* 0x000000010d057824 */ /* 0x000fca00078e0200 */
[----:B------:R-:W2:Y:S01]  /*1a9e0*/  LDL R6, [R6] ;  /* 0x0000000006067983 */ /* 0x000ea20000100800 */
[C---:B------:R-:W-:Y:S01]  /*1a9f0*/  IMAD.IADD R7, R5.reuse, 0x1, R0 ;  /* 0x0000000105077824 */ /* 0x040fe200078e0200 */
[----:B------:R-:W-:-:S03]  /*1aa00*/  LEA R8, R5, R2, 0x2 ;  /* 0x0000000205087211 */ /* 0x000fc600078e10ff */
[C---:B------:R-:W-:Y:S02]  /*1aa10*/  IMAD.IADD R5, R7.reuse, 0x1, R0 ;  /* 0x0000000107057824 */ /* 0x040fe400078e0200 */
[----:B------:R-:W-:Y:S01]  /*1aa20*/  IMAD R9, R7, 0x4, R2 ;  /* 0x0000000407097824 */ /* 0x000fe200078e0202 */
[----:B------:R-:W3:Y:S02]  /*1aa30*/  LDL R8, [R8] ;  /* 0x0000000008087983 */ /* 0x000ee40000100800 */
[----:B------:R-:W-:-:S03]  /*1aa40*/  LEA R12, R5, R2, 0x2 ;  /* 0x00000002050c7211 */ /* 0x000fc600078e10ff */
[----:B------:R-:W4:Y:S04]  /*1aa50*/  LDL R9, [R9] ;  /* 0x0000000009097983 */ /* 0x000f280000100800 */
[----:B------:R-:W5:Y:S01]  /*1aa60*/  LDL R12, [R12] ;  /* 0x000000000c0c7983 */ /* 0x000f620000100800 */
[----:B------:R-:W-:-:S05]  /*1aa70*/  IADD3 R4, P0, PT, R3, R10, RZ ;  /* 0x0000000a03047210 */ /* 0x000fca0007f1e0ff */
[----:B------:R-:W-:Y:S01]  /*1aa80*/  IMAD.X R5, RZ, RZ, R11, P0 ;  /* 0x000000ffff057224 */ /* 0x000fe200000e060b */
[----:B--2---:R-:W-:Y:S02]  /*1aa90*/  F2FP.F16.F32.PACK_AB R0, RZ, R6 ;  /* 0x00000006ff00723e */ /* 0x004fe400000000ff */
[C---:B------:R-:W-:Y:S02]  /*1aaa0*/  IADD3 R6, P0, PT, R3.reuse, R4, RZ ;  /* 0x0000000403067210 */ /* 0x040fe40007f1e0ff */
[----:B------:R-:W-:Y:S02]  /*1aab0*/  PRMT R7, R0, 0x7610, R7 ;  /* 0x0000761000077816 */ /* 0x000fe40000000007 */
[----:B------:R-:W-:-:S03]  /*1aac0*/  IADD3 R2, P1, PT, R3, R6, RZ ;  /* 0x0000000603027210 */ /* 0x000fc60007f3e0ff */
[----:B------:R0:W-:Y:S01]  /*1aad0*/  STG.E.U16 desc[UR16][R4.64], R7 ;  /* 0x0000000704007986 */ /* 0x0001e2000c101510 */
[----:B---3--:R-:W-:Y:S01]  /*1aae0*/  F2FP.F16.F32.PACK_AB R0, RZ, R8 ;  /* 0x00000008ff00723e */ /* 0x008fe200000000ff */
[----:B0-----:R-:W-:Y:S01]  /*1aaf0*/  IMAD.X R7, RZ, RZ, R5, P0 ;  /* 0x000000ffff077224 */ /* 0x001fe200000e0605 */
[----:B------:R-:W-:-:S04]  /*1ab00*/  IADD3 R8, P0, PT, R3, R2, RZ ;  /* 0x0000000203087210 */ /* 0x000fc80007f1e0ff */
[----:B------:R-:W-:Y:S02]  /*1ab10*/  IADD3.X R3, PT, PT, RZ, R7, RZ, P1, !PT ;  /* 0x00000007ff037210 */ /* 0x000fe40000ffe4ff */
[----:B----4-:R-:W-:Y:S02]  /*1ab20*/  F2FP.F16.F32.PACK_AB R5, RZ, R9 ;  /* 0x00000009ff05723e */ /* 0x010fe400000000ff */
[----:B-----5:R-:W-:Y:S01]  /*1ab30*/  F2FP.F16.F32.PACK_AB R12, RZ, R12 ;  /* 0x0000000cff0c723e */ /* 0x020fe200000000ff */
[----:B------:R-:W-:Y:S01]  /*1ab40*/  IMAD.X R9, RZ, RZ, R3, P0 ;  /* 0x000000ffff097224 */ /* 0x000fe200000e0603 */
[----:B------:R-:W-:Y:S04]  /*1ab50*/  STG.E.U16 desc[UR16][R6.64], R0 ;  /* 0x0000000006007986 */ /* 0x000fe8000c101510 */
[----:B------:R-:W-:Y:S04]  /*1ab60*/  STG.E.U16 desc[UR16][R2.64], R5 ;  /* 0x0000000502007986 */ /* 0x000fe8000c101510 */
[----:B------:R-:W-:Y:S01]  /*1ab70*/  STG.E.U16 desc[UR16][R8.64], R12 ;  /* 0x0000000c08007986 */ /* 0x000fe2000c101510 */
[----:B------:R-:W-:Y:S05]  /*1ab80*/  EXIT ;  /* 0x000000000000794d */ /* 0x000fea0003800000 */
        .weak           $__internal_0_$__cuda_sm3x_div_rn_noftz_f32_slowpath
        .type           $__internal_0_$__cuda_sm3x_div_rn_noftz_f32_slowpath,@function
        .size           $__internal_0_$__cuda_sm3x_div_rn_noftz_f32_slowpath,(.L_x_82 - $__internal_0_$__cuda_sm3x_div_rn_noftz_f32_slowpath)
$__internal_0_$__cuda_sm3x_div_rn_noftz_f32_slowpath:
[----:B------:R-:W-:Y:S02]  /*1ab90*/  USHF.R.U32.HI UR13, URZ, 0x17, UR12 ;  /* 0x00000017ff0d7899 */ /* 0x000fe4000801160c */
[----:B------:R-:W-:Y:S02]  /*1aba0*/  USHF.R.U32.HI UR11, URZ, 0x17, UR15 ;  /* 0x00000017ff0b7899 */ /* 0x000fe4000801160f */
[----:B------:R-:W-:Y:S02]  /*1abb0*/  ULOP3.LUT UR19, UR13, 0xff, URZ, 0xc0, !UPT ;  /* 0x000000ff0d137892 */ /* 0x000fe4000f8ec0ff */
[----:B------:R-:W-:Y:S02]  /*1abc0*/  ULOP3.LUT UR18, UR11, 0xff, URZ, 0xc0, !UPT ;  /* 0x000000ff0b127892 */ /* 0x000fe4000f8ec0ff */
[----:B------:R-:W-:Y:S02]  /*1abd0*/  UIADD3 UR22, UPT, UPT, UR19, -0x1, URZ ;  /* 0xffffffff13167890 */ /* 0x000fe4000fffe0ff */
[----:B------:R-:W-:-:S02]  /*1abe0*/  UIADD3 UR21, UPT, UPT, UR18, -0x1, URZ ;  /* 0xffffffff12157890 */ /* 0x000fc4000fffe0ff */
[----:B------:R-:W-:Y:S01]  /*1abf0*/  UISETP.GT.U32.AND UP0, UPT, UR22, 0xfd, UPT ;  /* 0x000000fd1600788c */ /* 0x000fe2000bf04070 */
[----:B------:R-:W-:Y:S01]  /*1ac00*/  UMOV UR13, UR15 ;  /* 0x0000000f000d7c82 */ /* 0x000fe20008000000 */
[----:B------:R-:W-:Y:S02]  /*1ac10*/  UMOV UR14, UR12 ;  /* 0x0000000c000e7c82 */ /* 0x000fe40008000000 */
[----:B------:R-:W-:-:S11]  /*1ac20*/  UISETP.GT.U32.OR UP0, UPT, UR21, 0xfd, UP0 ;  /* 0x000000fd1500788c */ /* 0x000fd60008704470 */
[----:B------:R-:W-:Y:S01]  /*1ac30*/  @!UP0 UMOV UR11, URZ ;  /* 0x000000ff000b8c82 */ /* 0x000fe20008000000 */
[----:B------:R-:W-:Y:S05]  /*1ac40*/  BRA.U !UP0, `(.L_x_73) ;  /* 0x00000001088c7547 */ /* 0x000fea000b800000 */
[----:B------:R-:W-:-:S05]  /*1ac50*/  IMAD.U32 R2, RZ, RZ, UR15 ;  /* 0x0000000fff027e24 */ /* 0x000fca000f8e00ff */
[----:B------:R-:W-:Y:S02]  /*1ac60*/  FSETP.GTU.FTZ.AND P0, PT, |R2|, +INF , PT ;  /* 0x7f8000000200780b */ /* 0x000fe40003f1c200 */
[----:B------:R-:W-:-:S04]  /*1ac70*/  MOV R2, UR12 ;  /* 0x0000000c00027c02 */ /* 0x000fc80008000f00 */
[----:B------:R-:W-:-:S04]  /*1ac80*/  FSETP.GTU.FTZ.AND P1, PT, |R2|, +INF , PT ;  /* 0x7f8000000200780b */ /* 0x000fc80003f3c200 */
[----:B------:R-:W-:-:S13]  /*1ac90*/  PLOP3.LUT P0, PT, P0, P1, PT, 0xf8, 0x8f ;  /* 0x00000000008f781c */ /* 0x000fda0000703f70 */
[----:B------:R-:W-:Y:S05]  /*1aca0*/  @P0 BRA `(.L_x_74) ;  /* 0x00000004009c0947 */ /* 0x000fea0003800000 */
[----:B------:R-:W-:-:S09]  /*1acb0*/  ULOP3.LUT UP0, URZ, UR14, 0x7fffffff, UR13, 0xc8, !UPT ;  /* 0x7fffffff0eff7892 */ /* 0x000fd2000f80c80d */
[----:B------:R-:W-:Y:S05]  /*1acc0*/  BRA.U !UP0, `(.L_x_75) ;  /* 0x0000000508887547 */ /* 0x000fea000b800000 */
[----:B------:R-:W-:-:S05]  /*1acd0*/  IMAD.U32 R2, RZ, RZ, UR15 ;  /* 0x0000000fff027e24 */ /* 0x000fca000f8e00ff */
[C---:B------:R-:W-:Y:S02]  /*1ace0*/  FSETP.NEU.FTZ.AND P0, PT, |R2|.reuse, +INF , PT ;  /* 0x7f8000000200780b */ /* 0x040fe40003f1d200 */
[----:B------:R-:W-:Y:S01]  /*1acf0*/  FSETP.NEU.FTZ.AND P3, PT, |R2|, +INF , PT ;  /* 0x7f8000000200780b */ /* 0x000fe20003f7d200 */
[----:B------:R-:W-:-:S05]  /*1ad00*/  IMAD.U32 R2, RZ, RZ, UR12 ;  /* 0x0000000cff027e24 */ /* 0x000fca000f8e00ff */
[----:B------:R-:W-:-:S13]  /*1ad10*/  FSETP.NEU.FTZ.AND P1, PT, |R2|, +INF , PT ;  /* 0x7f8000000200780b */ /* 0x000fda0003f3d200 */
[----:B------:R-:W-:Y:S05]  /*1ad20*/  @!P1 BRA !P3, `(.L_x_75) ;  /* 0x0000000400709947 */ /* 0x000fea0005800000 */
[----:B------:R-:W-:-:S06]  /*1ad30*/  ULOP3.LUT UP0, URZ, UR13, 0x7fffffff, URZ, 0xc0, !UPT ;  /* 0x7fffffff0dff7892 */ /* 0x000fcc000f80c0ff */
[----:B------:R-:W-:-:S13]  /*1ad40*/  PLOP3.LUT P1, PT, P1, PT, UP0, 0x5d, 0xd5 ;  /* 0x0000000000d5781c */ /* 0x000fda0000f2eb0d */
[----:B------:R-:W-:Y:S05]  /*1ad50*/  @P1 BRA `(.L_x_76) ;  /* 0x00000004005c1947 */ /* 0x000fea0003800000 */
[----:B------:R-:W-:-:S06]  /*1ad60*/  ULOP3.LUT UP0, URZ, UR14, 0x7fffffff, URZ, 0xc0, !UPT ;  /* 0x7fffffff0eff7892 */ /* 0x000fcc000f80c0ff */
[----:B------:R-:W-:-:S13]  /*1ad70*/  PLOP3.LUT P0, PT, P0, PT, UP0, 0x5d, 0xd5 ;  /* 0x0000000000d5781c */ /* 0x000fda000070eb0d */
[----:B------:R-:W-:Y:S05]  /*1ad80*/  @P0 BRA `(.L_x_77) ;  /* 0x0000000400440947 */ /* 0x000fea0003800000 */
[----:B------:R-:W-:Y:S01]  /*1ad90*/  UISETP.GE.AND UP0, UPT, UR21, URZ, UPT ;  /* 0x000000ff1500728c */ /* 0x000fe2000bf06270 */
[----:B------:R-:W-:Y:S01]  /*1ada0*/  MOV R3, UR15 ;  /* 0x0000000f00037c02 */ /* 0x000fe20008000f00 */
[----:B------:R-:W-:Y:S01]  /*1adb0*/  UISETP.GE.AND UP1, UPT, UR22, URZ, UPT ;  /* 0x000000ff1600728c */ /* 0x000fe2000bf26270 */
[----:B------:R-:W-:-:S03]  /*1adc0*/  IMAD.U32 R2, RZ, RZ, UR12 ;  /* 0x0000000cff027e24 */ /* 0x000fc6000f8e00ff */
[----:B------:R-:W-:Y:S02]  /*1add0*/  PLOP3.LUT P0, PT, PT, PT, UP0, 0x80, 0x8 ;  /* 0x000000000008781c */ /* 0x000fe40003f0f008 */
[----:B------:R-:W-:-:S03]  /*1ade0*/  PLOP3.LUT P1, PT, PT, PT, UP1, 0x80, 0x8 ;  /* 0x000000000008781c */ /* 0x000fc60003f2f018 */
[----:B------:R-:W-:Y:S01]  /*1adf0*/  @UP0 UMOV UR11, URZ ;  /* 0x000000ff000b0c82 */ /* 0x000fe20008000000 */
[----:B------:R-:W-:Y:S02]  /*1ae00*/  @!UP0 UMOV UR11, 0xffffffc0 ;  /* 0xffffffc0000b8882 */ /* 0x000fe40000000000 */
[----:B------:R-:W-:-:S05]  /*1ae10*/  @!UP1 UIADD3 UR11, UPT, UPT, UR11, 0x40, URZ ;  /* 0x000000400b0b9890 */ /* 0x000fca000fffe0ff */
[----:B------:R-:W-:Y:S02]  /*1ae20*/  @!P0 FFMA R3, R3, 1.84467440737095516160e+19, RZ ;  /* 0x5f80000003038823 */ /* 0x000fe400000000ff */
[----:B------:R-:W-:-:S03]  /*1ae30*/  @!P1 FFMA R2, R2, 1.84467440737095516160e+19, RZ ;  /* 0x5f80000002029823 */ /* 0x000fc600000000ff */
[----:B------:R-:W-:Y:S02]  /*1ae40*/  @!P0 R2UR UR15, R3 ;  /* 0x00000000030f82ca */ /* 0x000fe400000e0000 */
[----:B------:R-:W-:-:S11]  /*1ae50*/  @!P1 R2UR UR21, R2 ;  /* 0x00000000021592ca */ /* 0x000fd600000e0000 */
[----:B------:R-:W-:Y:S02]  /*1ae60*/  @!UP0 UMOV UR13, UR15 ;  /* 0x0000000f000d8c82 */ /* 0x000fe40008000000 */
[----:B------:R-:W-:-:S05]  /*1ae70*/  @!UP1 UMOV UR14, UR21 ;  /* 0x00000015000e9c82 */ /* 0x000fca0008000000 */
.L_x_73:
[----:B------:R-:W-:Y:S01]  /*1ae80*/  ULEA UR15, UR19, 0xc0800000, 0x17 ;  /* 0xc0800000130f7891 */ /* 0x000fe2000f8eb8ff */
[----:B------:R0:W-:Y:S03]  /*1ae90*/  STL [R1+0xc50], R0 ;  /* 0x000c500001007387 */ /* 0x0001e60000100800 */
[----:B------:R-:W-:Y:S02]  /*1aea0*/  UIADD3 UR15, UPT, UPT, -UR15, UR14, URZ ;  /* 0x0000000e0f0f7290 */ /* 0x000fe4000fffe1ff */
[----:B------:R-:W-:-:S04]  /*1aeb0*/  UIADD3 UR14, UPT, UPT, UR18, -0x7f, URZ ;  /* 0xffffff81120e7890 */ /* 0x000fc8000fffe0ff */
[----:B------:R-:W-:Y:S01]  /*1aec0*/  FADD.FTZ R252, -RZ, -UR15 ;  /* 0x8000000ffffc7e21 */ /* 0x000fe20008010100 */
[----:B------:R-:W-:Y:S02]  /*1aed0*/  UIMAD UR13, UR14, -0x800000, UR13 ;  /* 0xff8000000e0d78a4 */ /* 0x000fe4000f8e020d */
[----:B------:R-:W1:Y:S02]  /*1aee0*/  MUFU.RCP R2, UR15 ;  /* 0x0000000f00027d08 */ /* 0x000e640008001000 */
[----:B-1----:R-:W-:-:S04]  /*1aef0*/  FFMA R3, R2, R252, 1 ;  /* 0x3f80000002037423 */ /* 0x002fc800000000fc */
[----:B------:R-:W-:-:S04]  /*1af00*/  FFMA R2, R2, R3, R2 ;  /* 0x0000000302027223 */ /* 0x000fc80000000002 */
[----:B------:R-:W-:-:S04]  /*1af10*/  FFMA R3, R2, UR13, RZ ;  /* 0x0000000d02037c23 */ /* 0x000fc800080000ff */
[----:B0-----:R-:W-:-:S04]  /*1af20*/  FFMA R0, R252, R3, UR13 ;  /* 0x0000000dfc007e23 */ /* 0x001fc80008000003 */
[----:B------:R-:W-:Y:S02]  /*1af30*/  FFMA R3, R2, R0, R3 ;  /* 0x0000000002037223 */ /* 0x000fe40000000003 */
[----:B------:R0:W5:Y:S01]  /*1af40*/  LDL.LU R0, [R1+0xc50] ;  /* 0x000c500001007983 */ /* 0x0001620000300800 */
[----:B------:R-:W-:Y:S01]  /*1af50*/  UIADD3 UR14, UPT, UPT, UR14, 0x7f, -UR19 ;  /* 0x0000007f0e0e7890 */ /* 0x000fe2000fffe813 */
[----:B------:R-:W-:-:S03]  /*1af60*/  FFMA R252, R252, R3, UR13 ;  /* 0x0000000dfcfc7e23 */ /* 0x000fc60008000003 */
[----:B------:R-:W-:Y:S02]  /*1af70*/  UIADD3 UR14, UPT, UPT, UR14, UR11, URZ ;  /* 0x0000000b0e0e7290 */ /* 0x000fe4000fffe0ff */
[----:B------:R1:W-:Y:S02]  /*1af80*/  STL [R1+0xb50], R252 ;  /* 0x000b50fc01007387 */ /* 0x0003e40000100800 */
[----:B-1----:R-:W-:-:S05]  /*1af90*/  FFMA R252, R2, R252, R3 ;  /* 0x000000fc02fc7223 */ /* 0x002fca0000000003 */
[----:B------:R-:W-:Y:S02]  /*1afa0*/  R2UR UR15, R252 ;  /* 0x00000000fc0f72ca */ /* 0x000fe400000e0000 */
[----:B------:R-:W1:Y:S11]  /*1afb0*/  S2R R252, SR_TID.Y ;  /* 0x0000000000fc7919 */ /* 0x000e760000002200 */
[----:B------:R-:W-:-:S04]  /*1afc0*/  USHF.R.U32.HI UR13, URZ, 0x17, UR15 ;  /* 0x00000017ff0d7899 */ /* 0x000fc8000801160f */
[----:B------:R-:W-:-:S04]  /*1afd0*/  ULOP3.LUT UR13, UR13, 0xff, URZ, 0xc0, !UPT ;  /* 0x000000ff0d0d7892 */ /* 0x000fc8000f8ec0ff */
[----:B------:R-:W-:-:S04]  /*1afe0*/  UIADD3 UR18, UPT, UPT, UR13, UR14, URZ ;  /* 0x0000000e0d127290 */ /* 0x000fc8000fffe0ff */
[----:B------:R-:W-:-:S04]  /*1aff0*/  UIADD3 UR11, UPT, UPT, UR18, -0x1, URZ ;  /* 0xffffffff120b7890 */ /* 0x000fc8000fffe0ff */
[----:B------:R-:W-:-:S09]  /*1b000*/  UISETP.GE.U32.AND UP0, UPT, UR11, 0xfe, UPT ;  /* 0x000000fe0b00788c */ /* 0x000fd2000bf06070 */
[----:B01----:R-:W-:Y:S05]  /*1b010*/  BRA.U !UP0, `(.L_x_78) ;  /* 0x0000000108987547 */ /* 0x003fea000b800000 */
[----:B------:R-:W-:-:S09]  /*1b020*/  UISETP.GT.AND UP0, UPT, UR18, 0xfe, UPT ;  /* 0x000000fe1200788c */ /* 0x000fd2000bf04270 */
[----:B------:R-:W-:Y:S05]  /*1b030*/  BRA.U UP0, `(.L_x_79) ;  /* 0x0000000100847547 */ /* 0x000fea000b800000 */
[----:B------:R-:W-:-:S09]  /*1b040*/  UISETP.GE.AND UP0, UPT, UR18, 0x1, UPT ;  /* 0x000000011200788c */ /* 0x000fd2000bf06270 */
[----:B------:R-:W-:Y:S05]  /*1b050*/  BRA.U UP0, `(.L_x_80) ;  /* 0x0000000100bc7547 */ /* 0x000fea000b800000 */
[----:B------:R-:W-:Y:S02]  /*1b060*/  UISETP.GE.AND UP0, UPT, UR18, -0x18, UPT ;  /* 0xffffffe81200788c */ /* 0x000fe4000bf06270 */
[----:B------:R-:W-:-:S07]  /*1b070*/  ULOP3.LUT UR15, UR15, 0x80000000, URZ, 0xc0, !UPT ;  /* 0x800000000f0f7892 */ /* 0x000fce000f8ec0ff */
[----:B------:R-:W-:Y:S05]  /*1b080*/  BRA.U !UP0, `(.L_x_80) ;  /* 0x0000000108b07547 */ /* 0x000fea000b800000 */
[----:B-----5:R0:W-:Y:S04]  /*1b090*/  STL [R1+0xc50], R0 ;  /* 0x000c500001007387 */ /* 0x0201e80000100800 */
[----:B0-----:R-:W2:Y:S01]  /*1b0a0*/  LDL.LU R0, [R1+0xb50] ;  /* 0x000b500001007983 */ /* 0x001ea20000300800 */
[----:B------:R-:W-:Y:S02]  /*1b0b0*/  UIADD3 UR13, UPT, UPT, UR18, 0x20, URZ ;  /* 0x00000020120d7890 */ /* 0x000fe4000fffe0ff */
[----:B------:R-:W-:Y:S02]  /*1b0c0*/  UISETP.NE.AND UP1, UPT, UR18, URZ, UPT ;  /* 0x000000ff1200728c */ /* 0x000fe4000bf25270 */
[----:B------:R-:W-:Y:S02]  /*1b0d0*/  UIADD3 UR14, UPT, UPT, -UR18, URZ, URZ ;  /* 0x000000ff120e7290 */ /* 0x000fe4000fffe1ff */
[----:B------:R-:W-:-:S02]  /*1b0e0*/  UISETP.NE.AND UP0, UPT, UR18, URZ, UPT ;  /* 0x000000ff1200728c */ /* 0x000fc4000bf05270 */
[----:B------:R-:W-:Y:S01]  /*1b0f0*/  USEL UR14, UR14, URZ, UP1 ;  /* 0x000000ff0e0e7287 */ /* 0x000fe20008800000 */
[----:B--2---:R-:W-:-:S05]  /*1b100*/  FFMA.RZ R252, R2, R0, R3 ;  /* 0x0000000002fc7223 */ /* 0x004fca000000c003 */
[----:B------:R-:W-:Y:S01]  /*1b110*/  R2UR UR11, R252 ;  /* 0x00000000fc0b72ca */ /* 0x000fe200000e0000 */
[CCC-:B------:R-:W-:Y:S01]  /*1b120*/  FFMA.RP R252, R2.reuse, R0.reuse, R3.reuse ;  /* 0x0000000002fc7223 */ /* 0x1c0fe20000008003 */
[----:B------:R-:W-:Y:S02]  /*1b130*/  FFMA.RM R2, R2, R0, R3 ;  /* 0x0000000002027223 */ /* 0x000fe40000004003 */
[----:B------:R0:W5:Y:S03]  /*1b140*/  LDL.LU R0, [R1+0xc50] ;  /* 0x000c500001007983 */ /* 0x0001660000300800 */
[----:B------:R-:W-:Y:S02]  /*1b150*/  FSETP.NEU.FTZ.AND P0, PT, R252, R2, PT ;  /* 0x00000002fc00720b */ /* 0x000fe40003f1d000 */
[----:B------:R-:W1:Y:S04]  /*1b160*/  S2R R252, SR_TID.Y ;  /* 0x0000000000fc7919 */ /* 0x000e680000002200 */
[----:B------:R-:W-:-:S04]  /*1b170*/  ULOP3.LUT UR11, UR11, 0x7fffff, URZ, 0xc0, !UPT ;  /* 0x007fffff0b0b7892 */ /* 0x000fc8000f8ec0ff */
[----:B------:R-:W-:-:S04]  /*1b180*/  ULOP3.LUT UR11, UR11, 0x800000, URZ, 0xfc, !UPT ;  /* 0x008000000b0b7892 */ /* 0x000fc8000f8efcff */
[----:B------:R-:W-:Y:S02]  /*1b190*/  USHF.L.U32 UR13, UR11, UR13, URZ ;  /* 0x0000000d0b0d7299 */ /* 0x000fe400080006ff */
[----:B------:R-:W-:Y:S02]  /*1b1a0*/  USHF.R.U32.HI UR14, URZ, UR14, UR11 ;  /* 0x0000000eff0e7299 */ /* 0x000fe4000801160b */
[----:B------:R-:W-:Y:S02]  /*1b1b0*/  UISETP.NE.AND UP1, UPT, UR13, URZ, UP0 ;  /* 0x000000ff0d00728c */ /* 0x000fe40008725270 */
[----:B------:R-:W-:Y:S01]  /*1b1c0*/  VOTEU.ANY UP0, P0 ;  /* 0x0000000000ff7886 */ /* 0x000fe20000000100 */
[----:B------:R-:W-:Y:S02]  /*1b1d0*/  USHF.R.U32.HI UR13, URZ, 0x1, UR14 ;  /* 0x00000001ff0d7899 */ /* 0x000fe4000801160e */
[----:B------:R-:W-:-:S04]  /*1b1e0*/  UPLOP3.LUT UP0, UPT, UP0, UP1, UPT, 0xf8, 0x8f ;  /* 0x00000000008f789c */ /* 0x000fc80000703f70 */
[----:B------:R-:W-:-:S04]  /*1b1f0*/  USEL UR11, URZ, 0x1, !UP0 ;  /* 0x00000001ff0b7887 */ /* 0x000fc8000c000000 */
[----:B------:R-:W-:-:S04]  /*1b200*/  ULOP3.LUT UR11, UR11, 0x1, UR13, 0xf8, !UPT ;  /* 0x000000010b0b7892 */ /* 0x000fc8000f8ef80d */
[----:B------:R-:W-:-:S04]  /*1b210*/  ULOP3.LUT UR11, UR11, UR14, URZ, 0xc0, !UPT ;  /* 0x0000000e0b0b7292 */ /* 0x000fc8000f8ec0ff */
[----:B------:R-:W-:-:S04]  /*1b220*/  UIADD3 UR11, UPT, UPT, UR13, UR11, URZ ;  /* 0x0000000b0d0b7290 */ /* 0x000fc8000fffe0ff */
[----:B------:R-:W-:Y:S01]  /*1b230*/  ULOP3.LUT UR15, UR11, UR15, URZ, 0xfc, !UPT ;  /* 0x0000000f0b0f7292 */ /* 0x000fe2000f8efcff */
[----:B01----:R-:W-:Y:S11]  /*1b240*/  BRA `(.L_x_80) ;  /* 0x0000000000407947 */ /* 0x003ff60003800000 */
.L_x_79:
[----:B------:R-:W-:-:S04]  /*1b250*/  ULOP3.LUT UR15, UR15, 0x80000000, URZ, 0xc0, !UPT ;  /* 0x800000000f0f7892 */ /* 0x000fc8000f8ec0ff */
[----:B------:R-:W-:Y:S01]  /*1b260*/  ULOP3.LUT UR15, UR15, 0x7f800000, URZ, 0xfc, !UPT ;  /* 0x7f8000000f0f7892 */ /* 0x000fe2000f8efcff */
[----:B------:R-:W-:Y:S11]  /*1b270*/  BRA `(.L_x_80) ;  /* 0x0000000000347947 */ /* 0x000ff60003800000 */
.L_x_78:
[----:B------:R-:W-:Y:S01]  /*1b280*/  ULEA UR15, UR14, UR15, 0x17 ;  /* 0x0000000f0e0f7291 */ /* 0x000fe2000f8eb8ff */
[----:B------:R-:W-:Y:S11]  /*1b290*/  BRA `(.L_x_80) ;  /* 0x00000000002c7947 */ /* 0x000ff60003800000 */
.L_x_77:
[----:B------:R-:W-:-:S04]  /*1b2a0*/  ULOP3.LUT UR13, UR14, 0x80000000, UR13, 0x48, !UPT ;  /* 0x800000000e0d7892 */ /* 0x000fc8000f8e480d */
[----:B------:R-:W-:Y:S01]  /*1b2b0*/  ULOP3.LUT UR15, UR13, 0x7f800000, URZ, 0xfc, !UPT ;  /* 0x7f8000000d0f7892 */ /* 0x000fe2000f8efcff */
[----:B------:R-:W-:Y:S11]  /*1b2c0*/  BRA `(.L_x_80) ;  /* 0x0000000000207947 */ /* 0x000ff60003800000 */
.L_x_76:
[----:B------:R-:W-:Y:S01]  /*1b2d0*/  ULOP3.LUT UR15, UR14, 0x80000000, UR13, 0x48, !UPT ;  /* 0x800000000e0f7892 */ /* 0x000fe2000f8e480d */
[----:B------:R-:W-:Y:S11]  /*1b2e0*/  BRA `(.L_x_80) ;  /* 0x0000000000187947 */ /* 0x000ff60003800000 */
.L_x_75:
[----:B------:R-:W0:Y:S02]  /*1b2f0*/  MUFU.RSQ R2, -QNAN ;  /* 0xffc0000000027908 */ /* 0x000e240000001400 */
[----:B0-----:R-:W-:Y:S01]  /*1b300*/  R2UR UR15, R2 ;  /* 0x00000000020f72ca */ /* 0x001fe200000e0000 */
[----:B------:R-:W-:-:S14]  /*1b310*/  BRA `(.L_x_80) ;  /* 0x00000000000c7947 */ /* 0x000fdc0003800000 */
.L_x_74:
[----:B------:R-:W-:-:S04]  /*1b320*/  IMAD.U32 R2, RZ, RZ, UR15 ;  /* 0x0000000fff027e24 */ /* 0x000fc8000f8e00ff */
[----:B------:R-:W-:-:S05]  /*1b330*/  FADD.FTZ R2, R2, UR12 ;  /* 0x0000000c02027e21 */ /* 0x000fca0008010000 */
[----:B------:R-:W-:-:S15]  /*1b340*/  R2UR UR15, R2 ;  /* 0x00000000020f72ca */ /* 0x000fde00000e0000 */
.L_x_80:
[----:B-----5:R-:W-:Y:S01]  /*1b350*/  MOV R2, R0 ;  /* 0x0000000000027202 */ /* 0x020fe20000000f00 */
[----:B------:R-:W-:-:S04]  /*1b360*/  IMAD.MOV.U32 R3, RZ, RZ, 0x0 ;  /* 0x00000000ff037424 */ /* 0x000fc800078e00ff */
[----:B------:R-:W-:Y:S05]  /*1b370*/  RET.REL.NODEC R2 `(_Z20rmsnorm_matmul_fusedPK6__halfS1_S1_PS_iiif) ;  /* 0xfffffe4c02207950 */ /* 0x000fea0003c3ffff */
.L_x_81:
[----:B------:R-:W-:-:S00]  /*1b380*/  BRA `(.L_x_81) ;  /* 0xfffffffc00fc7947 */ /* 0x000fc0000383ffff */
[----:B------:R-:W-:-:S00]  /*1b390*/  NOP ;  /* 0x0000000000007918 */ /* 0x000fc00000000000 */
        /* <DEDUP_REMOVED lines=14> */
.L_x_82:


//--------------------- .nv.shared._Z20rmsnorm_matmul_fusedPK6__halfS1_S1_PS_iiif --------------------------
	.section	.nv.shared._Z20rmsnorm_matmul_fusedPK6__halfS1_S1_PS_iiif,"aw",@nobits
	.sectionflags	@""
	.align	4
.nv.shared._Z20rmsnorm_matmul_fusedPK6__halfS1_S1_PS_iiif:
	.zero		37888


//--------------------- .nv.shared.reserved.0     --------------------------
	.section	.nv.shared.reserved.0,"aw",@nobits
	.weak		__nv_reservedSMEM_offset_0_alias
	.size		__nv_reservedSMEM_offset_0_alias, 0, 64
	.other		__nv_reservedSMEM_offset_0_alias,@"STO_CUDA_RESERVED_SHARED STV_DEFAULT"
__nv_reservedSMEM_offset_0_alias:
	.zero		0
	.zero		64


//--------------------- .nv.constant0._Z20rmsnorm_matmul_fusedPK6__halfS1_S1_PS_iiif --------------------------
	.section	.nv.constant0._Z20rmsnorm_matmul_fusedPK6__halfS1_S1_PS_iiif,"a",@progbits
	.sectionflags	@""
	.align	4
.nv.constant0._Z20rmsnorm_matmul_fusedPK6__halfS1_S1_PS_iiif:
	.zero		944


//--------------------- SYMBOLS --------------------------

	.type		.nv.reservedSmem.offset0,@object
	.size		.nv.reservedSmem.offset0,0x4
	.type		.nv.reservedSmem.cap,@object
	.size		.nv.reservedSmem.cap,0x4
